	.target	sm_100a

	.elftype	@"ET_EXEC"


//--------------------- .note.nv.tkinfo           --------------------------
	.section	.note.nv.tkinfo,"",@"SHT_NOTE"
	.sectionflags	@"SHF_NOTE_NV_TKINFO"
	.tkinfo
        /*0018*/ 	.word	0x00000002
        /*0030*/ 	.string	""
        /*0030*/ 	.string	"ptxas"
        /*0030*/ 	.string	"Cuda compilation tools, release 13.0, V13.0.88"
        /*0030*/ 	.string	"Build cuda_13.0.r13.0/compiler.36424714_0"
        /*0030*/ 	.string	"-arch sm_100a -m 64 "



//--------------------- .note.nv.cuinfo           --------------------------
	.section	.note.nv.cuinfo,"",@"SHT_NOTE"
	.sectionflags	@"SHF_NOTE_NV_CUINFO"
        /*0018*/ 	.short	0x0002
        /*001a*/ 	.short	0x0064
        /*001c*/ 	.short	0x0082
	.zero		2


//--------------------- .nv.info                  --------------------------
	.section	.nv.info,"",@"SHT_CUDA_INFO"
	.align	4


	//----- nvinfo : EIATTR_REGCOUNT
	.align		4
        /*0000*/ 	.byte	0x04, 0x2f
        /*0002*/ 	.short	(.L_19 - .L_18)
	.align		4
.L_18:
        /*0004*/ 	.word	index@(_ZN7cutlass13device_kernelINS_4gemm6kernel13GemmUniversalIN4cute5tupleIJiiiiEEENS1_10collective13CollectiveMmaINS1_46MainloopSm100TmaUmmaWarpSpecializedBlockScaledILi7ELi2ELi2ENS5_IJNS4_1CILi2EEESB_NSA_ILi1EEEEEEEENS5_IJNSA_ILi128EEENSA_ILi64EEENSA_ILi256EEEEEENS5_IJNS_12float_e2m1_tENS_13float_ue4m3_tEEEENS5_IJNS5_IJlSC_lEEENS4_6LayoutINS5_IJNS5_IJNS5_IJNSA_ILi32EEENSA_ILi4EEEEEEiEEENS5_IJNS5_IJNSA_ILi16EEESP_EEEiEEENS5_IJSC_iEEEEEENS5_IJSU_NS5_IJNS5_IJNSA_ILi0EEESC_EEENSA_ILi512EEEEEENS5_IJSX_iEEEEEEEEEEESL_S14_NS4_8TiledMMAINS4_8MMA_AtomIJNS4_17SM100_MMA_MXF4_SSISJ_SJ_fSK_Li128ELi64ELi16ELNS4_4UMMA5MajorE0ELS19_0ELNS18_7ScaleInE0ELS1A_0EEEEEENSN_INS5_IJSC_SC_SC_EEENS5_IJSX_SX_SX_EEEEENS5_IJNS4_10UnderscoreES1G_S1G_EEEEENS5_IJNS4_23SM90_TMA_LOAD_MULTICASTES1J_EEENS5_IJNS4_14ComposedLayoutINS4_7SwizzleILi3ELi4ELi3EEENS4_18smem_ptr_flag_bitsILi4EEENSN_INS5_IJNSA_ILi8EEESH_EEENS5_IJSH_SC_EEEEEEENSN_INS5_IJNS5_IJNS5_IJSQ_SC_EEEST_EEESC_NS5_IJSC_SP_EEEEEENS5_IJNS5_IJNS5_IJST_SZ_EEESY_EEESX_NS5_IJSP_SZ_EEEEEEEEEEEvNS4_8identityES1K_S24_vS25_EENS_8epilogue10collective18CollectiveEpilogueINS27_23Sm100TmaWarpSpecializedILi3ELi2ELi16ELb1ELb0EEEJNS5_IJSG_SG_SH_EEENS5_IJNSN_ISG_SC_EENSN_INS5_IJSS_SB_EEENS5_IJSC_SO_EEEEEEEENS_10bfloat16_tESM_S2I_SM_NS27_6fusion15FusionCallbacksIS2B_NS2J_17LinearCombinationIS2I_fS2I_fLNS_15FloatRoundStyleE2EEES2C_S2H_JEEENS4_5SM1004TMEM4LOAD26SM100_TMEM_LOAD_32dp32b16xENS4_13SM90_TMA_LOADENS1L_INS1M_ILi1ELi4ELi3EEENS1O_ILi16EEENSN_INS5_IJS1Q_SS_EEENS5_IJSS_SC_EEEEEEENS4_39AutoVectorizingCopyWithAssumedAlignmentILi128EEENS4_14SM90_TMA_STOREES2Z_S31_S31_EEEvvEEEEvNT_6ParamsE)
        /*0008*/ 	.word	0x00000074


	//----- nvinfo : EIATTR_FRAME_SIZE
	.align		4
.L_19:
        /*000c*/ 	.byte	0x04, 0x11
        /*000e*/ 	.short	(.L_21 - .L_20)
	.align		4
.L_20:
        /*0010*/ 	.word	index@($__internal_2_$__cuda_sm10x_tcgen05_guardrail_trap_unallocated_columns_being_dealloced)
        /*0014*/ 	.word	0x00000000


	//----- nvinfo : EIATTR_FRAME_SIZE
	.align		4
.L_21:
        /*0018*/ 	.byte	0x04, 0x11
        /*001a*/ 	.short	(.L_23 - .L_22)
	.align		4
.L_22:
        /*001c*/ 	.word	index@($__internal_1_$__cuda_sm10x_tcgen05_guardrail_trap_phase_invalid_during_alloc)
        /*0020*/ 	.word	0x00000000


	//----- nvinfo : EIATTR_FRAME_SIZE
	.align		4
.L_23:
        /*0024*/ 	.byte	0x04, 0x11
        /*0026*/ 	.short	(.L_25 - .L_24)
	.align		4
.L_24:
        /*0028*/ 	.word	index@($__internal_0_$__cuda_sm10x_tcgen05_guardrail_trap_col_being_dealloced_not_returned_by_alloc)
        /*002c*/ 	.word	0x00000000


	//----- nvinfo : EIATTR_FRAME_SIZE
	.align		4
.L_25:
        /*0030*/ 	.byte	0x04, 0x11
        /*0032*/ 	.short	(.L_27 - .L_26)
	.align		4
.L_26:
        /*0034*/ 	.word	index@(_ZN7cutlass13device_kernelINS_4gemm6kernel13GemmUniversalIN4cute5tupleIJiiiiEEENS1_10collective13CollectiveMmaINS1_46MainloopSm100TmaUmmaWarpSpecializedBlockScaledILi7ELi2ELi2ENS5_IJNS4_1CILi2EEESB_NSA_ILi1EEEEEEEENS5_IJNSA_ILi128EEENSA_ILi64EEENSA_ILi256EEEEEENS5_IJNS_12float_e2m1_tENS_13float_ue4m3_tEEEENS5_IJNS5_IJlSC_lEEENS4_6LayoutINS5_IJNS5_IJNS5_IJNSA_ILi32EEENSA_ILi4EEEEEEiEEENS5_IJNS5_IJNSA_ILi16EEESP_EEEiEEENS5_IJSC_iEEEEEENS5_IJSU_NS5_IJNS5_IJNSA_ILi0EEESC_EEENSA_ILi512EEEEEENS5_IJSX_iEEEEEEEEEEESL_S14_NS4_8TiledMMAINS4_8MMA_AtomIJNS4_17SM100_MMA_MXF4_SSISJ_SJ_fSK_Li128ELi64ELi16ELNS4_4UMMA5MajorE0ELS19_0ELNS18_7ScaleInE0ELS1A_0EEEEEENSN_INS5_IJSC_SC_SC_EEENS5_IJSX_SX_SX_EEEEENS5_IJNS4_10UnderscoreES1G_S1G_EEEEENS5_IJNS4_23SM90_TMA_LOAD_MULTICASTES1J_EEENS5_IJNS4_14ComposedLayoutINS4_7SwizzleILi3ELi4ELi3EEENS4_18smem_ptr_flag_bitsILi4EEENSN_INS5_IJNSA_ILi8EEESH_EEENS5_IJSH_SC_EEEEEEENSN_INS5_IJNS5_IJNS5_IJSQ_SC_EEEST_EEESC_NS5_IJSC_SP_EEEEEENS5_IJNS5_IJNS5_IJST_SZ_EEESY_EEESX_NS5_IJSP_SZ_EEEEEEEEEEEvNS4_8identityES1K_S24_vS25_EENS_8epilogue10collective18CollectiveEpilogueINS27_23Sm100TmaWarpSpecializedILi3ELi2ELi16ELb1ELb0EEEJNS5_IJSG_SG_SH_EEENS5_IJNSN_ISG_SC_EENSN_INS5_IJSS_SB_EEENS5_IJSC_SO_EEEEEEEENS_10bfloat16_tESM_S2I_SM_NS27_6fusion15FusionCallbacksIS2B_NS2J_17LinearCombinationIS2I_fS2I_fLNS_15FloatRoundStyleE2EEES2C_S2H_JEEENS4_5SM1004TMEM4LOAD26SM100_TMEM_LOAD_32dp32b16xENS4_13SM90_TMA_LOADENS1L_INS1M_ILi1ELi4ELi3EEENS1O_ILi16EEENSN_INS5_IJS1Q_SS_EEENS5_IJSS_SC_EEEEEEENS4_39AutoVectorizingCopyWithAssumedAlignmentILi128EEENS4_14SM90_TMA_STOREES2Z_S31_S31_EEEvvEEEEvNT_6ParamsE)
        /*0038*/ 	.word	0x00000000


	//----- nvinfo : EIATTR_MIN_STACK_SIZE
	.align		4
.L_27:
        /*003c*/ 	.byte	0x04, 0x12
        /*003e*/ 	.short	(.L_29 - .L_28)
	.align		4
.L_28:
        /*0040*/ 	.word	index@(_ZN7cutlass13device_kernelINS_4gemm6kernel13GemmUniversalIN4cute5tupleIJiiiiEEENS1_10collective13CollectiveMmaINS1_46MainloopSm100TmaUmmaWarpSpecializedBlockScaledILi7ELi2ELi2ENS5_IJNS4_1CILi2EEESB_NSA_ILi1EEEEEEEENS5_IJNSA_ILi128EEENSA_ILi64EEENSA_ILi256EEEEEENS5_IJNS_12float_e2m1_tENS_13float_ue4m3_tEEEENS5_IJNS5_IJlSC_lEEENS4_6LayoutINS5_IJNS5_IJNS5_IJNSA_ILi32EEENSA_ILi4EEEEEEiEEENS5_IJNS5_IJNSA_ILi16EEESP_EEEiEEENS5_IJSC_iEEEEEENS5_IJSU_NS5_IJNS5_IJNSA_ILi0EEESC_EEENSA_ILi512EEEEEENS5_IJSX_iEEEEEEEEEEESL_S14_NS4_8TiledMMAINS4_8MMA_AtomIJNS4_17SM100_MMA_MXF4_SSISJ_SJ_fSK_Li128ELi64ELi16ELNS4_4UMMA5MajorE0ELS19_0ELNS18_7ScaleInE0ELS1A_0EEEEEENSN_INS5_IJSC_SC_SC_EEENS5_IJSX_SX_SX_EEEEENS5_IJNS4_10UnderscoreES1G_S1G_EEEEENS5_IJNS4_23SM90_TMA_LOAD_MULTICASTES1J_EEENS5_IJNS4_14ComposedLayoutINS4_7SwizzleILi3ELi4ELi3EEENS4_18smem_ptr_flag_bitsILi4EEENSN_INS5_IJNSA_ILi8EEESH_EEENS5_IJSH_SC_EEEEEEENSN_INS5_IJNS5_IJNS5_IJSQ_SC_EEEST_EEESC_NS5_IJSC_SP_EEEEEENS5_IJNS5_IJNS5_IJST_SZ_EEESY_EEESX_NS5_IJSP_SZ_EEEEEEEEEEEvNS4_8identityES1K_S24_vS25_EENS_8epilogue10collective18CollectiveEpilogueINS27_23Sm100TmaWarpSpecializedILi3ELi2ELi16ELb1ELb0EEEJNS5_IJSG_SG_SH_EEENS5_IJNSN_ISG_SC_EENSN_INS5_IJSS_SB_EEENS5_IJSC_SO_EEEEEEEENS_10bfloat16_tESM_S2I_SM_NS27_6fusion15FusionCallbacksIS2B_NS2J_17LinearCombinationIS2I_fS2I_fLNS_15FloatRoundStyleE2EEES2C_S2H_JEEENS4_5SM1004TMEM4LOAD26SM100_TMEM_LOAD_32dp32b16xENS4_13SM90_TMA_LOADENS1L_INS1M_ILi1ELi4ELi3EEENS1O_ILi16EEENSN_INS5_IJS1Q_SS_EEENS5_IJSS_SC_EEEEEEENS4_39AutoVectorizingCopyWithAssumedAlignmentILi128EEENS4_14SM90_TMA_STOREES2Z_S31_S31_EEEvvEEEEvNT_6ParamsE)
        /*0044*/ 	.word	0x00000000
.L_29:


//--------------------- .nv.compat                --------------------------
	.section	.nv.compat,"",@"SHT_CUDA_COMPAT_INFO"
	.align	4
        /*0000*/ 	.byte	0x02, 0x09, 0x01, 0x00, 0x02, 0x02, 0x02, 0x00, 0x02, 0x05, 0x05, 0x00, 0x03, 0x07, 0x01, 0x01
        /*0010*/ 	.byte	0x02, 0x03, 0x01, 0x00, 0x02, 0x06, 0x01, 0x00, 0x04, 0x0b, 0x08, 0x00, 0x09, 0x00, 0x00, 0x00
        /*0020*/ 	.byte	0x00, 0x00, 0x00, 0x00


//--------------------- .nv.info._ZN7cutlass13device_kernelINS_4gemm6kernel13GemmUniversalIN4cute5tupleIJiiiiEEENS1_10collective13CollectiveMmaINS1_46MainloopSm100TmaUmmaWarpSpecializedBlockScaledILi7ELi2ELi2ENS5_IJNS4_1CILi2EEESB_NSA_ILi1EEEEEEEENS5_IJNSA_ILi128EEENSA_ILi64EEENSA_ILi256EEEEEENS5_IJNS_12float_e2m1_tENS_13float_ue4m3_tEEEENS5_IJNS5_IJlSC_lEEENS4_6LayoutINS5_IJNS5_IJNS5_IJNSA_ILi32EEENSA_ILi4EEEEEEiEEENS5_IJNS5_IJNSA_ILi16EEESP_EEEiEEENS5_IJSC_iEEEEEENS5_IJSU_NS5_IJNS5_IJNSA_ILi0EEESC_EEENSA_ILi512EEEEEENS5_IJSX_iEEEEEEEEEEESL_S14_NS4_8TiledMMAINS4_8MMA_AtomIJNS4_17SM100_MMA_MXF4_SSISJ_SJ_fSK_Li128ELi64ELi16ELNS4_4UMMA5MajorE0ELS19_0ELNS18_7ScaleInE0ELS1A_0EEEEEENSN_INS5_IJSC_SC_SC_EEENS5_IJSX_SX_SX_EEEEENS5_IJNS4_10UnderscoreES1G_S1G_EEEEENS5_IJNS4_23SM90_TMA_LOAD_MULTICASTES1J_EEENS5_IJNS4_14ComposedLayoutINS4_7SwizzleILi3ELi4ELi3EEENS4_18smem_ptr_flag_bitsILi4EEENSN_INS5_IJNSA_ILi8EEESH_EEENS5_IJSH_SC_EEEEEEENSN_INS5_IJNS5_IJNS5_IJSQ_SC_EEEST_EEESC_NS5_IJSC_SP_EEEEEENS5_IJNS5_IJNS5_IJST_SZ_EEESY_EEESX_NS5_IJSP_SZ_EEEEEEEEEEEvNS4_8identityES1K_S24_vS25_EENS_8epilogue10collective18CollectiveEpilogueINS27_23Sm100TmaWarpSpecializedILi3ELi2ELi16ELb1ELb0EEEJNS5_IJSG_SG_SH_EEENS5_IJNSN_ISG_SC_EENSN_INS5_IJSS_SB_EEENS5_IJSC_SO_EEEEEEEENS_10bfloat16_tESM_S2I_SM_NS27_6fusion15FusionCallbacksIS2B_NS2J_17LinearCombinationIS2I_fS2I_fLNS_15FloatRoundStyleE2EEES2C_S2H_JEEENS4_5SM1004TMEM4LOAD26SM100_TMEM_LOAD_32dp32b16xENS4_13SM90_TMA_LOADENS1L_INS1M_ILi1ELi4ELi3EEENS1O_ILi16EEENSN_INS5_IJS1Q_SS_EEENS5_IJSS_SC_EEEEEEENS4_39AutoVectorizingCopyWithAssumedAlignmentILi128EEENS4_14SM90_TMA_STOREES2Z_S31_S31_EEEvvEEEEvNT_6ParamsE --------------------------
	.section	.nv.info._ZN7cutlass13device_kernelINS_4gemm6kernel13GemmUniversalIN4cute5tupleIJiiiiEEENS1_10collective13CollectiveMmaINS1_46MainloopSm100TmaUmmaWarpSpecializedBlockScaledILi7ELi2ELi2ENS5_IJNS4_1CILi2EEESB_NSA_ILi1EEEEEEEENS5_IJNSA_ILi128EEENSA_ILi64EEENSA_ILi256EEEEEENS5_IJNS_12float_e2m1_tENS_13float_ue4m3_tEEEENS5_IJNS5_IJlSC_lEEENS4_6LayoutINS5_IJNS5_IJNS5_IJNSA_ILi32EEENSA_ILi4EEEEEEiEEENS5_IJNS5_IJNSA_ILi16EEESP_EEEiEEENS5_IJSC_iEEEEEENS5_IJSU_NS5_IJNS5_IJNSA_ILi0EEESC_EEENSA_ILi512EEEEEENS5_IJSX_iEEEEEEEEEEESL_S14_NS4_8TiledMMAINS4_8MMA_AtomIJNS4_17SM100_MMA_MXF4_SSISJ_SJ_fSK_Li128ELi64ELi16ELNS4_4UMMA5MajorE0ELS19_0ELNS18_7ScaleInE0ELS1A_0EEEEEENSN_INS5_IJSC_SC_SC_EEENS5_IJSX_SX_SX_EEEEENS5_IJNS4_10UnderscoreES1G_S1G_EEEEENS5_IJNS4_23SM90_TMA_LOAD_MULTICASTES1J_EEENS5_IJNS4_14ComposedLayoutINS4_7SwizzleILi3ELi4ELi3EEENS4_18smem_ptr_flag_bitsILi4EEENSN_INS5_IJNSA_ILi8EEESH_EEENS5_IJSH_SC_EEEEEEENSN_INS5_IJNS5_IJNS5_IJSQ_SC_EEEST_EEESC_NS5_IJSC_SP_EEEEEENS5_IJNS5_IJNS5_IJST_SZ_EEESY_EEESX_NS5_IJSP_SZ_EEEEEEEEEEEvNS4_8identityES1K_S24_vS25_EENS_8epilogue10collective18CollectiveEpilogueINS27_23Sm100TmaWarpSpecializedILi3ELi2ELi16ELb1ELb0EEEJNS5_IJSG_SG_SH_EEENS5_IJNSN_ISG_SC_EENSN_INS5_IJSS_SB_EEENS5_IJSC_SO_EEEEEEEENS_10bfloat16_tESM_S2I_SM_NS27_6fusion15FusionCallbacksIS2B_NS2J_17LinearCombinationIS2I_fS2I_fLNS_15FloatRoundStyleE2EEES2C_S2H_JEEENS4_5SM1004TMEM4LOAD26SM100_TMEM_LOAD_32dp32b16xENS4_13SM90_TMA_LOADENS1L_INS1M_ILi1ELi4ELi3EEENS1O_ILi16EEENSN_INS5_IJS1Q_SS_EEENS5_IJSS_SC_EEEEEEENS4_39AutoVectorizingCopyWithAssumedAlignmentILi128EEENS4_14SM90_TMA_STOREES2Z_S31_S31_EEEvvEEEEvNT_6ParamsE,"",@"SHT_CUDA_INFO"
	.sectionflags	@""
	.align	4


	//----- nvinfo : EIATTR_CUDA_API_VERSION
	.align		4
        /*0000*/ 	.byte	0x04, 0x37
        /*0002*/ 	.short	(.L_31 - .L_30)
.L_30:
        /*0004*/ 	.word	0x00000082


	//----- nvinfo : EIATTR_KPARAM_INFO
	.align		4
.L_31:
        /*0008*/ 	.byte	0x04, 0x17
        /*000a*/ 	.short	(.L_33 - .L_32)
.L_32:
        /*000c*/ 	.word	0x00000000
        /*0010*/ 	.short	0x0000
        /*0012*/ 	.short	0x0000
        /*0014*/ 	.byte	0x00, 0xf0, 0x01, 0x30


	//----- nvinfo : EIATTR_AT_ENTRY_FRAGMENTS
	.align		4
.L_33:
        /*0018*/ 	.byte	0x04, 0x4f
        /*001a*/ 	.short	(.L_35 - .L_34)


	//   ....[0]....
.L_34:
        /*001c*/ 	.word	0x00000006


	//----- nvinfo : EIATTR_RESERVED_SMEM_USED
	.align		4
.L_35:
        /*0020*/ 	.byte	0x01, 0x41
	.zero		2


	//----- nvinfo : EIATTR_SPARSE_MMA_MASK
	.align		4
        /*0024*/ 	.byte	0x03, 0x50
        /*0026*/ 	.short	0x0000


	//----- nvinfo : EIATTR_TCGEN05_1CTA_USED
	.align		4
        /*0028*/ 	.byte	0x01, 0x51
	.zero		2


	//----- nvinfo : EIATTR_MAXREG_COUNT
	.align		4
        /*002c*/ 	.byte	0x03, 0x1b
        /*002e*/ 	.short	0x00ff


	//----- nvinfo : EIATTR_NUM_BARRIERS
	.align		4
        /*0030*/ 	.byte	0x02, 0x4c
        /*0032*/ 	.byte	0x07
	.zero		1


	//----- nvinfo : EIATTR_EXTERNS
	.align		4
        /*0034*/ 	.byte	0x04, 0x0f
        /*0036*/ 	.short	(.L_37 - .L_36)


	//   ....[0]....
	.align		4
.L_36:
        /*0038*/ 	.word	index@(__assertfail)


	//----- nvinfo : EIATTR_MERCURY_ISA_VERSION
	.align		4
.L_37:
        /*003c*/ 	.byte	0x03, 0x5f
        /*003e*/ 	.short	0x0101


	//----- nvinfo : EIATTR_INT_WARP_WIDE_INSTR_OFFSETS
	.align		4
        /*0040*/ 	.byte	0x04, 0x31
        /*0042*/ 	.short	(.L_39 - .L_38)


	//   ....[0]....
.L_38:
        /*0044*/ 	.word	0x00004bf0


	//   ....[1]....
        /*0048*/ 	.word	0x00004c20


	//   ....[2]....
        /*004c*/ 	.word	0x00004c40


	//   ....[3]....
        /*0050*/ 	.word	0x000057e0


	//   ....[4]....
        /*0054*/ 	.word	0x000058b0


	//   ....[5]....
        /*0058*/ 	.word	0x00005920


	//   ....[6]....
        /*005c*/ 	.word	0x00005a70


	//   ....[7]....
        /*0060*/ 	.word	0x00005b40


	//   ....[8]....
        /*0064*/ 	.word	0x00005b90


	//   ....[9]....
        /*0068*/ 	.word	0x00005cd0


	//   ....[10]....
        /*006c*/ 	.word	0x00005d80


	//   ....[11]....
        /*0070*/ 	.word	0x00005de0


	//   ....[12]....
        /*0074*/ 	.word	0x00005f10


	//   ....[13]....
        /*0078*/ 	.word	0x00006020


	//   ....[14]....
        /*007c*/ 	.word	0x00006050


	//----- nvinfo : EIATTR_COOP_GROUP_MASK_REGIDS
	.align		4
.L_39:
        /*0080*/ 	.byte	0x04, 0x29
        /*0082*/ 	.short	(.L_41 - .L_40)


	//   ....[0]....
.L_40:
        /*0084*/ 	.word	0xffffffff


	//   ....[1]....
        /*0088*/ 	.word	0xffffffff


	//   ....[2]....
        /*008c*/ 	.word	0xffffffff


	//   ....[3]....
        /*0090*/ 	.word	0xffffffff


	//   ....[4]....
        /*0094*/ 	.word	0xffffffff


	//   ....[5]....
        /*0098*/ 	.word	0xffffffff


	//   ....[6]....
        /*009c*/ 	.word	0xffffffff


	//   ....[7]....
        /*00a0*/ 	.word	0xffffffff


	//   ....[8]....
        /*00a4*/ 	.word	0xffffffff


	//   ....[9]....
        /*00a8*/ 	.word	0xffffffff


	//   ....[10]....
        /*00ac*/ 	.word	0xffffffff


	//   ....[11]....
        /*00b0*/ 	.word	0xffffffff


	//   ....[12]....
        /*00b4*/ 	.word	0xffffffff


	//   ....[13]....
        /*00b8*/ 	.word	0xffffffff


	//----- nvinfo : EIATTR_COOP_GROUP_INSTR_OFFSETS
	.align		4
.L_41:
        /*00bc*/ 	.byte	0x04, 0x28
        /*00be*/ 	.short	(.L_43 - .L_42)


	//   ....[0]....
.L_42:
        /*00c0*/ 	.word	0x00000080


	//   ....[1]....
        /*00c4*/ 	.word	0x00000550


	//   ....[2]....
        /*00c8*/ 	.word	0x00000760


	//   ....[3]....
        /*00cc*/ 	.word	0x000008e0


	//   ....[4]....
        /*00d0*/ 	.word	0x000009e0


	//   ....[5]....
        /*00d4*/ 	.word	0x00000b50


	//   ....[6]....
        /*00d8*/ 	.word	0x00000cb0


	//   ....[7]....
        /*00dc*/ 	.word	0x00000e60


	//   ....[8]....
        /*00e0*/ 	.word	0x00002550


	//   ....[9]....
        /*00e4*/ 	.word	0x000035c0


	//   ....[10]....
        /*00e8*/ 	.word	0x000037d0


	//   ....[11]....
        /*00ec*/ 	.word	0x00003800


	//   ....[12]....
        /*00f0*/ 	.word	0x00004ad0


	//   ....[13]....
        /*00f4*/ 	.word	0x00004d00


	//----- nvinfo : EIATTR_VRC_CTA_INIT_COUNT
	.align		4
.L_43:
        /*00f8*/ 	.byte	0x02, 0x4a
        /*00fa*/ 	.byte	0x80
	.zero		1


	//----- nvinfo : EIATTR_SYSCALL_OFFSETS
	.align		4
        /*00fc*/ 	.byte	0x04, 0x46
        /*00fe*/ 	.short	(.L_45 - .L_44)


	//   ....[0]....
.L_44:
        /*0100*/ 	.word	0x00006d70


	//   ....[1]....
        /*0104*/ 	.word	0x00006e60


	//   ....[2]....
        /*0108*/ 	.word	0x00007880


	//   ....[3]....
        /*010c*/ 	.word	0x000079f0


	//   ....[4]....
        /*0110*/ 	.word	0x000087d0


	//   ....[5]....
        /*0114*/ 	.word	0x00008940


	//   ....[6]....
        /*0118*/ 	.word	0x000097b0


	//   ....[7]....
        /*011c*/ 	.word	0x00009920


	//   ....[8]....
        /*0120*/ 	.word	0x0000a730


	//   ....[9]....
        /*0124*/ 	.word	0x0000a8a0


	//----- nvinfo : EIATTR_MBARRIER_INSTR_OFFSETS
	.align		4
.L_45:
        /*0128*/ 	.byte	0x04, 0x39
        /*012a*/ 	.short	(.L_47 - .L_46)


	//   ....[0]....
.L_46:
        /*012c*/ 	.word	0x00000670
        /*0130*/ 	.word	0x000000ff
        /*0134*/ 	.word	0x00000000
        /*0138*/ 	.short	0x0100
        /*013a*/ 	.byte	0x04
	.zero		1


	//   ....[1]....
        /*013c*/ 	.word	0x00000680
        /*0140*/ 	.word	0x000000ff
        /*0144*/ 	.word	0x00000038
        /*0148*/ 	.short	0x0100
        /*014a*/ 	.byte	0x04
	.zero		1


	//   ....[2]....
        /*014c*/ 	.word	0x00000690
        /*0150*/ 	.word	0x000000ff
        /*0154*/ 	.word	0x00000008
        /*0158*/ 	.short	0x0100
        /*015a*/ 	.byte	0x04
	.zero		1


	//   ....[3]....
        /*015c*/ 	.word	0x000006a0
        /*0160*/ 	.word	0x000000ff
        /*0164*/ 	.word	0x00000040
        /*0168*/ 	.short	0x0100
        /*016a*/ 	.byte	0x04
	.zero		1


	//   ....[4]....
        /*016c*/ 	.word	0x000006b0
        /*0170*/ 	.word	0x000000ff
        /*0174*/ 	.word	0x00000010
        /*0178*/ 	.short	0x0100
        /*017a*/ 	.byte	0x04
	.zero		1


	//   ....[5]....
        /*017c*/ 	.word	0x000006c0
        /*0180*/ 	.word	0x000000ff
        /*0184*/ 	.word	0x00000048
        /*0188*/ 	.short	0x0100
        /*018a*/ 	.byte	0x04
	.zero		1


	//   ....[6]....
        /*018c*/ 	.word	0x000006d0
        /*0190*/ 	.word	0x000000ff
        /*0194*/ 	.word	0x00000018
        /*0198*/ 	.short	0x0100
        /*019a*/ 	.byte	0x04
	.zero		1


	//   ....[7]....
        /*019c*/ 	.word	0x000006e0
        /*01a0*/ 	.word	0x000000ff
        /*01a4*/ 	.word	0x00000050
        /*01a8*/ 	.short	0x0100
        /*01aa*/ 	.byte	0x04
	.zero		1


	//   ....[8]....
        /*01ac*/ 	.word	0x000006f0
        /*01b0*/ 	.word	0x000000ff
        /*01b4*/ 	.word	0x00000020
        /*01b8*/ 	.short	0x0100
        /*01ba*/ 	.byte	0x04
	.zero		1


	//   ....[9]....
        /*01bc*/ 	.word	0x00000700
        /*01c0*/ 	.word	0x000000ff
        /*01c4*/ 	.word	0x00000058
        /*01c8*/ 	.short	0x0100
        /*01ca*/ 	.byte	0x04
	.zero		1


	//   ....[10]....
        /*01cc*/ 	.word	0x00000710
        /*01d0*/ 	.word	0x000000ff
        /*01d4*/ 	.word	0x00000028
        /*01d8*/ 	.short	0x0100
        /*01da*/ 	.byte	0x04
	.zero		1


	//   ....[11]....
        /*01dc*/ 	.word	0x00000720
        /*01e0*/ 	.word	0x000000ff
        /*01e4*/ 	.word	0x00000060
        /*01e8*/ 	.short	0x0100
        /*01ea*/ 	.byte	0x04
	.zero		1


	//   ....[12]....
        /*01ec*/ 	.word	0x00000730
        /*01f0*/ 	.word	0x000000ff
        /*01f4*/ 	.word	0x00000030
        /*01f8*/ 	.short	0x0100
        /*01fa*/ 	.byte	0x04
	.zero		1


	//   ....[13]....
        /*01fc*/ 	.word	0x00000740
        /*0200*/ 	.word	0x000000ff
        /*0204*/ 	.word	0x00000068
        /*0208*/ 	.short	0x0100
        /*020a*/ 	.byte	0x04
	.zero		1


	//   ....[14]....
        /*020c*/ 	.word	0x00000870
        /*0210*/ 	.word	0x000000ff
        /*0214*/ 	.word	0x00000070
        /*0218*/ 	.short	0x0100
        /*021a*/ 	.byte	0x04
	.zero		1


	//   ....[15]....
        /*021c*/ 	.word	0x00000880
        /*0220*/ 	.word	0x000000ff
        /*0224*/ 	.word	0x00000088
        /*0228*/ 	.short	0x0100
        /*022a*/ 	.byte	0x04
	.zero		1


	//   ....[16]....
        /*022c*/ 	.word	0x00000890
        /*0230*/ 	.word	0x000000ff
        /*0234*/ 	.word	0x00000078
        /*0238*/ 	.short	0x0100
        /*023a*/ 	.byte	0x04
	.zero		1


	//   ....[17]....
        /*023c*/ 	.word	0x000008a0
        /*0240*/ 	.word	0x000000ff
        /*0244*/ 	.word	0x00000090
        /*0248*/ 	.short	0x0100
        /*024a*/ 	.byte	0x04
	.zero		1


	//   ....[18]....
        /*024c*/ 	.word	0x000008b0
        /*0250*/ 	.word	0x000000ff
        /*0254*/ 	.word	0x00000080
        /*0258*/ 	.short	0x0100
        /*025a*/ 	.byte	0x04
	.zero		1


	//   ....[19]....
        /*025c*/ 	.word	0x000008c0
        /*0260*/ 	.word	0x000000ff
        /*0264*/ 	.word	0x00000098
        /*0268*/ 	.short	0x0100
        /*026a*/ 	.byte	0x04
	.zero		1


	//   ....[20]....
        /*026c*/ 	.word	0x000009b0
        /*0270*/ 	.word	0x000000ff
        /*0274*/ 	.word	0x000000a0
        /*0278*/ 	.short	0x0100
        /*027a*/ 	.byte	0x06
	.zero		1


	//   ....[21]....
        /*027c*/ 	.word	0x000009c0
        /*0280*/ 	.word	0x000000ff
        /*0284*/ 	.word	0x000000a8
        /*0288*/ 	.short	0x0100
        /*028a*/ 	.byte	0x06
	.zero		1


	//   ....[22]....
        /*028c*/ 	.word	0x00000b00
        /*0290*/ 	.word	0x000000ff
        /*0294*/ 	.word	0x000000b0
        /*0298*/ 	.short	0x0100
        /*029a*/ 	.byte	0x06
	.zero		1


	//   ....[23]....
        /*029c*/ 	.word	0x00000b10
        /*02a0*/ 	.word	0x000000ff
        /*02a4*/ 	.word	0x000000c0
        /*02a8*/ 	.short	0x0100
        /*02aa*/ 	.byte	0x06
	.zero		1


	//   ....[24]....
        /*02ac*/ 	.word	0x00000b20
        /*02b0*/ 	.word	0x000000ff
        /*02b4*/ 	.word	0x000000b8
        /*02b8*/ 	.short	0x0100
        /*02ba*/ 	.byte	0x06
	.zero		1


	//   ....[25]....
        /*02bc*/ 	.word	0x00000b30
        /*02c0*/ 	.word	0x000000ff
        /*02c4*/ 	.word	0x000000c8
        /*02c8*/ 	.short	0x0100
        /*02ca*/ 	.byte	0x06
	.zero		1


	//   ....[26]....
        /*02cc*/ 	.word	0x00000c60
        /*02d0*/ 	.word	0x000000ff
        /*02d4*/ 	.word	0x000000d0
        /*02d8*/ 	.short	0x0100
        /*02da*/ 	.byte	0x04
	.zero		1


	//   ....[27]....
        /*02dc*/ 	.word	0x00000c70
        /*02e0*/ 	.word	0x000000ff
        /*02e4*/ 	.word	0x000000e0
        /*02e8*/ 	.short	0x0100
        /*02ea*/ 	.byte	0x04
	.zero		1


	//   ....[28]....
        /*02ec*/ 	.word	0x00000c80
        /*02f0*/ 	.word	0x000000ff
        /*02f4*/ 	.word	0x000000d8
        /*02f8*/ 	.short	0x0100
        /*02fa*/ 	.byte	0x04
	.zero		1


	//   ....[29]....
        /*02fc*/ 	.word	0x00000c90
        /*0300*/ 	.word	0x000000ff
        /*0304*/ 	.word	0x000000e8
        /*0308*/ 	.short	0x0100
        /*030a*/ 	.byte	0x04
	.zero		1


	//   ....[30]....
        /*030c*/ 	.word	0x00000d80
        /*0310*/ 	.word	0x000000ff
        /*0314*/ 	.word	0x000000f0
        /*0318*/ 	.short	0x0100
        /*031a*/ 	.byte	0x04
	.zero		1


	//   ....[31]....
        /*031c*/ 	.word	0x00000d90
        /*0320*/ 	.word	0x000000ff
        /*0324*/ 	.word	0x00000100
        /*0328*/ 	.short	0x0100
        /*032a*/ 	.byte	0x04
	.zero		1


	//   ....[32]....
        /*032c*/ 	.word	0x00000da0
        /*0330*/ 	.word	0x000000ff
        /*0334*/ 	.word	0x000000f8
        /*0338*/ 	.short	0x0100
        /*033a*/ 	.byte	0x04
	.zero		1


	//   ....[33]....
        /*033c*/ 	.word	0x00000db0
        /*0340*/ 	.word	0x000000ff
        /*0344*/ 	.word	0x00000108
        /*0348*/ 	.short	0x0100
        /*034a*/ 	.byte	0x04
	.zero		1


	//   ....[34]....
        /*034c*/ 	.word	0x00001a80
        /*0350*/ 	.word	0x00000000
        /*0354*/ 	.word	0x00000100
        /*0358*/ 	.short	0x010a
        /*035a*/ 	.byte	0xff
	.zero		1


	//   ....[35]....
        /*035c*/ 	.word	0x00001ab0
        /*0360*/ 	.word	0x00000000
        /*0364*/ 	.word	0x000000f0
        /*0368*/ 	.short	0x0101
        /*036a*/ 	.byte	0xff
	.zero		1


	//   ....[36]....
        /*036c*/ 	.word	0x00001b90
        /*0370*/ 	.word	0x000000ff
        /*0374*/ 	.word	0x00000038
        /*0378*/ 	.short	0x010a
        /*037a*/ 	.byte	0x04
	.zero		1


	//   ....[37]....
        /*037c*/ 	.word	0x00001c30
        /*0380*/ 	.word	0x000000ff
        /*0384*/ 	.word	0x00000038
        /*0388*/ 	.short	0x010a
        /*038a*/ 	.byte	0x21
	.zero		1


	//   ....[38]....
        /*038c*/ 	.word	0x00001d70
        /*0390*/ 	.word	0x000000ff
        /*0394*/ 	.word	0x00000038
        /*0398*/ 	.short	0x010a
        /*039a*/ 	.byte	0x04
	.zero		1


	//   ....[39]....
        /*039c*/ 	.word	0x00002080
        /*03a0*/ 	.word	0x000000ff
        /*03a4*/ 	.word	0x000000a8
        /*03a8*/ 	.short	0x0101
        /*03aa*/ 	.byte	0x06
	.zero		1


	//   ....[40]....
        /*03ac*/ 	.word	0x000020a0
        /*03b0*/ 	.word	0x000000ff
        /*03b4*/ 	.word	0x00000038
        /*03b8*/ 	.short	0x010a
        /*03ba*/ 	.byte	0x04
	.zero		1


	//   ....[41]....
        /*03bc*/ 	.word	0x00002120
        /*03c0*/ 	.word	0x000000ff
        /*03c4*/ 	.word	0x00000038
        /*03c8*/ 	.short	0x010a
        /*03ca*/ 	.byte	0x21
	.zero		1


	//   ....[42]....
        /*03cc*/ 	.word	0x00002260
        /*03d0*/ 	.word	0x000000ff
        /*03d4*/ 	.word	0x00000038
        /*03d8*/ 	.short	0x010a
        /*03da*/ 	.byte	0x04
	.zero		1


	//   ....[43]....
        /*03dc*/ 	.word	0x00002580
        /*03e0*/ 	.word	0x00000003
        /*03e4*/ 	.word	0x000000b0
        /*03e8*/ 	.short	0x010a
        /*03ea*/ 	.byte	0xff
	.zero		1


	//   ....[44]....
        /*03ec*/ 	.word	0x000026d0
        /*03f0*/ 	.word	0x00000000
        /*03f4*/ 	.word	0x00000000
        /*03f8*/ 	.short	0x0101
        /*03fa*/ 	.byte	0xff
	.zero		1


	//   ....[45]....
        /*03fc*/ 	.word	0x00002c90
        /*0400*/ 	.word	0x000000ff
        /*0404*/ 	.word	0x00000000
        /*0408*/ 	.short	0x010a
        /*040a*/ 	.byte	0x04
	.zero		1


	//   ....[46]....
        /*040c*/ 	.word	0x00002d20
        /*0410*/ 	.word	0x000000ff
        /*0414*/ 	.word	0x00000000
        /*0418*/ 	.short	0x010a
        /*041a*/ 	.byte	0x05
	.zero		1


	//   ....[47]....
        /*041c*/ 	.word	0x00002db0
        /*0420*/ 	.word	0x000000ff
        /*0424*/ 	.word	0x00000000
        /*0428*/ 	.short	0x010a
        /*042a*/ 	.byte	0x05
	.zero		1


	//   ....[48]....
        /*042c*/ 	.word	0x00002e40
        /*0430*/ 	.word	0x000000ff
        /*0434*/ 	.word	0x00000000
        /*0438*/ 	.short	0x010a
        /*043a*/ 	.byte	0x05
	.zero		1


	//   ....[49]....
        /*043c*/ 	.word	0x00002ed0
        /*0440*/ 	.word	0x000000ff
        /*0444*/ 	.word	0x00000000
        /*0448*/ 	.short	0x010a
        /*044a*/ 	.byte	0x05
	.zero		1


	//   ....[50]....
        /*044c*/ 	.word	0x00002f60
        /*0450*/ 	.word	0x000000ff
        /*0454*/ 	.word	0x00000000
        /*0458*/ 	.short	0x010a
        /*045a*/ 	.byte	0x05
	.zero		1


	//   ....[51]....
        /*045c*/ 	.word	0x00003000
        /*0460*/ 	.word	0x00000000
        /*0464*/ 	.word	0x00000000
        /*0468*/ 	.short	0x010a
        /*046a*/ 	.byte	0xff
	.zero		1


	//   ....[52]....
        /*046c*/ 	.word	0x00003120
        /*0470*/ 	.word	0x00000002
        /*0474*/ 	.word	0x000000f0
        /*0478*/ 	.short	0x010a
        /*047a*/ 	.byte	0xff
	.zero		1


	//   ....[53]....
        /*047c*/ 	.word	0x00003190
        /*0480*/ 	.word	0x00000002
        /*0484*/ 	.word	0x00000000
        /*0488*/ 	.short	0x0101
        /*048a*/ 	.byte	0xff
	.zero		1


	//   ....[54]....
        /*048c*/ 	.word	0x000031b0
        /*0490*/ 	.word	0x000000ff
        /*0494*/ 	.word	0x000000c0
        /*0498*/ 	.short	0x010a
        /*049a*/ 	.byte	0x04
	.zero		1


	//   ....[55]....
        /*049c*/ 	.word	0x000032d0
        /*04a0*/ 	.word	0x00000002
        /*04a4*/ 	.word	0x000000b0
        /*04a8*/ 	.short	0x010a
        /*04aa*/ 	.byte	0xff
	.zero		1


	//   ....[56]....
        /*04ac*/ 	.word	0x000033d0
        /*04b0*/ 	.word	0x00000002
        /*04b4*/ 	.word	0x00000000
        /*04b8*/ 	.short	0x0101
        /*04ba*/ 	.byte	0xff
	.zero		1


	//   ....[57]....
        /*04bc*/ 	.word	0x00003460
        /*04c0*/ 	.word	0x000000ff
        /*04c4*/ 	.word	0x000000c0
        /*04c8*/ 	.short	0x0106
        /*04ca*/ 	.byte	0x04
	.zero		1


	//   ....[58]....
        /*04cc*/ 	.word	0x00003480
        /*04d0*/ 	.word	0x000000ff
        /*04d4*/ 	.word	0x000000c0
        /*04d8*/ 	.short	0x010a
        /*04da*/ 	.byte	0x04
	.zero		1


	//   ....[59]....
        /*04dc*/ 	.word	0x00003510
        /*04e0*/ 	.word	0x000000ff
        /*04e4*/ 	.word	0x000000c0
        /*04e8*/ 	.short	0x0106
        /*04ea*/ 	.byte	0x07
	.zero		1


	//   ....[60]....
        /*04ec*/ 	.word	0x00003550
        /*04f0*/ 	.word	0x00000000
        /*04f4*/ 	.word	0x000000c0
        /*04f8*/ 	.short	0x010a
        /*04fa*/ 	.byte	0xff
	.zero		1


	//   ....[61]....
        /*04fc*/ 	.word	0x00003bc0
        /*0500*/ 	.word	0x00000002
        /*0504*/ 	.word	0x000000b0
        /*0508*/ 	.short	0x010a
        /*050a*/ 	.byte	0xff
	.zero		1


	//   ....[62]....
        /*050c*/ 	.word	0x00003ce0
        /*0510*/ 	.word	0x00000000
        /*0514*/ 	.word	0x00000000
        /*0518*/ 	.short	0x0101
        /*051a*/ 	.byte	0xff
	.zero		1


	//   ....[63]....
        /*051c*/ 	.word	0x00004210
        /*0520*/ 	.word	0x000000ff
        /*0524*/ 	.word	0x00000000
        /*0528*/ 	.short	0x010a
        /*052a*/ 	.byte	0x04
	.zero		1


	//   ....[64]....
        /*052c*/ 	.word	0x00004260
        /*0530*/ 	.word	0x000000ff
        /*0534*/ 	.word	0x000000e0
        /*0538*/ 	.short	0x010a
        /*053a*/ 	.byte	0x42
	.zero		1


	//   ....[65]....
        /*053c*/ 	.word	0x000044a0
        /*0540*/ 	.word	0x000000ff
        /*0544*/ 	.word	0x00000000
        /*0548*/ 	.short	0x010a
        /*054a*/ 	.byte	0x07
	.zero		1


	//   ....[66]....
        /*054c*/ 	.word	0x000045d0
        /*0550*/ 	.word	0x000000ff
        /*0554*/ 	.word	0x00000000
        /*0558*/ 	.short	0x010a
        /*055a*/ 	.byte	0x04
	.zero		1


	//   ....[67]....
        /*055c*/ 	.word	0x00004a20
        /*0560*/ 	.word	0x000000ff
        /*0564*/ 	.word	0x00000000
        /*0568*/ 	.short	0x010a
        /*056a*/ 	.byte	0x04
	.zero		1


	//   ....[68]....
        /*056c*/ 	.word	0x00004ab0
        /*0570*/ 	.word	0x000000ff
        /*0574*/ 	.word	0x00000000
        /*0578*/ 	.short	0x010a
        /*057a*/ 	.byte	0x04
	.zero		1


	//   ....[69]....
        /*057c*/ 	.word	0x00004f40
        /*0580*/ 	.word	0x0000000c
        /*0584*/ 	.word	0x000000b0
        /*0588*/ 	.short	0x010a
        /*058a*/ 	.byte	0xff
	.zero		1


	//   ....[70]....
        /*058c*/ 	.word	0x000050b0
        /*0590*/ 	.word	0x00000000
        /*0594*/ 	.word	0x00000000
        /*0598*/ 	.short	0x0101
        /*059a*/ 	.byte	0xff
	.zero		1


	//   ....[71]....
        /*059c*/ 	.word	0x00005530
        /*05a0*/ 	.word	0x000000ff
        /*05a4*/ 	.word	0x000000a8
        /*05a8*/ 	.short	0x010a
        /*05aa*/ 	.byte	0x1d
	.zero		1


	//   ....[72]....
        /*05ac*/ 	.word	0x000056f0
        /*05b0*/ 	.word	0x000000ff
        /*05b4*/ 	.word	0x00000088
        /*05b8*/ 	.short	0x010a
        /*05ba*/ 	.byte	0x04
	.zero		1


	//   ....[73]....
        /*05bc*/ 	.word	0x00005940
        /*05c0*/ 	.word	0x000000ff
        /*05c4*/ 	.word	0x00000070
        /*05c8*/ 	.short	0x010b
        /*05ca*/ 	.byte	0x04
	.zero		1


	//   ....[74]....
        /*05cc*/ 	.word	0x00005950
        /*05d0*/ 	.word	0x000000ff
        /*05d4*/ 	.word	0x00000000
        /*05d8*/ 	.short	0x0101
        /*05da*/ 	.byte	0x06
	.zero		1


	//   ....[75]....
        /*05dc*/ 	.word	0x00005960
        /*05e0*/ 	.word	0x000000ff
        /*05e4*/ 	.word	0x00000088
        /*05e8*/ 	.short	0x010a
        /*05ea*/ 	.byte	0x07
	.zero		1


	//   ....[76]....
        /*05ec*/ 	.word	0x00005bb0
        /*05f0*/ 	.word	0x000000ff
        /*05f4*/ 	.word	0x00000070
        /*05f8*/ 	.short	0x010b
        /*05fa*/ 	.byte	0x07
	.zero		1


	//   ....[77]....
        /*05fc*/ 	.word	0x00005bc0
        /*0600*/ 	.word	0x000000ff
        /*0604*/ 	.word	0x00000000
        /*0608*/ 	.short	0x0101
        /*060a*/ 	.byte	0x04
	.zero		1


	//   ....[78]....
        /*060c*/ 	.word	0x00005bd0
        /*0610*/ 	.word	0x000000ff
        /*0614*/ 	.word	0x00000088
        /*0618*/ 	.short	0x010a
        /*061a*/ 	.byte	0x05
	.zero		1


	//   ....[79]....
        /*061c*/ 	.word	0x00005e10
        /*0620*/ 	.word	0x000000ff
        /*0624*/ 	.word	0x00000070
        /*0628*/ 	.short	0x010b
        /*062a*/ 	.byte	0x05
	.zero		1


	//   ....[80]....
        /*062c*/ 	.word	0x00005e20
        /*0630*/ 	.word	0x000000ff
        /*0634*/ 	.word	0x00000000
        /*0638*/ 	.short	0x0101
        /*063a*/ 	.byte	0x06
	.zero		1


	//   ....[81]....
        /*063c*/ 	.word	0x00005e30
        /*0640*/ 	.word	0x000000ff
        /*0644*/ 	.word	0x00000088
        /*0648*/ 	.short	0x010a
        /*064a*/ 	.byte	0x04
	.zero		1


	//   ....[82]....
        /*064c*/ 	.word	0x00006070
        /*0650*/ 	.word	0x000000ff
        /*0654*/ 	.word	0x00000070
        /*0658*/ 	.short	0x010b
        /*065a*/ 	.byte	0x04
	.zero		1


	//   ....[83]....
        /*065c*/ 	.word	0x000060b0
        /*0660*/ 	.word	0x000000ff
        /*0664*/ 	.word	0x00000000
        /*0668*/ 	.short	0x0101
        /*066a*/ 	.byte	0x05
	.zero		1


	//   ....[84]....
        /*066c*/ 	.word	0x00006140
        /*0670*/ 	.word	0x000000ff
        /*0674*/ 	.word	0x00000000
        /*0678*/ 	.short	0x010a
        /*067a*/ 	.byte	0x04
	.zero		1


	//   ....[85]....
        /*067c*/ 	.word	0x000061d0
        /*0680*/ 	.word	0x000000ff
        /*0684*/ 	.word	0x00000000
        /*0688*/ 	.short	0x010a
        /*068a*/ 	.byte	0x05
	.zero		1


	//   ....[86]....
        /*068c*/ 	.word	0x00006270
        /*0690*/ 	.word	0x00000000
        /*0694*/ 	.word	0x00000000
        /*0698*/ 	.short	0x010a
        /*069a*/ 	.byte	0xff
	.zero		1


	//   ....[87]....
        /*069c*/ 	.word	0x000065e0
        /*06a0*/ 	.word	0x00000000
        /*06a4*/ 	.word	0x000000b0
        /*06a8*/ 	.short	0x010a
        /*06aa*/ 	.byte	0xff
	.zero		1


	//   ....[88]....
        /*06ac*/ 	.word	0x000066b0
        /*06b0*/ 	.word	0x00000000
        /*06b4*/ 	.word	0x00000000
        /*06b8*/ 	.short	0x0101
        /*06ba*/ 	.byte	0xff
	.zero		1


	//   ....[89]....
        /*06bc*/ 	.word	0x00007390
        /*06c0*/ 	.word	0x00000000
        /*06c4*/ 	.word	0x00000070
        /*06c8*/ 	.short	0x010a
        /*06ca*/ 	.byte	0xff
	.zero		1


	//   ....[90]....
        /*06cc*/ 	.word	0x00007400
        /*06d0*/ 	.word	0x00000068
        /*06d4*/ 	.word	0x000000d0
        /*06d8*/ 	.short	0x010a
        /*06da*/ 	.byte	0xff
	.zero		1


	//   ....[91]....
        /*06dc*/ 	.word	0x000074f0
        /*06e0*/ 	.word	0x00000000
        /*06e4*/ 	.word	0x00000070
        /*06e8*/ 	.short	0x010a
        /*06ea*/ 	.byte	0xff
	.zero		1


	//   ....[92]....
        /*06ec*/ 	.word	0x00007610
        /*06f0*/ 	.word	0x00000068
        /*06f4*/ 	.word	0x000000d0
        /*06f8*/ 	.short	0x010a
        /*06fa*/ 	.byte	0xff
	.zero		1


	//   ....[93]....
        /*06fc*/ 	.word	0x00008490
        /*0700*/ 	.word	0x00000000
        /*0704*/ 	.word	0x00000000
        /*0708*/ 	.short	0x0101
        /*070a*/ 	.byte	0xff
	.zero		1


	//   ....[94]....
        /*070c*/ 	.word	0x000084a0
        /*0710*/ 	.word	0x00000014
        /*0714*/ 	.word	0x00000070
        /*0718*/ 	.short	0x010a
        /*071a*/ 	.byte	0xff
	.zero		1


	//   ....[95]....
        /*071c*/ 	.word	0x00008560
        /*0720*/ 	.word	0x00000014
        /*0724*/ 	.word	0x00000070
        /*0728*/ 	.short	0x010a
        /*072a*/ 	.byte	0xff
	.zero		1


	//   ....[96]....
        /*072c*/ 	.word	0x00009440
        /*0730*/ 	.word	0x0000002e
        /*0734*/ 	.word	0x00000000
        /*0738*/ 	.short	0x0101
        /*073a*/ 	.byte	0xff
	.zero		1


	//   ....[97]....
        /*073c*/ 	.word	0x00009480
        /*0740*/ 	.word	0x00000015
        /*0744*/ 	.word	0x00000070
        /*0748*/ 	.short	0x010a
        /*074a*/ 	.byte	0xff
	.zero		1


	//   ....[98]....
        /*074c*/ 	.word	0x00009550
        /*0750*/ 	.word	0x00000015
        /*0754*/ 	.word	0x00000070
        /*0758*/ 	.short	0x010a
        /*075a*/ 	.byte	0xff
	.zero		1


	//   ....[99]....
        /*075c*/ 	.word	0x0000a440
        /*0760*/ 	.word	0x0000002e
        /*0764*/ 	.word	0x00000000
        /*0768*/ 	.short	0x0101
        /*076a*/ 	.byte	0xff
	.zero		1


	//   ....[100]....
        /*076c*/ 	.word	0x0000a460
        /*0770*/ 	.word	0x00000002
        /*0774*/ 	.word	0x00000070
        /*0778*/ 	.short	0x010a
        /*077a*/ 	.byte	0xff
	.zero		1


	//   ....[101]....
        /*077c*/ 	.word	0x0000a510
        /*0780*/ 	.word	0x00000002
        /*0784*/ 	.word	0x00000070
        /*0788*/ 	.short	0x010a
        /*078a*/ 	.byte	0xff
	.zero		1


	//   ....[102]....
        /*078c*/ 	.word	0x0000adb0
        /*0790*/ 	.word	0x000000ff
        /*0794*/ 	.word	0x00000000
        /*0798*/ 	.short	0x0101
        /*079a*/ 	.byte	0x04
	.zero		1


	//   ....[103]....
        /*079c*/ 	.word	0x0000b410
        /*07a0*/ 	.word	0x00000000
        /*07a4*/ 	.word	0x00000000
        /*07a8*/ 	.short	0x0101
        /*07aa*/ 	.byte	0xff
	.zero		1


	//   ....[104]....
        /*07ac*/ 	.word	0x0000b6c0
        /*07b0*/ 	.word	0x000000ff
        /*07b4*/ 	.word	0x00000000
        /*07b8*/ 	.short	0x0101
        /*07ba*/ 	.byte	0x04
	.zero		1


	//   ....[105]....
        /*07bc*/ 	.word	0x0000b6e0
        /*07c0*/ 	.word	0x00000000
        /*07c4*/ 	.word	0x00000100
        /*07c8*/ 	.short	0x010a
        /*07ca*/ 	.byte	0xff
	.zero		1


	//   ....[106]....
        /*07cc*/ 	.word	0x0000b740
        /*07d0*/ 	.word	0x00000000
        /*07d4*/ 	.word	0x00000038
        /*07d8*/ 	.short	0x010a
        /*07da*/ 	.byte	0xff
	.zero		1


	//   ....[107]....
        /*07dc*/ 	.word	0x0000b7a0
        /*07e0*/ 	.word	0x00000000
        /*07e4*/ 	.word	0x00000038
        /*07e8*/ 	.short	0x010a
        /*07ea*/ 	.byte	0xff
	.zero		1


	//   ....[108]....
        /*07ec*/ 	.word	0x0000b7f0
        /*07f0*/ 	.word	0x00000003
        /*07f4*/ 	.word	0x000000b0
        /*07f8*/ 	.short	0x010a
        /*07fa*/ 	.byte	0xff
	.zero		1


	//   ....[109]....
        /*07fc*/ 	.word	0x0000b850
        /*0800*/ 	.word	0x00000000
        /*0804*/ 	.word	0x00000000
        /*0808*/ 	.short	0x010a
        /*080a*/ 	.byte	0xff
	.zero		1


	//   ....[110]....
        /*080c*/ 	.word	0x0000b8b0
        /*0810*/ 	.word	0x00000000
        /*0814*/ 	.word	0x00000000
        /*0818*/ 	.short	0x010a
        /*081a*/ 	.byte	0xff
	.zero		1


	//   ....[111]....
        /*081c*/ 	.word	0x0000b910
        /*0820*/ 	.word	0x00000000
        /*0824*/ 	.word	0x00000000
        /*0828*/ 	.short	0x010a
        /*082a*/ 	.byte	0xff
	.zero		1


	//   ....[112]....
        /*082c*/ 	.word	0x0000b970
        /*0830*/ 	.word	0x00000000
        /*0834*/ 	.word	0x00000000
        /*0838*/ 	.short	0x010a
        /*083a*/ 	.byte	0xff
	.zero		1


	//   ....[113]....
        /*083c*/ 	.word	0x0000b9d0
        /*0840*/ 	.word	0x00000000
        /*0844*/ 	.word	0x00000000
        /*0848*/ 	.short	0x010a
        /*084a*/ 	.byte	0xff
	.zero		1


	//   ....[114]....
        /*084c*/ 	.word	0x0000ba30
        /*0850*/ 	.word	0x00000000
        /*0854*/ 	.word	0x00000000
        /*0858*/ 	.short	0x010a
        /*085a*/ 	.byte	0xff
	.zero		1


	//   ....[115]....
        /*085c*/ 	.word	0x0000ba80
        /*0860*/ 	.word	0x00000002
        /*0864*/ 	.word	0x000000f0
        /*0868*/ 	.short	0x010a
        /*086a*/ 	.byte	0xff
	.zero		1


	//   ....[116]....
        /*086c*/ 	.word	0x0000bae0
        /*0870*/ 	.word	0x00000002
        /*0874*/ 	.word	0x000000c0
        /*0878*/ 	.short	0x010a
        /*087a*/ 	.byte	0xff
	.zero		1


	//   ....[117]....
        /*087c*/ 	.word	0x0000bb30
        /*0880*/ 	.word	0x00000002
        /*0884*/ 	.word	0x000000b0
        /*0888*/ 	.short	0x010a
        /*088a*/ 	.byte	0xff
	.zero		1


	//   ....[118]....
        /*088c*/ 	.word	0x0000bb90
        /*0890*/ 	.word	0x00000000
        /*0894*/ 	.word	0x000000c0
        /*0898*/ 	.short	0x010a
        /*089a*/ 	.byte	0xff
	.zero		1


	//   ....[119]....
        /*089c*/ 	.word	0x0000bbe0
        /*08a0*/ 	.word	0x00000002
        /*08a4*/ 	.word	0x000000b0
        /*08a8*/ 	.short	0x010a
        /*08aa*/ 	.byte	0xff
	.zero		1


	//   ....[120]....
        /*08ac*/ 	.word	0x0000bc40
        /*08b0*/ 	.word	0x00000000
        /*08b4*/ 	.word	0x000000e0
        /*08b8*/ 	.short	0x010a
        /*08ba*/ 	.byte	0xff
	.zero		1


	//   ....[121]....
        /*08bc*/ 	.word	0x0000bca0
        /*08c0*/ 	.word	0x00000000
        /*08c4*/ 	.word	0x00000000
        /*08c8*/ 	.short	0x010a
        /*08ca*/ 	.byte	0xff
	.zero		1


	//   ....[122]....
        /*08cc*/ 	.word	0x0000bd00
        /*08d0*/ 	.word	0x00000000
        /*08d4*/ 	.word	0x00000000
        /*08d8*/ 	.short	0x010a
        /*08da*/ 	.byte	0xff
	.zero		1


	//   ....[123]....
        /*08dc*/ 	.word	0x0000bd60
        /*08e0*/ 	.word	0x00000000
        /*08e4*/ 	.word	0x00000000
        /*08e8*/ 	.short	0x010a
        /*08ea*/ 	.byte	0xff
	.zero		1


	//   ....[124]....
        /*08ec*/ 	.word	0x0000bdb0
        /*08f0*/ 	.word	0x0000000c
        /*08f4*/ 	.word	0x000000b0
        /*08f8*/ 	.short	0x010a
        /*08fa*/ 	.byte	0xff
	.zero		1


	//   ....[125]....
        /*08fc*/ 	.word	0x0000be10
        /*0900*/ 	.word	0x00000000
        /*0904*/ 	.word	0x000000a8
        /*0908*/ 	.short	0x010a
        /*090a*/ 	.byte	0xff
	.zero		1


	//   ....[126]....
        /*090c*/ 	.word	0x0000be70
        /*0910*/ 	.word	0x00000000
        /*0914*/ 	.word	0x00000088
        /*0918*/ 	.short	0x010a
        /*091a*/ 	.byte	0xff
	.zero		1


	//   ....[127]....
        /*091c*/ 	.word	0x0000bed0
        /*0920*/ 	.word	0x00000000
        /*0924*/ 	.word	0x00000088
        /*0928*/ 	.short	0x010a
        /*092a*/ 	.byte	0xff
	.zero		1


	//   ....[128]....
        /*092c*/ 	.word	0x0000bf30
        /*0930*/ 	.word	0x00000000
        /*0934*/ 	.word	0x00000088
        /*0938*/ 	.short	0x010a
        /*093a*/ 	.byte	0xff
	.zero		1


	//   ....[129]....
        /*093c*/ 	.word	0x0000bf90
        /*0940*/ 	.word	0x00000000
        /*0944*/ 	.word	0x00000088
        /*0948*/ 	.short	0x010a
        /*094a*/ 	.byte	0xff
	.zero		1


	//   ....[130]....
        /*094c*/ 	.word	0x0000bff0
        /*0950*/ 	.word	0x00000000
        /*0954*/ 	.word	0x00000000
        /*0958*/ 	.short	0x010a
        /*095a*/ 	.byte	0xff
	.zero		1


	//   ....[131]....
        /*095c*/ 	.word	0x0000c050
        /*0960*/ 	.word	0x00000000
        /*0964*/ 	.word	0x00000000
        /*0968*/ 	.short	0x010a
        /*096a*/ 	.byte	0xff
	.zero		1


	//   ....[132]....
        /*096c*/ 	.word	0x0000c0a0
        /*0970*/ 	.word	0x00000000
        /*0974*/ 	.word	0x000000b0
        /*0978*/ 	.short	0x010a
        /*097a*/ 	.byte	0xff
	.zero		1


	//   ....[133]....
        /*097c*/ 	.word	0x0000c0f0
        /*0980*/ 	.word	0x00000000
        /*0984*/ 	.word	0x00000070
        /*0988*/ 	.short	0x010a
        /*098a*/ 	.byte	0xff
	.zero		1


	//   ....[134]....
        /*098c*/ 	.word	0x0000c140
        /*0990*/ 	.word	0x00000068
        /*0994*/ 	.word	0x000000d0
        /*0998*/ 	.short	0x010a
        /*099a*/ 	.byte	0xff
	.zero		1


	//   ....[135]....
        /*099c*/ 	.word	0x0000c190
        /*09a0*/ 	.word	0x00000014
        /*09a4*/ 	.word	0x00000070
        /*09a8*/ 	.short	0x010a
        /*09aa*/ 	.byte	0xff
	.zero		1


	//   ....[136]....
        /*09ac*/ 	.word	0x0000c1e0
        /*09b0*/ 	.word	0x00000015
        /*09b4*/ 	.word	0x00000070
        /*09b8*/ 	.short	0x010a
        /*09ba*/ 	.byte	0xff
	.zero		1


	//   ....[137]....
        /*09bc*/ 	.word	0x0000c230
        /*09c0*/ 	.word	0x00000002
        /*09c4*/ 	.word	0x00000070
        /*09c8*/ 	.short	0x010a
        /*09ca*/ 	.byte	0xff
	.zero		1


	//----- nvinfo : EIATTR_NUM_MBARRIERS
	.align		4
.L_47:
        /*09cc*/ 	.byte	0x03, 0x38
        /*09ce*/ 	.short	0x0022


	//----- nvinfo : EIATTR_EXIT_INSTR_OFFSETS
	.align		4
        /*09d0*/ 	.byte	0x04, 0x1c
        /*09d2*/ 	.short	(.L_49 - .L_48)


	//   ....[0]....
.L_48:
        /*09d4*/ 	.word	0x00003030


	//   ....[1]....
        /*09d8*/ 	.word	0x00003520


	//   ....[2]....
        /*09dc*/ 	.word	0x00003580


	//   ....[3]....
        /*09e0*/ 	.word	0x00004d10


	//   ....[4]....
        /*09e4*/ 	.word	0x000062a0


	//   ....[5]....
        /*09e8*/ 	.word	0x000062e0


	//   ....[6]....
        /*09ec*/ 	.word	0x0000b5b0


	//   ....[7]....
        /*09f0*/ 	.word	0x0000b630


	//   ....[8]....
        /*09f4*/ 	.word	0x0000b660


	//   ....[9]....
        /*09f8*/ 	.word	0x0000b6d0


	//----- nvinfo : EIATTR_MAX_THREADS
	.align		4
.L_49:
        /*09fc*/ 	.byte	0x04, 0x05
        /*09fe*/ 	.short	(.L_51 - .L_50)
.L_50:
        /*0a00*/ 	.word	0x00000100
        /*0a04*/ 	.word	0x00000001
        /*0a08*/ 	.word	0x00000001


	//----- nvinfo : EIATTR_CRS_STACK_SIZE
	.align		4
.L_51:
        /*0a0c*/ 	.byte	0x04, 0x1e
        /*0a0e*/ 	.short	(.L_53 - .L_52)
.L_52:
        /*0a10*/ 	.word	0x00000000


	//----- nvinfo : EIATTR_CBANK_PARAM_SIZE
	.align		4
.L_53:
        /*0a14*/ 	.byte	0x03, 0x19
        /*0a16*/ 	.short	0x0c00


	//----- nvinfo : EIATTR_PARAM_CBANK
	.align		4
        /*0a18*/ 	.byte	0x04, 0x0a
        /*0a1a*/ 	.short	(.L_55 - .L_54)
	.align		4
.L_54:
        /*0a1c*/ 	.word	index@(.nv.constant0._ZN7cutlass13device_kernelINS_4gemm6kernel13GemmUniversalIN4cute5tupleIJiiiiEEENS1_10collective13CollectiveMmaINS1_46MainloopSm100TmaUmmaWarpSpecializedBlockScaledILi7ELi2ELi2ENS5_IJNS4_1CILi2EEESB_NSA_ILi1EEEEEEEENS5_IJNSA_ILi128EEENSA_ILi64EEENSA_ILi256EEEEEENS5_IJNS_12float_e2m1_tENS_13float_ue4m3_tEEEENS5_IJNS5_IJlSC_lEEENS4_6LayoutINS5_IJNS5_IJNS5_IJNSA_ILi32EEENSA_ILi4EEEEEEiEEENS5_IJNS5_IJNSA_ILi16EEESP_EEEiEEENS5_IJSC_iEEEEEENS5_IJSU_NS5_IJNS5_IJNSA_ILi0EEESC_EEENSA_ILi512EEEEEENS5_IJSX_iEEEEEEEEEEESL_S14_NS4_8TiledMMAINS4_8MMA_AtomIJNS4_17SM100_MMA_MXF4_SSISJ_SJ_fSK_Li128ELi64ELi16ELNS4_4UMMA5MajorE0ELS19_0ELNS18_7ScaleInE0ELS1A_0EEEEEENSN_INS5_IJSC_SC_SC_EEENS5_IJSX_SX_SX_EEEEENS5_IJNS4_10UnderscoreES1G_S1G_EEEEENS5_IJNS4_23SM90_TMA_LOAD_MULTICASTES1J_EEENS5_IJNS4_14ComposedLayoutINS4_7SwizzleILi3ELi4ELi3EEENS4_18smem_ptr_flag_bitsILi4EEENSN_INS5_IJNSA_ILi8EEESH_EEENS5_IJSH_SC_EEEEEEENSN_INS5_IJNS5_IJNS5_IJSQ_SC_EEEST_EEESC_NS5_IJSC_SP_EEEEEENS5_IJNS5_IJNS5_IJST_SZ_EEESY_EEESX_NS5_IJSP_SZ_EEEEEEEEEEEvNS4_8identityES1K_S24_vS25_EENS_8epilogue10collective18CollectiveEpilogueINS27_23Sm100TmaWarpSpecializedILi3ELi2ELi16ELb1ELb0EEEJNS5_IJSG_SG_SH_EEENS5_IJNSN_ISG_SC_EENSN_INS5_IJSS_SB_EEENS5_IJSC_SO_EEEEEEEENS_10bfloat16_tESM_S2I_SM_NS27_6fusion15FusionCallbacksIS2B_NS2J_17LinearCombinationIS2I_fS2I_fLNS_15FloatRoundStyleE2EEES2C_S2H_JEEENS4_5SM1004TMEM4LOAD26SM100_TMEM_LOAD_32dp32b16xENS4_13SM90_TMA_LOADENS1L_INS1M_ILi1ELi4ELi3EEENS1O_ILi16EEENSN_INS5_IJS1Q_SS_EEENS5_IJSS_SC_EEEEEEENS4_39AutoVectorizingCopyWithAssumedAlignmentILi128EEENS4_14SM90_TMA_STOREES2Z_S31_S31_EEEvvEEEEvNT_6ParamsE)
        /*0a20*/ 	.short	0x0380
        /*0a22*/ 	.short	0x0c00


	//----- nvinfo : EIATTR_SW_WAR
	.align		4
.L_55:
        /*0a24*/ 	.byte	0x04, 0x36
        /*0a26*/ 	.short	(.L_57 - .L_56)
.L_56:
        /*0a28*/ 	.word	0x00000008
.L_57:


//--------------------- .nv.callgraph             --------------------------
	.section	.nv.callgraph,"",@"SHT_CUDA_CALLGRAPH"
	.align	4
	.sectionentsize	8
	.align		4
        /*0000*/ 	.word	0x00000000
	.align		4
        /*0004*/ 	.word	0xffffffff
	.align		4
        /*0008*/ 	.word	index@(_ZN7cutlass13device_kernelINS_4gemm6kernel13GemmUniversalIN4cute5tupleIJiiiiEEENS1_10collective13CollectiveMmaINS1_46MainloopSm100TmaUmmaWarpSpecializedBlockScaledILi7ELi2ELi2ENS5_IJNS4_1CILi2EEESB_NSA_ILi1EEEEEEEENS5_IJNSA_ILi128EEENSA_ILi64EEENSA_ILi256EEEEEENS5_IJNS_12float_e2m1_tENS_13float_ue4m3_tEEEENS5_IJNS5_IJlSC_lEEENS4_6LayoutINS5_IJNS5_IJNS5_IJNSA_ILi32EEENSA_ILi4EEEEEEiEEENS5_IJNS5_IJNSA_ILi16EEESP_EEEiEEENS5_IJSC_iEEEEEENS5_IJSU_NS5_IJNS5_IJNSA_ILi0EEESC_EEENSA_ILi512EEEEEENS5_IJSX_iEEEEEEEEEEESL_S14_NS4_8TiledMMAINS4_8MMA_AtomIJNS4_17SM100_MMA_MXF4_SSISJ_SJ_fSK_Li128ELi64ELi16ELNS4_4UMMA5MajorE0ELS19_0ELNS18_7ScaleInE0ELS1A_0EEEEEENSN_INS5_IJSC_SC_SC_EEENS5_IJSX_SX_SX_EEEEENS5_IJNS4_10UnderscoreES1G_S1G_EEEEENS5_IJNS4_23SM90_TMA_LOAD_MULTICASTES1J_EEENS5_IJNS4_14ComposedLayoutINS4_7SwizzleILi3ELi4ELi3EEENS4_18smem_ptr_flag_bitsILi4EEENSN_INS5_IJNSA_ILi8EEESH_EEENS5_IJSH_SC_EEEEEEENSN_INS5_IJNS5_IJNS5_IJSQ_SC_EEEST_EEESC_NS5_IJSC_SP_EEEEEENS5_IJNS5_IJNS5_IJST_SZ_EEESY_EEESX_NS5_IJSP_SZ_EEEEEEEEEEEvNS4_8identityES1K_S24_vS25_EENS_8epilogue10collective18CollectiveEpilogueINS27_23Sm100TmaWarpSpecializedILi3ELi2ELi16ELb1ELb0EEEJNS5_IJSG_SG_SH_EEENS5_IJNSN_ISG_SC_EENSN_INS5_IJSS_SB_EEENS5_IJSC_SO_EEEEEEEENS_10bfloat16_tESM_S2I_SM_NS27_6fusion15FusionCallbacksIS2B_NS2J_17LinearCombinationIS2I_fS2I_fLNS_15FloatRoundStyleE2EEES2C_S2H_JEEENS4_5SM1004TMEM4LOAD26SM100_TMEM_LOAD_32dp32b16xENS4_13SM90_TMA_LOADENS1L_INS1M_ILi1ELi4ELi3EEENS1O_ILi16EEENSN_INS5_IJS1Q_SS_EEENS5_IJSS_SC_EEEEEEENS4_39AutoVectorizingCopyWithAssumedAlignmentILi128EEENS4_14SM90_TMA_STOREES2Z_S31_S31_EEEvvEEEEvNT_6ParamsE)
	.align		4
        /*000c*/ 	.word	index@(__assertfail)
	.align		4
        /*0010*/ 	.word	0x00000000
	.align		4
        /*0014*/ 	.word	0xfffffffe
	.align		4
        /*0018*/ 	.word	0x00000000
	.align		4
        /*001c*/ 	.word	0xfffffffd
	.align		4
        /*0020*/ 	.word	0x00000000
	.align		4
        /*0024*/ 	.word	0xfffffffc


//--------------------- .nv.constant4             --------------------------
	.section	.nv.constant4,"a",@progbits
	.align	8
	.align		8
.nv.constant4:
        /*0000*/ 	.dword	__assertfail
	.align		8
        /*0008*/ 	.dword	__unnamed_1
	.align		8
        /*0010*/ 	.dword	__unnamed_2
	.align		8
        /*0018*/ 	.dword	_ZN40_INTERNAL_9c3297b1_4_k_cu_163ed303_384724cuda3std3__45__cpo5beginE
	.align		8
        /*0020*/ 	.dword	_ZN40_INTERNAL_9c3297b1_4_k_cu_163ed303_384724cuda3std3__45__cpo3endE
	.align		8
        /*0028*/ 	.dword	_ZN40_INTERNAL_9c3297b1_4_k_cu_163ed303_384724cuda3std3__45__cpo6cbeginE
	.align		8
        /*0030*/ 	.dword	_ZN40_INTERNAL_9c3297b1_4_k_cu_163ed303_384724cuda3std3__45__cpo4cendE
	.align		8
        /*0038*/ 	.dword	_ZN40_INTERNAL_9c3297b1_4_k_cu_163ed303_384724cuda3std3__442_GLOBAL__N__9c3297b1_4_k_cu_163ed303_384726ignoreE
	.align		8
        /*0040*/ 	.dword	_ZN40_INTERNAL_9c3297b1_4_k_cu_163ed303_384724cuda3std3__419piecewise_constructE
	.align		8
        /*0048*/ 	.dword	_ZN40_INTERNAL_9c3297b1_4_k_cu_163ed303_384724cuda3std3__48in_placeE
	.align		8
        /*0050*/ 	.dword	_ZN40_INTERNAL_9c3297b1_4_k_cu_163ed303_384724cuda3std6ranges3__45__cpo4swapE
	.align		8
        /*0058*/ 	.dword	_ZN40_INTERNAL_9c3297b1_4_k_cu_163ed303_384724cuda3std6ranges3__45__cpo9iter_moveE
	.align		8
        /*0060*/ 	.dword	_ZN40_INTERNAL_9c3297b1_4_k_cu_163ed303_384724cute7productE
	.align		8
        /*0068*/ 	.dword	_ZN40_INTERNAL_9c3297b1_4_k_cu_163ed303_384724cute1_E
	.align		8
        /*0070*/ 	.dword	$str$25
	.align		8
        /*0078*/ 	.dword	$str$26
	.align		8
        /*0080*/ 	.dword	$str$29
	.align		8
        /*0088*/ 	.dword	$str$30


//--------------------- .text._ZN7cutlass13device_kernelINS_4gemm6kernel13GemmUniversalIN4cute5tupleIJiiiiEEENS1_10collective13CollectiveMmaINS1_46MainloopSm100TmaUmmaWarpSpecializedBlockScaledILi7ELi2ELi2ENS5_IJNS4_1CILi2EEESB_NSA_ILi1EEEEEEEENS5_IJNSA_ILi128EEENSA_ILi64EEENSA_ILi256EEEEEENS5_IJNS_12float_e2m1_tENS_13float_ue4m3_tEEEENS5_IJNS5_IJlSC_lEEENS4_6LayoutINS5_IJNS5_IJNS5_IJNSA_ILi32EEENSA_ILi4EEEEEEiEEENS5_IJNS5_IJNSA_ILi16EEESP_EEEiEEENS5_IJSC_iEEEEEENS5_IJSU_NS5_IJNS5_IJNSA_ILi0EEESC_EEENSA_ILi512EEEEEENS5_IJSX_iEEEEEEEEEEESL_S14_NS4_8TiledMMAINS4_8MMA_AtomIJNS4_17SM100_MMA_MXF4_SSISJ_SJ_fSK_Li128ELi64ELi16ELNS4_4UMMA5MajorE0ELS19_0ELNS18_7ScaleInE0ELS1A_0EEEEEENSN_INS5_IJSC_SC_SC_EEENS5_IJSX_SX_SX_EEEEENS5_IJNS4_10UnderscoreES1G_S1G_EEEEENS5_IJNS4_23SM90_TMA_LOAD_MULTICASTES1J_EEENS5_IJNS4_14ComposedLayoutINS4_7SwizzleILi3ELi4ELi3EEENS4_18smem_ptr_flag_bitsILi4EEENSN_INS5_IJNSA_ILi8EEESH_EEENS5_IJSH_SC_EEEEEEENSN_INS5_IJNS5_IJNS5_IJSQ_SC_EEEST_EEESC_NS5_IJSC_SP_EEEEEENS5_IJNS5_IJNS5_IJST_SZ_EEESY_EEESX_NS5_IJSP_SZ_EEEEEEEEEEEvNS4_8identityES1K_S24_vS25_EENS_8epilogue10collective18CollectiveEpilogueINS27_23Sm100TmaWarpSpecializedILi3ELi2ELi16ELb1ELb0EEEJNS5_IJSG_SG_SH_EEENS5_IJNSN_ISG_SC_EENSN_INS5_IJSS_SB_EEENS5_IJSC_SO_EEEEEEEENS_10bfloat16_tESM_S2I_SM_NS27_6fusion15FusionCallbacksIS2B_NS2J_17LinearCombinationIS2I_fS2I_fLNS_15FloatRoundStyleE2EEES2C_S2H_JEEENS4_5SM1004TMEM4LOAD26SM100_TMEM_LOAD_32dp32b16xENS4_13SM90_TMA_LOADENS1L_INS1M_ILi1ELi4ELi3EEENS1O_ILi16EEENSN_INS5_IJS1Q_SS_EEENS5_IJSS_SC_EEEEEEENS4_39AutoVectorizingCopyWithAssumedAlignmentILi128EEENS4_14SM90_TMA_STOREES2Z_S31_S31_EEEvvEEEEvNT_6ParamsE --------------------------
	.section	.text._ZN7cutlass13device_kernelINS_4gemm6kernel13GemmUniversalIN4cute5tupleIJiiiiEEENS1_10collective13CollectiveMmaINS1_46MainloopSm100TmaUmmaWarpSpecializedBlockScaledILi7ELi2ELi2ENS5_IJNS4_1CILi2EEESB_NSA_ILi1EEEEEEEENS5_IJNSA_ILi128EEENSA_ILi64EEENSA_ILi256EEEEEENS5_IJNS_12float_e2m1_tENS_13float_ue4m3_tEEEENS5_IJNS5_IJlSC_lEEENS4_6LayoutINS5_IJNS5_IJNS5_IJNSA_ILi32EEENSA_ILi4EEEEEEiEEENS5_IJNS5_IJNSA_ILi16EEESP_EEEiEEENS5_IJSC_iEEEEEENS5_IJSU_NS5_IJNS5_IJNSA_ILi0EEESC_EEENSA_ILi512EEEEEENS5_IJSX_iEEEEEEEEEEESL_S14_NS4_8TiledMMAINS4_8MMA_AtomIJNS4_17SM100_MMA_MXF4_SSISJ_SJ_fSK_Li128ELi64ELi16ELNS4_4UMMA5MajorE0ELS19_0ELNS18_7ScaleInE0ELS1A_0EEEEEENSN_INS5_IJSC_SC_SC_EEENS5_IJSX_SX_SX_EEEEENS5_IJNS4_10UnderscoreES1G_S1G_EEEEENS5_IJNS4_23SM90_TMA_LOAD_MULTICASTES1J_EEENS5_IJNS4_14ComposedLayoutINS4_7SwizzleILi3ELi4ELi3EEENS4_18smem_ptr_flag_bitsILi4EEENSN_INS5_IJNSA_ILi8EEESH_EEENS5_IJSH_SC_EEEEEEENSN_INS5_IJNS5_IJNS5_IJSQ_SC_EEEST_EEESC_NS5_IJSC_SP_EEEEEENS5_IJNS5_IJNS5_IJST_SZ_EEESY_EEESX_NS5_IJSP_SZ_EEEEEEEEEEEvNS4_8identityES1K_S24_vS25_EENS_8epilogue10collective18CollectiveEpilogueINS27_23Sm100TmaWarpSpecializedILi3ELi2ELi16ELb1ELb0EEEJNS5_IJSG_SG_SH_EEENS5_IJNSN_ISG_SC_EENSN_INS5_IJSS_SB_EEENS5_IJSC_SO_EEEEEEEENS_10bfloat16_tESM_S2I_SM_NS27_6fusion15FusionCallbacksIS2B_NS2J_17LinearCombinationIS2I_fS2I_fLNS_15FloatRoundStyleE2EEES2C_S2H_JEEENS4_5SM1004TMEM4LOAD26SM100_TMEM_LOAD_32dp32b16xENS4_13SM90_TMA_LOADENS1L_INS1M_ILi1ELi4ELi3EEENS1O_ILi16EEENSN_INS5_IJS1Q_SS_EEENS5_IJSS_SC_EEEEEEENS4_39AutoVectorizingCopyWithAssumedAlignmentILi128EEENS4_14SM90_TMA_STOREES2Z_S31_S31_EEEvvEEEEvNT_6ParamsE,"ax",@progbits
	.align	128
.text._ZN7cutlass13device_kernelINS_4gemm6kernel13GemmUniversalIN4cute5tupleIJiiiiEEENS1_10collective13CollectiveMmaINS1_46MainloopSm100TmaUmmaWarpSpecializedBlockScaledILi7ELi2ELi2ENS5_IJNS4_1CILi2EEESB_NSA_ILi1EEEEEEEENS5_IJNSA_ILi128EEENSA_ILi64EEENSA_ILi256EEEEEENS5_IJNS_12float_e2m1_tENS_13float_ue4m3_tEEEENS5_IJNS5_IJlSC_lEEENS4_6LayoutINS5_IJNS5_IJNS5_IJNSA_ILi32EEENSA_ILi4EEEEEEiEEENS5_IJNS5_IJNSA_ILi16EEESP_EEEiEEENS5_IJSC_iEEEEEENS5_IJSU_NS5_IJNS5_IJNSA_ILi0EEESC_EEENSA_ILi512EEEEEENS5_IJSX_iEEEEEEEEEEESL_S14_NS4_8TiledMMAINS4_8MMA_AtomIJNS4_17SM100_MMA_MXF4_SSISJ_SJ_fSK_Li128ELi64ELi16ELNS4_4UMMA5MajorE0ELS19_0ELNS18_7ScaleInE0ELS1A_0EEEEEENSN_INS5_IJSC_SC_SC_EEENS5_IJSX_SX_SX_EEEEENS5_IJNS4_10UnderscoreES1G_S1G_EEEEENS5_IJNS4_23SM90_TMA_LOAD_MULTICASTES1J_EEENS5_IJNS4_14ComposedLayoutINS4_7SwizzleILi3ELi4ELi3EEENS4_18smem_ptr_flag_bitsILi4EEENSN_INS5_IJNSA_ILi8EEESH_EEENS5_IJSH_SC_EEEEEEENSN_INS5_IJNS5_IJNS5_IJSQ_SC_EEEST_EEESC_NS5_IJSC_SP_EEEEEENS5_IJNS5_IJNS5_IJST_SZ_EEESY_EEESX_NS5_IJSP_SZ_EEEEEEEEEEEvNS4_8identityES1K_S24_vS25_EENS_8epilogue10collective18CollectiveEpilogueINS27_23Sm100TmaWarpSpecializedILi3ELi2ELi16ELb1ELb0EEEJNS5_IJSG_SG_SH_EEENS5_IJNSN_ISG_SC_EENSN_INS5_IJSS_SB_EEENS5_IJSC_SO_EEEEEEEENS_10bfloat16_tESM_S2I_SM_NS27_6fusion15FusionCallbacksIS2B_NS2J_17LinearCombinationIS2I_fS2I_fLNS_15FloatRoundStyleE2EEES2C_S2H_JEEENS4_5SM1004TMEM4LOAD26SM100_TMEM_LOAD_32dp32b16xENS4_13SM90_TMA_LOADENS1L_INS1M_ILi1ELi4ELi3EEENS1O_ILi16EEENSN_INS5_IJS1Q_SS_EEENS5_IJSS_SC_EEEEEEENS4_39AutoVectorizingCopyWithAssumedAlignmentILi128EEENS4_14SM90_TMA_STOREES2Z_S31_S31_EEEvvEEEEvNT_6ParamsE:
        .type           _ZN7cutlass13device_kernelINS_4gemm6kernel13GemmUniversalIN4cute5tupleIJiiiiEEENS1_10collective13CollectiveMmaINS1_46MainloopSm100TmaUmmaWarpSpecializedBlockScaledILi7ELi2ELi2ENS5_IJNS4_1CILi2EEESB_NSA_ILi1EEEEEEEENS5_IJNSA_ILi128EEENSA_ILi64EEENSA_ILi256EEEEEENS5_IJNS_12float_e2m1_tENS_13float_ue4m3_tEEEENS5_IJNS5_IJlSC_lEEENS4_6LayoutINS5_IJNS5_IJNS5_IJNSA_ILi32EEENSA_ILi4EEEEEEiEEENS5_IJNS5_IJNSA_ILi16EEESP_EEEiEEENS5_IJSC_iEEEEEENS5_IJSU_NS5_IJNS5_IJNSA_ILi0EEESC_EEENSA_ILi512EEEEEENS5_IJSX_iEEEEEEEEEEESL_S14_NS4_8TiledMMAINS4_8MMA_AtomIJNS4_17SM100_MMA_MXF4_SSISJ_SJ_fSK_Li128ELi64ELi16ELNS4_4UMMA5MajorE0ELS19_0ELNS18_7ScaleInE0ELS1A_0EEEEEENSN_INS5_IJSC_SC_SC_EEENS5_IJSX_SX_SX_EEEEENS5_IJNS4_10UnderscoreES1G_S1G_EEEEENS5_IJNS4_23SM90_TMA_LOAD_MULTICASTES1J_EEENS5_IJNS4_14ComposedLayoutINS4_7SwizzleILi3ELi4ELi3EEENS4_18smem_ptr_flag_bitsILi4EEENSN_INS5_IJNSA_ILi8EEESH_EEENS5_IJSH_SC_EEEEEEENSN_INS5_IJNS5_IJNS5_IJSQ_SC_EEEST_EEESC_NS5_IJSC_SP_EEEEEENS5_IJNS5_IJNS5_IJST_SZ_EEESY_EEESX_NS5_IJSP_SZ_EEEEEEEEEEEvNS4_8identityES1K_S24_vS25_EENS_8epilogue10collective18CollectiveEpilogueINS27_23Sm100TmaWarpSpecializedILi3ELi2ELi16ELb1ELb0EEEJNS5_IJSG_SG_SH_EEENS5_IJNSN_ISG_SC_EENSN_INS5_IJSS_SB_EEENS5_IJSC_SO_EEEEEEEENS_10bfloat16_tESM_S2I_SM_NS27_6fusion15FusionCallbacksIS2B_NS2J_17LinearCombinationIS2I_fS2I_fLNS_15FloatRoundStyleE2EEES2C_S2H_JEEENS4_5SM1004TMEM4LOAD26SM100_TMEM_LOAD_32dp32b16xENS4_13SM90_TMA_LOADENS1L_INS1M_ILi1ELi4ELi3EEENS1O_ILi16EEENSN_INS5_IJS1Q_SS_EEENS5_IJSS_SC_EEEEEEENS4_39AutoVectorizingCopyWithAssumedAlignmentILi128EEENS4_14SM90_TMA_STOREES2Z_S31_S31_EEEvvEEEEvNT_6ParamsE,@function
        .size           _ZN7cutlass13device_kernelINS_4gemm6kernel13GemmUniversalIN4cute5tupleIJiiiiEEENS1_10collective13CollectiveMmaINS1_46MainloopSm100TmaUmmaWarpSpecializedBlockScaledILi7ELi2ELi2ENS5_IJNS4_1CILi2EEESB_NSA_ILi1EEEEEEEENS5_IJNSA_ILi128EEENSA_ILi64EEENSA_ILi256EEEEEENS5_IJNS_12float_e2m1_tENS_13float_ue4m3_tEEEENS5_IJNS5_IJlSC_lEEENS4_6LayoutINS5_IJNS5_IJNS5_IJNSA_ILi32EEENSA_ILi4EEEEEEiEEENS5_IJNS5_IJNSA_ILi16EEESP_EEEiEEENS5_IJSC_iEEEEEENS5_IJSU_NS5_IJNS5_IJNSA_ILi0EEESC_EEENSA_ILi512EEEEEENS5_IJSX_iEEEEEEEEEEESL_S14_NS4_8TiledMMAINS4_8MMA_AtomIJNS4_17SM100_MMA_MXF4_SSISJ_SJ_fSK_Li128ELi64ELi16ELNS4_4UMMA5MajorE0ELS19_0ELNS18_7ScaleInE0ELS1A_0EEEEEENSN_INS5_IJSC_SC_SC_EEENS5_IJSX_SX_SX_EEEEENS5_IJNS4_10UnderscoreES1G_S1G_EEEEENS5_IJNS4_23SM90_TMA_LOAD_MULTICASTES1J_EEENS5_IJNS4_14ComposedLayoutINS4_7SwizzleILi3ELi4ELi3EEENS4_18smem_ptr_flag_bitsILi4EEENSN_INS5_IJNSA_ILi8EEESH_EEENS5_IJSH_SC_EEEEEEENSN_INS5_IJNS5_IJNS5_IJSQ_SC_EEEST_EEESC_NS5_IJSC_SP_EEEEEENS5_IJNS5_IJNS5_IJST_SZ_EEESY_EEESX_NS5_IJSP_SZ_EEEEEEEEEEEvNS4_8identityES1K_S24_vS25_EENS_8epilogue10collective18CollectiveEpilogueINS27_23Sm100TmaWarpSpecializedILi3ELi2ELi16ELb1ELb0EEEJNS5_IJSG_SG_SH_EEENS5_IJNSN_ISG_SC_EENSN_INS5_IJSS_SB_EEENS5_IJSC_SO_EEEEEEEENS_10bfloat16_tESM_S2I_SM_NS27_6fusion15FusionCallbacksIS2B_NS2J_17LinearCombinationIS2I_fS2I_fLNS_15FloatRoundStyleE2EEES2C_S2H_JEEENS4_5SM1004TMEM4LOAD26SM100_TMEM_LOAD_32dp32b16xENS4_13SM90_TMA_LOADENS1L_INS1M_ILi1ELi4ELi3EEENS1O_ILi16EEENSN_INS5_IJS1Q_SS_EEENS5_IJSS_SC_EEEEEEENS4_39AutoVectorizingCopyWithAssumedAlignmentILi128EEENS4_14SM90_TMA_STOREES2Z_S31_S31_EEEvvEEEEvNT_6ParamsE,(.L_x_204 - _ZN7cutlass13device_kernelINS_4gemm6kernel13GemmUniversalIN4cute5tupleIJiiiiEEENS1_10collective13CollectiveMmaINS1_46MainloopSm100TmaUmmaWarpSpecializedBlockScaledILi7ELi2ELi2ENS5_IJNS4_1CILi2EEESB_NSA_ILi1EEEEEEEENS5_IJNSA_ILi128EEENSA_ILi64EEENSA_ILi256EEEEEENS5_IJNS_12float_e2m1_tENS_13float_ue4m3_tEEEENS5_IJNS5_IJlSC_lEEENS4_6LayoutINS5_IJNS5_IJNS5_IJNSA_ILi32EEENSA_ILi4EEEEEEiEEENS5_IJNS5_IJNSA_ILi16EEESP_EEEiEEENS5_IJSC_iEEEEEENS5_IJSU_NS5_IJNS5_IJNSA_ILi0EEESC_EEENSA_ILi512EEEEEENS5_IJSX_iEEEEEEEEEEESL_S14_NS4_8TiledMMAINS4_8MMA_AtomIJNS4_17SM100_MMA_MXF4_SSISJ_SJ_fSK_Li128ELi64ELi16ELNS4_4UMMA5MajorE0ELS19_0ELNS18_7ScaleInE0ELS1A_0EEEEEENSN_INS5_IJSC_SC_SC_EEENS5_IJSX_SX_SX_EEEEENS5_IJNS4_10UnderscoreES1G_S1G_EEEEENS5_IJNS4_23SM90_TMA_LOAD_MULTICASTES1J_EEENS5_IJNS4_14ComposedLayoutINS4_7SwizzleILi3ELi4ELi3EEENS4_18smem_ptr_flag_bitsILi4EEENSN_INS5_IJNSA_ILi8EEESH_EEENS5_IJSH_SC_EEEEEEENSN_INS5_IJNS5_IJNS5_IJSQ_SC_EEEST_EEESC_NS5_IJSC_SP_EEEEEENS5_IJNS5_IJNS5_IJST_SZ_EEESY_EEESX_NS5_IJSP_SZ_EEEEEEEEEEEvNS4_8identityES1K_S24_vS25_EENS_8epilogue10collective18CollectiveEpilogueINS27_23Sm100TmaWarpSpecializedILi3ELi2ELi16ELb1ELb0EEEJNS5_IJSG_SG_SH_EEENS5_IJNSN_ISG_SC_EENSN_INS5_IJSS_SB_EEENS5_IJSC_SO_EEEEEEEENS_10bfloat16_tESM_S2I_SM_NS27_6fusion15FusionCallbacksIS2B_NS2J_17LinearCombinationIS2I_fS2I_fLNS_15FloatRoundStyleE2EEES2C_S2H_JEEENS4_5SM1004TMEM4LOAD26SM100_TMEM_LOAD_32dp32b16xENS4_13SM90_TMA_LOADENS1L_INS1M_ILi1ELi4ELi3EEENS1O_ILi16EEENSN_INS5_IJS1Q_SS_EEENS5_IJSS_SC_EEEEEEENS4_39AutoVectorizingCopyWithAssumedAlignmentILi128EEENS4_14SM90_TMA_STOREES2Z_S31_S31_EEEvvEEEEvNT_6ParamsE)
        .other          _ZN7cutlass13device_kernelINS_4gemm6kernel13GemmUniversalIN4cute5tupleIJiiiiEEENS1_10collective13CollectiveMmaINS1_46MainloopSm100TmaUmmaWarpSpecializedBlockScaledILi7ELi2ELi2ENS5_IJNS4_1CILi2EEESB_NSA_ILi1EEEEEEEENS5_IJNSA_ILi128EEENSA_ILi64EEENSA_ILi256EEEEEENS5_IJNS_12float_e2m1_tENS_13float_ue4m3_tEEEENS5_IJNS5_IJlSC_lEEENS4_6LayoutINS5_IJNS5_IJNS5_IJNSA_ILi32EEENSA_ILi4EEEEEEiEEENS5_IJNS5_IJNSA_ILi16EEESP_EEEiEEENS5_IJSC_iEEEEEENS5_IJSU_NS5_IJNS5_IJNSA_ILi0EEESC_EEENSA_ILi512EEEEEENS5_IJSX_iEEEEEEEEEEESL_S14_NS4_8TiledMMAINS4_8MMA_AtomIJNS4_17SM100_MMA_MXF4_SSISJ_SJ_fSK_Li128ELi64ELi16ELNS4_4UMMA5MajorE0ELS19_0ELNS18_7ScaleInE0ELS1A_0EEEEEENSN_INS5_IJSC_SC_SC_EEENS5_IJSX_SX_SX_EEEEENS5_IJNS4_10UnderscoreES1G_S1G_EEEEENS5_IJNS4_23SM90_TMA_LOAD_MULTICASTES1J_EEENS5_IJNS4_14ComposedLayoutINS4_7SwizzleILi3ELi4ELi3EEENS4_18smem_ptr_flag_bitsILi4EEENSN_INS5_IJNSA_ILi8EEESH_EEENS5_IJSH_SC_EEEEEEENSN_INS5_IJNS5_IJNS5_IJSQ_SC_EEEST_EEESC_NS5_IJSC_SP_EEEEEENS5_IJNS5_IJNS5_IJST_SZ_EEESY_EEESX_NS5_IJSP_SZ_EEEEEEEEEEEvNS4_8identityES1K_S24_vS25_EENS_8epilogue10collective18CollectiveEpilogueINS27_23Sm100TmaWarpSpecializedILi3ELi2ELi16ELb1ELb0EEEJNS5_IJSG_SG_SH_EEENS5_IJNSN_ISG_SC_EENSN_INS5_IJSS_SB_EEENS5_IJSC_SO_EEEEEEEENS_10bfloat16_tESM_S2I_SM_NS27_6fusion15FusionCallbacksIS2B_NS2J_17LinearCombinationIS2I_fS2I_fLNS_15FloatRoundStyleE2EEES2C_S2H_JEEENS4_5SM1004TMEM4LOAD26SM100_TMEM_LOAD_32dp32b16xENS4_13SM90_TMA_LOADENS1L_INS1M_ILi1ELi4ELi3EEENS1O_ILi16EEENSN_INS5_IJS1Q_SS_EEENS5_IJSS_SC_EEEEEEENS4_39AutoVectorizingCopyWithAssumedAlignmentILi128EEENS4_14SM90_TMA_STOREES2Z_S31_S31_EEEvvEEEEvNT_6ParamsE,@"STO_CUDA_ENTRY STV_DEFAULT"
_ZN7cutlass13device_kernelINS_4gemm6kernel13GemmUniversalIN4cute5tupleIJiiiiEEENS1_10collective13CollectiveMmaINS1_46MainloopSm100TmaUmmaWarpSpecializedBlockScaledILi7ELi2ELi2ENS5_IJNS4_1CILi2EEESB_NSA_ILi1EEEEEEEENS5_IJNSA_ILi128EEENSA_ILi64EEENSA_ILi256EEEEEENS5_IJNS_12float_e2m1_tENS_13float_ue4m3_tEEEENS5_IJNS5_IJlSC_lEEENS4_6LayoutINS5_IJNS5_IJNS5_IJNSA_ILi32EEENSA_ILi4EEEEEEiEEENS5_IJNS5_IJNSA_ILi16EEESP_EEEiEEENS5_IJSC_iEEEEEENS5_IJSU_NS5_IJNS5_IJNSA_ILi0EEESC_EEENSA_ILi512EEEEEENS5_IJSX_iEEEEEEEEEEESL_S14_NS4_8TiledMMAINS4_8MMA_AtomIJNS4_17SM100_MMA_MXF4_SSISJ_SJ_fSK_Li128ELi64ELi16ELNS4_4UMMA5MajorE0ELS19_0ELNS18_7ScaleInE0ELS1A_0EEEEEENSN_INS5_IJSC_SC_SC_EEENS5_IJSX_SX_SX_EEEEENS5_IJNS4_10UnderscoreES1G_S1G_EEEEENS5_IJNS4_23SM90_TMA_LOAD_MULTICASTES1J_EEENS5_IJNS4_14ComposedLayoutINS4_7SwizzleILi3ELi4ELi3EEENS4_18smem_ptr_flag_bitsILi4EEENSN_INS5_IJNSA_ILi8EEESH_EEENS5_IJSH_SC_EEEEEEENSN_INS5_IJNS5_IJNS5_IJSQ_SC_EEEST_EEESC_NS5_IJSC_SP_EEEEEENS5_IJNS5_IJNS5_IJST_SZ_EEESY_EEESX_NS5_IJSP_SZ_EEEEEEEEEEEvNS4_8identityES1K_S24_vS25_EENS_8epilogue10collective18CollectiveEpilogueINS27_23Sm100TmaWarpSpecializedILi3ELi2ELi16ELb1ELb0EEEJNS5_IJSG_SG_SH_EEENS5_IJNSN_ISG_SC_EENSN_INS5_IJSS_SB_EEENS5_IJSC_SO_EEEEEEEENS_10bfloat16_tESM_S2I_SM_NS27_6fusion15FusionCallbacksIS2B_NS2J_17LinearCombinationIS2I_fS2I_fLNS_15FloatRoundStyleE2EEES2C_S2H_JEEENS4_5SM1004TMEM4LOAD26SM100_TMEM_LOAD_32dp32b16xENS4_13SM90_TMA_LOADENS1L_INS1M_ILi1ELi4ELi3EEENS1O_ILi16EEENSN_INS5_IJS1Q_SS_EEENS5_IJSS_SC_EEEEEEENS4_39AutoVectorizingCopyWithAssumedAlignmentILi128EEENS4_14SM90_TMA_STOREES2Z_S31_S31_EEEvvEEEEvNT_6ParamsE:
[----:B------:R-:W1:Y:S01]  /*0000*/  LDC R1, c[0x0][0x37c] ;  /* 0x0000df00ff017b82 */ /* 0x000e620000000800 */
[----:B------:R-:W2:Y:S01]  /*0010*/  S2R R81, SR_TID.X ;  /* 0x0000000000517919 */ /* 0x000ea20000002100 */
[----:B------:R-:W3:Y:S01]  /*0020*/  LDCU.64 UR12, c[0x0][0xc90] ;  /* 0x00019200ff0c77ac */ /* 0x000ee20008000a00 */
[----:B------:R-:W-:Y:S02]  /*0030*/  PRMT R85, RZ, 0x7610, R85 ;  /* 0x00007610ff557816 */ /* 0x000fe40000000055 */
[----:B------:R-:W-:Y:S01]  /*0040*/  ELECT P4, URZ, PT ;  /* 0x0000000000ff782f */ /* 0x000fe20003880000 */
[----:B---3--:R-:W-:-:S04]  /*0050*/  UISETP.NE.U32.AND UP0, UPT, UR12, URZ, UPT ;  /* 0x000000ff0c00728c */ /* 0x008fc8000bf05070 */
[----:B------:R-:W-:Y:S01]  /*0060*/  UISETP.NE.AND.EX UP0, UPT, UR13, URZ, UPT, UP0 ;  /* 0x000000ff0d00728c */ /* 0x000fe2000bf05300 */
[----:B--2---:R-:W-:-:S05]  /*0070*/  SHF.R.U32.HI R86, RZ, 0x5, R81 ;  /* 0x00000005ff567819 */ /* 0x004fca0000011651 */
[----:B------:R-:W2:Y:S02]  /*0080*/  SHFL.IDX PT, R0, R86, RZ, 0x1f ;  /* 0x00001fff56007589 */ /* 0x000ea400000e0000 */
[----:B--2---:R-:W-:Y:S01]  /*0090*/  R2UR UR24, R0 ;  /* 0x00000000001872ca */ /* 0x004fe200000e0000 */
[----:B-1----:R-:W-:-:S14]  /*00a0*/  BRA.U UP0, `(.L_x_0) ;  /* 0x0000000100307547 */ /* 0x002fdc000b800000 */
[----:B------:R-:W1:Y:S02]  /*00b0*/  LDCU.64 UR4, c[0x0][0xc88] ;  /* 0x00019100ff0477ac */ /* 0x000e640008000a00 */
[----:B-1----:R-:W-:-:S04]  /*00c0*/  UISETP.NE.U32.AND UP0, UPT, UR4, URZ, UPT ;  /* 0x000000ff0400728c */ /* 0x002fc8000bf05070 */
[----:B------:R-:W-:-:S09]  /*00d0*/  UISETP.NE.AND.EX UP0, UPT, UR5, URZ, UPT, UP0 ;  /* 0x000000ff0500728c */ /* 0x000fd2000bf05300 */
[----:B------:R-:W-:Y:S05]  /*00e0*/  BRA.U !UP0, `(.L_x_1) ;  /* 0x0000000108147547 */ /* 0x000fea000b800000 */
[----:B------:R-:W1:Y:S01]  /*00f0*/  LDC.64 R2, c[0x0][0xc88] ;  /* 0x00032200ff027b82 */ /* 0x000e620000000a00 */
[----:B------:R-:W1:Y:S02]  /*0100*/  LDCU.64 UR4, c[0x0][0x358] ;  /* 0x00006b00ff0477ac */ /* 0x000e640008000a00 */
[----:B-1----:R1:W5:Y:S01]  /*0110*/  LDG.E R45, desc[UR4][R2.64] ;  /* 0x00000004022d7981 */ /* 0x002362000c1e1900 */
[----:B------:R-:W-:Y:S01]  /*0120*/  HFMA2 R85, -RZ, RZ, 0, 5.9604644775390625e-08 ;  /* 0x00000001ff557431 */ /* 0x000fe200000001ff */
[----:B------:R-:W-:Y:S05]  /*0130*/  BRA `(.L_x_0) ;  /* 0x00000000000c7947 */ /* 0x000fea0003800000 */
.L_x_1:
[----:B------:R-:W1:Y:S01]  /*0140*/  LDCU UR4, c[0x0][0xc80] ;  /* 0x00019000ff0477ac */ /* 0x000e620008000800 */
[----:B------:R-:W-:Y:S01]  /*0150*/  HFMA2 R85, -RZ, RZ, 0, 5.9604644775390625e-08 ;  /* 0x00000001ff557431 */ /* 0x000fe200000001ff */
[----:B-1----:R-:W-:-:S07]  /*0160*/  MOV R45, UR4 ;  /* 0x00000004002d7c02 */ /* 0x002fce0008000f00 */
.L_x_0:
[----:B------:R-:W2:Y:S02]  /*0170*/  LDCU.64 UR4, c[0x0][0xcb0] ;  /* 0x00019600ff0477ac */ /* 0x000ea40008000a00 */
[----:B--2---:R-:W-:-:S04]  /*0180*/  UISETP.NE.U32.AND UP0, UPT, UR4, URZ, UPT ;  /* 0x000000ff0400728c */ /* 0x004fc8000bf05070 */
[----:B------:R-:W-:-:S09]  /*0190*/  UISETP.NE.AND.EX UP0, UPT, UR5, URZ, UPT, UP0 ;  /* 0x000000ff0500728c */ /* 0x000fd2000bf05300 */
[----:B------:R-:W-:Y:S05]  /*01a0*/  BRA.U UP0, `(.L_x_2) ;  /* 0x0000000100287547 */ /* 0x000fea000b800000 */
[----:B------:R-:W2:Y:S02]  /*01b0*/  LDCU.64 UR4, c[0x0][0xca8] ;  /* 0x00019500ff0477ac */ /* 0x000ea40008000a00 */
[----:B--2---:R-:W-:-:S04]  /*01c0*/  UISETP.NE.U32.AND UP0, UPT, UR4, URZ, UPT ;  /* 0x000000ff0400728c */ /* 0x004fc8000bf05070 */
[----:B------:R-:W-:-:S09]  /*01d0*/  UISETP.NE.AND.EX UP0, UPT, UR5, URZ, UPT, UP0 ;  /* 0x000000ff0500728c */ /* 0x000fd2000bf05300 */
[----:B------:R-:W-:Y:S05]  /*01e0*/  BRA.U !UP0, `(.L_x_3) ;  /* 0x0000000108107547 */ /* 0x000fea000b800000 */
[----:B-1----:R-:W1:Y:S01]  /*01f0*/  LDC.64 R2, c[0x0][0xca8] ;  /* 0x00032a00ff027b82 */ /* 0x002e620000000a00 */
[----:B------:R-:W1:Y:S02]  /*0200*/  LDCU.64 UR4, c[0x0][0x358] ;  /* 0x00006b00ff0477ac */ /* 0x000e640008000a00 */
[----:B-1----:R2:W5:Y:S01]  /*0210*/  LDG.E R43, desc[UR4][R2.64] ;  /* 0x00000004022b7981 */ /* 0x002562000c1e1900 */
[----:B------:R-:W-:Y:S05]  /*0220*/  BRA `(.L_x_2) ;  /* 0x0000000000087947 */ /* 0x000fea0003800000 */
.L_x_3:
[----:B------:R-:W2:Y:S02]  /*0230*/  LDCU UR4, c[0x0][0xca0] ;  /* 0x00019400ff0477ac */ /* 0x000ea40008000800 */
[----:B--2---:R-:W-:Y:S02]  /*0240*/  MOV R43, UR4 ;  /* 0x00000004002b7c02 */ /* 0x004fe40008000f00 */
.L_x_2:
[----:B------:R-:W-:Y:S01]  /*0250*/  IMAD.U32 R0, RZ, RZ, UR24 ;  /* 0x00000018ff007e24 */ /* 0x000fe2000f8e00ff */
[----:B------:R-:W-:Y:S04]  /*0260*/  BSSY.RECONVERGENT B0, `(.L_x_4) ;  /* 0x0000012000007945 */ /* 0x000fe80003800200 */
[C---:B------:R-:W-:Y:S02]  /*0270*/  ISETP.NE.OR P1, PT, R0.reuse, 0x1, !P4 ;  /* 0x000000010000780c */ /* 0x040fe40006725670 */
[----:B------:R-:W-:-:S11]  /*0280*/  ISETP.NE.OR P0, PT, R0, 0x3, !P4 ;  /* 0x000000030000780c */ /* 0x000fd60006705670 */
[----:B------:R-:W-:Y:S05]  /*0290*/  @P1 BRA `(.L_x_5) ;  /* 0x0000000000381947 */ /* 0x000fea0003800000 */
[----:B------:R-:W3:Y:S02]  /*02a0*/  LDCU.64 UR4, c[0x0][0x348] ;  /* 0x00006900ff0477ac */ /* 0x000ee40008000a00 */
[----:B---3--:R-:W-:Y:S02]  /*02b0*/  UIADD3 UR10, UP3, UPT, UR4, 0x80, URZ ;  /* 0x00000080040a7890 */ /* 0x008fe4000ff7e0ff */
[----:B------:R-:W-:Y:S02]  /*02c0*/  UIADD3 UR8, UP2, UPT, UR4, 0x180, URZ ;  /* 0x0000018004087890 */ /* 0x000fe4000ff5e0ff */
[----:B------:R-:W-:Y:S02]  /*02d0*/  UIADD3 UR6, UP1, UPT, UR4, 0x280, URZ ;  /* 0x0000028004067890 */ /* 0x000fe4000ff3e0ff */
[----:B------:R-:W-:Y:S02]  /*02e0*/  UIADD3 UR4, UP0, UPT, UR4, 0x380, URZ ;  /* 0x0000038004047890 */ /* 0x000fe4000ff1e0ff */
[----:B------:R-:W-:-:S02]  /*02f0*/  UIADD3.X UR11, UPT, UPT, URZ, UR5, URZ, UP3, !UPT ;  /* 0x00000005ff0b7290 */ /* 0x000fc40009ffe4ff */
[----:B------:R-:W-:Y:S02]  /*0300*/  UIADD3.X UR9, UPT, UPT, URZ, UR5, URZ, UP2, !UPT ;  /* 0x00000005ff097290 */ /* 0x000fe400097fe4ff */
[----:B------:R-:W-:Y:S02]  /*0310*/  UIADD3.X UR7, UPT, UPT, URZ, UR5, URZ, UP1, !UPT ;  /* 0x00000005ff077290 */ /* 0x000fe40008ffe4ff */
[----:B------:R-:W-:-:S03]  /*0320*/  UIADD3.X UR5, UPT, UPT, URZ, UR5, URZ, UP0, !UPT ;  /* 0x00000005ff057290 */ /* 0x000fc600087fe4ff */
[----:B------:R3:W-:Y:S02]  /*0330*/  UTMACCTL.PF [UR10] ;  /* 0x000000000a0079b9 */ /* 0x0007e40008040000 */
[----:B------:R3:W-:Y:S02]  /*0340*/  UTMACCTL.PF [UR8] ;  /* 0x00000000080079b9 */ /* 0x0007e40008040000 */
[----:B------:R3:W-:Y:S02]  /*0350*/  UTMACCTL.PF [UR6] ;  /* 0x00000000060079b9 */ /* 0x0007e40008040000 */
[----:B------:R3:W-:Y:S02]  /*0360*/  UTMACCTL.PF [UR4] ;  /* 0x00000000040079b9 */ /* 0x0007e40008040000 */
[----:B---3--:R-:W-:Y:S01]  /*0370*/  NOP ;  /* 0x0000000000007918 */ /* 0x008fe20000000000 */
.L_x_5:
[----:B------:R-:W-:Y:S05]  /*0380*/  BSYNC.RECONVERGENT B0 ;  /* 0x0000000000007941 */ /* 0x000fea0003800200 */
.L_x_4:
[----:B------:R-:W-:Y:S04]  /*0390*/  BSSY.RECONVERGENT B0, `(.L_x_6) ;  /* 0x000000a000007945 */ /* 0x000fe80003800200 */
[----:B------:R-:W-:Y:S05]  /*03a0*/  @P0 BRA `(.L_x_7) ;  /* 0x0000000000200947 */ /* 0x000fea0003800000 */
[----:B------:R-:W3:Y:S02]  /*03b0*/  LDCU.64 UR4, c[0x0][0x348] ;  /* 0x00006900ff0477ac */ /* 0x000ee40008000a00 */
[----:B---3--:R-:W-:Y:S02]  /*03c0*/  UIADD3 UR6, UP1, UPT, UR4, 0x980, URZ ;  /* 0x0000098004067890 */ /* 0x008fe4000ff3e0ff */
[----:B------:R-:W-:Y:S02]  /*03d0*/  UIADD3 UR4, UP0, UPT, UR4, 0xa80, URZ ;  /* 0x00000a8004047890 */ /* 0x000fe4000ff1e0ff */
[----:B------:R-:W-:Y:S02]  /*03e0*/  UIADD3.X UR7, UPT, UPT, URZ, UR5, URZ, UP1, !UPT ;  /* 0x00000005ff077290 */ /* 0x000fe40008ffe4ff */
[----:B------:R-:W-:-:S07]  /*03f0*/  UIADD3.X UR5, UPT, UPT, URZ, UR5, URZ, UP0, !UPT ;  /* 0x00000005ff057290 */ /* 0x000fce00087fe4ff */
[----:B------:R3:W-:Y:S02]  /*0400*/  UTMACCTL.PF [UR6] ;  /* 0x00000000060079b9 */ /* 0x0007e40008040000 */
[----:B------:R3:W-:Y:S02]  /*0410*/  UTMACCTL.PF [UR4] ;  /* 0x00000000040079b9 */ /* 0x0007e40008040000 */
[----:B---3--:R-:W-:Y:S01]  /*0420*/  NOP ;  /* 0x0000000000007918 */ /* 0x008fe20000000000 */
.L_x_7:
[----:B------:R-:W-:Y:S05]  /*0430*/  BSYNC.RECONVERGENT B0 ;  /* 0x0000000000007941 */ /* 0x000fea0003800200 */
.L_x_6:
[----:B------:R-:W3:Y:S01]  /*0440*/  LDCU.64 UR4, c[0x0][0xc88] ;  /* 0x00019100ff0477ac */ /* 0x000ee20008000a00 */
[----:B------:R-:W-:Y:S02]  /*0450*/  UISETP.EQ.U32.AND UP1, UPT, UR12, URZ, UPT ;  /* 0x000000ff0c00728c */ /* 0x000fe4000bf22070 */
[----:B------:R-:W-:Y:S02]  /*0460*/  UPLOP3.LUT UP3, UPT, UPT, UPT, UPT, 0x80, 0x8 ;  /* 0x000000000008789c */ /* 0x000fe40003f6f070 */
[----:B---3--:R-:W-:-:S04]  /*0470*/  UISETP.NE.U32.AND UP0, UPT, UR4, URZ, UPT ;  /* 0x000000ff0400728c */ /* 0x008fc8000bf05070 */
[----:B------:R-:W-:-:S04]  /*0480*/  UISETP.NE.AND.EX UP0, UPT, UR5, URZ, UPT, UP0 ;  /* 0x000000ff0500728c */ /* 0x000fc8000bf05300 */
[----:B------:R-:W-:-:S04]  /*0490*/  UISETP.EQ.OR.EX UP2, UPT, UR13, URZ, !UP0, UP1 ;  /* 0x000000ff0d00728c */ /* 0x000fc8000c742710 */
[----:B------:R-:W-:-:S06]  /*04a0*/  UP2UR UR4, UPR, URZ, 0x4 ;  /* 0x00000004ff047883 */ /* 0x000fcc0008000000 */
[----:B------:R-:W-:Y:S01]  /*04b0*/  MOV R96, UR4 ;  /* 0x0000000400607c02 */ /* 0x000fe20008000f00 */
[----:B------:R-:W-:Y:S06]  /*04c0*/  BRA.U !UP2, `(.L_x_8) ;  /* 0x000000010a207547 */ /* 0x000fec000b800000 */
[----:B------:R-:W-:Y:S01]  /*04d0*/  UISETP.NE.U32.AND UP1, UPT, UR12, URZ, UPT ;  /* 0x000000ff0c00728c */ /* 0x000fe2000bf25070 */
[----:B-----5:R-:W-:Y:S01]  /*04e0*/  FSETP.NEU.AND P0, PT, R45, RZ, PT ;  /* 0x000000ff2d00720b */ /* 0x020fe20003f0d000 */
[----:B------:R-:W-:Y:S02]  /*04f0*/  USEL UR4, URZ, 0xffffffff, UP0 ;  /* 0xffffffffff047887 */ /* 0x000fe40008000000 */
[----:B------:R-:W-:-:S10]  /*0500*/  UISETP.NE.AND.EX UP1, UPT, UR13, URZ, UPT, UP1 ;  /* 0x000000ff0d00728c */ /* 0x000fd4000bf25310 */
[----:B------:R-:W-:Y:S01]  /*0510*/  VOTEU.ANY UP0, P0 ;  /* 0x0000000000ff7886 */ /* 0x000fe20000000100 */
[----:B------:R-:W-:-:S04]  /*0520*/  @!UP1 USEL UR4, URZ, 0xffffffff, UP0 ;  /* 0xffffffffff049887 */ /* 0x000fc80008000000 */
[----:B------:R-:W-:-:S04]  /*0530*/  ULOP3.LUT UR4, UR4, 0x1, URZ, 0xc0, !UPT ;  /* 0x0000000104047892 */ /* 0x000fc8000f8ec0ff */
[----:B------:R-:W-:-:S11]  /*0540*/  UISETP.NE.U32.AND UP3, UPT, UR4, 0x1, UPT ;  /* 0x000000010400788c */ /* 0x000fd6000bf65070 */
.L_x_8:
[----:B-12---:R-:W1:Y:S01]  /*0550*/  SHFL.IDX PT, R2, R86, RZ, 0x1f ;  /* 0x00001fff56027589 */ /* 0x006e6200000e0000 */
[----:B------:R-:W-:-:S04]  /*0560*/  UISETP.NE.AND UP0, UPT, UR24, 0x2, UPT ;  /* 0x000000021800788c */ /* 0x000fc8000bf05270 */
[----:B------:R-:W-:Y:S01]  /*0570*/  USEL UR50, URZ, 0x1, UP0 ;  /* 0x00000001ff327887 */ /* 0x000fe20008000000 */
[----:B-1----:R-:W-:-:S13]  /*0580*/  ISETP.NE.AND P0, PT, R2, RZ, PT ;  /* 0x000000ff0200720c */ /* 0x002fda0003f05270 */
[----:B------:R-:W-:Y:S05]  /*0590*/  @P0 BRA `(.L_x_9) ;  /* 0x0000000000700947 */ /* 0x000fea0003800000 */
[----:B------:R-:W1:Y:S01]  /*05a0*/  S2UR UR4, SR_CgaCtaId ;  /* 0x00000000000479c3 */ /* 0x000e620000008800 */
[----:B------:R-:W-:Y:S01]  /*05b0*/  UMOV UR5, 0x400 ;  /* 0x0000040000057882 */ /* 0x000fe20000000000 */
[----:B------:R-:W-:Y:S01]  /*05c0*/  UMOV UR8, 0x1 ;  /* 0x0000000100087882 */ /* 0x000fe20000000000 */
[----:B------:R-:W-:Y:S01]  /*05d0*/  UMOV UR6, 0x3 ;  /* 0x0000000300067882 */ /* 0x000fe20000000000 */
[----:B------:R-:W-:-:S04]  /*05e0*/  UIADD3 UR8, UPT, UPT, -UR8, 0x100000, URZ ;  /* 0x0010000008087890 */ /* 0x000fc8000fffe1ff */
[----:B------:R-:W-:Y:S02]  /*05f0*/  USHF.L.U32 UR9, UR8, 0xb, URZ ;  /* 0x0000000b08097899 */ /* 0x000fe400080006ff */
[----:B------:R-:W-:Y:S02]  /*0600*/  USHF.L.U32 UR8, UR8, 0x1, URZ ;  /* 0x0000000108087899 */ /* 0x000fe400080006ff */
[----:B------:R-:W-:-:S04]  /*0610*/  UIADD3 UR6, UPT, UPT, -UR6, 0x100000, URZ ;  /* 0x0010000006067890 */ /* 0x000fc8000fffe1ff */
[----:B------:R-:W-:Y:S02]  /*0620*/  USHF.L.U32 UR7, UR6, 0xb, URZ ;  /* 0x0000000b06077899 */ /* 0x000fe400080006ff */
[----:B------:R-:W-:Y:S01]  /*0630*/  USHF.L.U32 UR6, UR6, 0x1, URZ ;  /* 0x0000000106067899 */ /* 0x000fe200080006ff */
[----:B------:R-:W-:Y:S01]  /*0640*/  ELECT P0, URZ, PT ;  /* 0x0000000000ff782f */ /* 0x000fe20003800000 */
[----:B-1----:R-:W-:Y:S01]  /*0650*/  ULEA UR4, UR4, UR5, 0x18 ;  /* 0x0000000504047291 */ /* 0x002fe2000f8ec0ff */
[----:B------:R-:W1:Y:S11]  /*0660*/  FENCE.VIEW.ASYNC.S ;  /* 0x00000000000073c6 */ /* 0x000e760000000000 */
[----:B-1----:R1:W2:Y:S01]  /*0670*/  SYNCS.EXCH.64 URZ, [UR4], UR8 ;  /* 0x0000000804ff75b2 */ /* 0x0022a20008000100 */
[----:B------:R1:W3:Y:S01]  /*0680*/  SYNCS.EXCH.64 URZ, [UR4+0x38], UR6 ;  /* 0x0000380604ff75b2 */ /* 0x0002e20008000100 */
[----:B------:R1:W4:Y:S01]  /*0690*/  SYNCS.EXCH.64 URZ, [UR4+0x8], UR8 ;  /* 0x0000080804ff75b2 */ /* 0x0003220008000100 */
[----:B------:R1:W1:Y:S01]  /*06a0*/  SYNCS.EXCH.64 URZ, [UR4+0x40], UR6 ;  /* 0x0000400604ff75b2 */ /* 0x0002620008000100 */
        /* <DEDUP_REMOVED lines=10> */
[----:B------:R-:W-:Y:S01]  /*0750*/  NOP ;  /* 0x0000000000007918 */ /* 0x000fe20000000000 */
.L_x_9:
[----:B------:R-:W2:Y:S01]  /*0760*/  SHFL.IDX PT, R2, R86, RZ, 0x1f ;  /* 0x00001fff56027589 */ /* 0x000ea200000e0000 */
[----:B------:R-:W-:Y:S01]  /*0770*/  NOP ;  /* 0x0000000000007918 */ /* 0x000fe20000000000 */
[----:B--2---:R-:W-:-:S13]  /*0780*/  ISETP.NE.AND P0, PT, R2, 0x1, PT ;  /* 0x000000010200780c */ /* 0x004fda0003f05270 */
[----:B------:R-:W-:Y:S05]  /*0790*/  @P0 BRA `(.L_x_10) ;  /* 0x0000000000500947 */ /* 0x000fea0003800000 */
[----:B-1----:R-:W1:Y:S01]  /*07a0*/  S2UR UR4, SR_CgaCtaId ;  /* 0x00000000000479c3 */ /* 0x002e620000008800 */
        /* <DEDUP_REMOVED lines=12> */
[----:B-1----:R2:W1:Y:S01]  /*0870*/  SYNCS.EXCH.64 URZ, [UR4+0x70], UR8 ;  /* 0x0000700804ff75b2 */ /* 0x0024620008000100 */
[----:B------:R2:W1:Y:S01]  /*0880*/  SYNCS.EXCH.64 URZ, [UR4+0x88], UR6 ;  /* 0x0000880604ff75b2 */ /* 0x0004620008000100 */
[----:B------:R2:W1:Y:S01]  /*0890*/  SYNCS.EXCH.64 URZ, [UR4+0x78], UR8 ;  /* 0x0000780804ff75b2 */ /* 0x0004620008000100 */
[----:B------:R2:W1:Y:S01]  /*08a0*/  SYNCS.EXCH.64 URZ, [UR4+0x90], UR6 ;  /* 0x0000900604ff75b2 */ /* 0x0004620008000100 */
[----:B------:R2:W1:Y:S01]  /*08b0*/  SYNCS.EXCH.64 URZ, [UR4+0x80], UR8 ;  /* 0x0000800804ff75b2 */ /* 0x0004620008000100 */
[----:B------:R2:W1:Y:S02]  /*08c0*/  SYNCS.EXCH.64 URZ, [UR4+0x98], UR6 ;  /* 0x0000980604ff75b2 */ /* 0x0004640008000100 */
[----:B--2---:R-:W-:Y:S01]  /*08d0*/  NOP ;  /* 0x0000000000007918 */ /* 0x004fe20000000000 */
.L_x_10:
[----:B------:R-:W2:Y:S01]  /*08e0*/  SHFL.IDX PT, R2, R86, RZ, 0x1f ;  /* 0x00001fff56027589 */ /* 0x000ea200000e0000 */
[----:B------:R-:W-:Y:S01]  /*08f0*/  NOP ;  /* 0x0000000000007918 */ /* 0x000fe20000000000 */
[----:B--2---:R-:W-:-:S13]  /*0900*/  ISETP.NE.AND P0, PT, R2, 0x3, PT ;  /* 0x000000030200780c */ /* 0x004fda0003f05270 */
[----:B------:R-:W-:Y:S05]  /*0910*/  @P0 BRA `(.L_x_11) ;  /* 0x0000000000300947 */ /* 0x000fea0003800000 */
[----:B-1----:R-:W1:Y:S01]  /*0920*/  S2UR UR4, SR_CgaCtaId ;  /* 0x00000000000479c3 */ /* 0x002e620000008800 */
[----:B------:R-:W-:Y:S01]  /*0930*/  UMOV UR6, 0x400 ;  /* 0x0000040000067882 */ /* 0x000fe20000000000 */
[----:B------:R-:W-:Y:S01]  /*0940*/  UMOV UR5, 0x20 ;  /* 0x0000002000057882 */ /* 0x000fe20000000000 */
[----:B------:R-:W-:Y:S01]  /*0950*/  ELECT P0, URZ, PT ;  /* 0x0000000000ff782f */ /* 0x000fe20003800000 */
[----:B-1----:R-:W-:Y:S02]  /*0960*/  ULEA UR6, UR4, UR6, 0x18 ;  /* 0x0000000604067291 */ /* 0x002fe4000f8ec0ff */
[----:B------:R-:W-:-:S04]  /*0970*/  UIADD3 UR4, UPT, UPT, -UR5, 0x100000, URZ ;  /* 0x0010000005047890 */ /* 0x000fc8000fffe1ff */
[----:B------:R-:W-:Y:S02]  /*0980*/  USHF.L.U32 UR5, UR4, 0xb, URZ ;  /* 0x0000000b04057899 */ /* 0x000fe400080006ff */
[----:B------:R-:W-:Y:S01]  /*0990*/  USHF.L.U32 UR4, UR4, 0x1, URZ ;  /* 0x0000000104047899 */ /* 0x000fe200080006ff */
[----:B------:R-:W1:Y:S11]  /*09a0*/  FENCE.VIEW.ASYNC.S ;  /* 0x00000000000073c6 */ /* 0x000e760000000000 */
[----:B-1----:R2:W1:Y:S01]  /*09b0*/  SYNCS.EXCH.64 URZ, [UR6+0xa0], UR4 ;  /* 0x0000a00406ff75b2 */ /* 0x0024620008000100 */
[----:B------:R2:W1:Y:S02]  /*09c0*/  SYNCS.EXCH.64 URZ, [UR6+0xa8], UR4 ;  /* 0x0000a80406ff75b2 */ /* 0x0004640008000100 */
[----:B--2---:R-:W-:Y:S01]  /*09d0*/  NOP ;  /* 0x0000000000007918 */ /* 0x004fe20000000000 */
.L_x_11:
[----:B------:R-:W2:Y:S01]  /*09e0*/  SHFL.IDX PT, R2, R86, RZ, 0x1f ;  /* 0x00001fff56027589 */ /* 0x000ea200000e0000 */
[----:B------:R-:W-:Y:S01]  /*09f0*/  NOP ;  /* 0x0000000000007918 */ /* 0x000fe20000000000 */
[----:B--2---:R-:W-:-:S13]  /*0a00*/  ISETP.NE.AND P0, PT, R2, 0x4, PT ;  /* 0x000000040200780c */ /* 0x004fda0003f05270 */
[----:B------:R-:W-:Y:S05]  /*0a10*/  @P0 BRA `(.L_x_12) ;  /* 0x00000000004c0947 */ /* 0x000fea0003800000 */
[----:B-1----:R-:W1:Y:S01]  /*0a20*/  S2UR UR6, SR_CgaCtaId ;  /* 0x00000000000679c3 */ /* 0x002e620000008800 */
[----:B------:R-:W-:Y:S01]  /*0a30*/  UMOV UR4, 0x3a0 ;  /* 0x000003a000047882 */ /* 0x000fe20000000000 */
[----:B------:R-:W-:Y:S01]  /*0a40*/  UMOV UR5, 0x400 ;  /* 0x0000040000057882 */ /* 0x000fe20000000000 */
[----:B------:R-:W-:Y:S01]  /*0a50*/  USEL UR4, UR4, 0x320, UP3 ;  /* 0x0000032004047887 */ /* 0x000fe20009800000 */
[----:B------:R-:W-:Y:S01]  /*0a60*/  UMOV UR8, 0x1 ;  /* 0x0000000100087882 */ /* 0x000fe20000000000 */
[----:B------:R-:W-:Y:S01]  /*0a70*/  ELECT P0, URZ, PT ;  /* 0x0000000000ff782f */ /* 0x000fe20003800000 */
[----:B------:R-:W-:-:S04]  /*0a80*/  UIADD3 UR8, UPT, UPT, -UR8, 0x100000, URZ ;  /* 0x0010000008087890 */ /* 0x000fc8000fffe1ff */
[----:B------:R-:W-:Y:S02]  /*0a90*/  USHF.L.U32 UR9, UR8, 0xb, URZ ;  /* 0x0000000b08097899 */ /* 0x000fe400080006ff */
[----:B------:R-:W-:Y:S02]  /*0aa0*/  USHF.L.U32 UR8, UR8, 0x1, URZ ;  /* 0x0000000108087899 */ /* 0x000fe400080006ff */
[----:B-1----:R-:W-:Y:S02]  /*0ab0*/  ULEA UR6, UR6, UR5, 0x18 ;  /* 0x0000000506067291 */ /* 0x002fe4000f8ec0ff */
[----:B------:R-:W-:-:S04]  /*0ac0*/  UIADD3 UR4, UPT, UPT, -UR4, 0x100000, URZ ;  /* 0x0010000004047890 */ /* 0x000fc8000fffe1ff */
[----:B------:R-:W-:Y:S02]  /*0ad0*/  USHF.L.U32 UR5, UR4, 0xb, URZ ;  /* 0x0000000b04057899 */ /* 0x000fe400080006ff */
[----:B------:R-:W-:Y:S01]  /*0ae0*/  USHF.L.U32 UR4, UR4, 0x1, URZ ;  /* 0x0000000104047899 */ /* 0x000fe200080006ff */
[----:B------:R-:W1:Y:S03]  /*0af0*/  FENCE.VIEW.ASYNC.S ;  /* 0x00000000000073c6 */ /* 0x000e660000000000 */
[----:B-1----:R2:W1:Y:S08]  /*0b00*/  SYNCS.EXCH.64 URZ, [UR6+0xb0], UR8 ;  /* 0x0000b00806ff75b2 */ /* 0x0024700008000100 */
[----:B------:R2:W1:Y:S01]  /*0b10*/  SYNCS.EXCH.64 URZ, [UR6+0xc0], UR4 ;  /* 0x0000c00406ff75b2 */ /* 0x0004620008000100 */
[----:B------:R2:W1:Y:S01]  /*0b20*/  SYNCS.EXCH.64 URZ, [UR6+0xb8], UR8 ;  /* 0x0000b80806ff75b2 */ /* 0x0004620008000100 */
[----:B------:R2:W1:Y:S02]  /*0b30*/  SYNCS.EXCH.64 URZ, [UR6+0xc8], UR4 ;  /* 0x0000c80406ff75b2 */ /* 0x0004640008000100 */
[----:B--2---:R-:W-:Y:S01]  /*0b40*/  NOP ;  /* 0x0000000000007918 */ /* 0x004fe20000000000 */
.L_x_12:
        /* <DEDUP_REMOVED lines=20> */
[----:B------:R2:W1:Y:S02]  /*0c90*/  SYNCS.EXCH.64 URZ, [UR4+0xe8], UR6 ;  /* 0x0000e80604ff75b2 */ /* 0x0004640008000100 */
[----:B--2---:R-:W-:Y:S01]  /*0ca0*/  NOP ;  /* 0x0000000000007918 */ /* 0x004fe20000000000 */
.L_x_13:
[----:B------:R-:W2:Y:S01]  /*0cb0*/  SHFL.IDX PT, R2, R86, RZ, 0x1f ;  /* 0x00001fff56027589 */ /* 0x000ea200000e0000 */
[----:B------:R-:W1:Y:S01]  /*0cc0*/  S2UR UR58, SR_CgaCtaId ;  /* 0x00000000003a79c3 */ /* 0x000e620000008800 */
[----:B------:R-:W-:Y:S01]  /*0cd0*/  NOP ;  /* 0x0000000000007918 */ /* 0x000fe20000000000 */
[----:B--2---:R-:W-:-:S13]  /*0ce0*/  ISETP.NE.AND P0, PT, R2, 0x3, PT ;  /* 0x000000030200780c */ /* 0x004fda0003f05270 */
[----:B-1----:R-:W-:Y:S05]  /*0cf0*/  @P0 BRA `(.L_x_14) ;  /* 0x0000000000340947 */ /* 0x002fea0003800000 */
[----:B------:R-:W-:Y:S01]  /*0d00*/  UMOV UR4, 0x400 ;  /* 0x0000040000047882 */ /* 0x000fe20000000000 */
[----:B------:R-:W-:Y:S01]  /*0d10*/  UMOV UR6, 0x20 ;  /* 0x0000002000067882 */ /* 0x000fe20000000000 */
[----:B------:R-:W-:Y:S02]  /*0d20*/  ULEA UR4, UR58, UR4, 0x18 ;  /* 0x000000043a047291 */ /* 0x000fe4000f8ec0ff */
[----:B------:R-:W-:-:S04]  /*0d30*/  UIADD3 UR6, UPT, UPT, -UR6, 0x100000, URZ ;  /* 0x0010000006067890 */ /* 0x000fc8000fffe1ff */
[----:B------:R-:W-:Y:S02]  /*0d40*/  USHF.L.U32 UR7, UR6, 0xb, URZ ;  /* 0x0000000b06077899 */ /* 0x000fe400080006ff */
[----:B------:R-:W-:Y:S01]  /*0d50*/  USHF.L.U32 UR6, UR6, 0x1, URZ ;  /* 0x0000000106067899 */ /* 0x000fe200080006ff */
[----:B------:R-:W-:Y:S01]  /*0d60*/  ELECT P0, URZ, PT ;  /* 0x0000000000ff782f */ /* 0x000fe20003800000 */
[----:B------:R-:W1:Y:S10]  /*0d70*/  FENCE.VIEW.ASYNC.S ;  /* 0x00000000000073c6 */ /* 0x000e740000000000 */
[----:B-1----:R1:W2:Y:S01]  /*0d80*/  SYNCS.EXCH.64 URZ, [UR4+0xf0], UR6 ;  /* 0x0000f00604ff75b2 */ /* 0x0022a20008000100 */
[----:B------:R1:W1:Y:S01]  /*0d90*/  SYNCS.EXCH.64 URZ, [UR4+0x100], UR6 ;  /* 0x0001000604ff75b2 */ /* 0x0002620008000100 */
[----:B------:R1:W1:Y:S01]  /*0da0*/  SYNCS.EXCH.64 URZ, [UR4+0xf8], UR6 ;  /* 0x0000f80604ff75b2 */ /* 0x0002620008000100 */
[----:B------:R1:W1:Y:S01]  /*0db0*/  SYNCS.EXCH.64 URZ, [UR4+0x108], UR6 ;  /* 0x0001080604ff75b2 */ /* 0x0002620008000100 */
[----:B------:R-:W-:Y:S01]  /*0dc0*/  NOP ;  /* 0x0000000000007918 */ /* 0x000fe20000000000 */
.L_x_14:
[----:B-1----:R-:W1:Y:S01]  /*0dd0*/  LDCU UR4, c[0x0][0x36c] ;  /* 0x00006d80ff0477ac */ /* 0x002e620008000800 */
[----:B------:R-:W-:Y:S01]  /*0de0*/  ISETP.NE.OR P4, PT, R0, 0x2, !P4 ;  /* 0x000000020000780c */ /* 0x000fe20006785670 */
[----:B------:R-:W-:Y:S01]  /*0df0*/  NOP ;  /* 0x0000000000007918 */ /* 0x000fe20000000000 */
[----:B------:R-:W-:Y:S01]  /*0e00*/  LOP3.LUT R0, R81, 0x1f, RZ, 0xc0, !PT ;  /* 0x0000001f51007812 */ /* 0x000fe200078ec0ff */
[----:B------:R-:W-:Y:S02]  /*0e10*/  UISETP.NE.AND UP4, UPT, UR24, URZ, UPT ;  /* 0x000000ff1800728c */ /* 0x000fe4000bf85270 */
[----:B-1----:R-:W-:-:S09]  /*0e20*/  UISETP.EQ.U32.AND UP5, UPT, UR4, 0x1, UPT ;  /* 0x000000010400788c */ /* 0x002fd2000bfa2070 */
[----:B------:R-:W-:Y:S05]  /*0e30*/  BRA.U !UP5, `(.L_x_15) ;  /* 0x000000010d087547 */ /* 0x000fea000b800000 */
[----:B--234-:R-:W-:Y:S01]  /*0e40*/  UCGABAR_ARV ;  /* 0x00000000000079c7 */ /* 0x01cfe20008000000 */
[----:B------:R-:W-:Y:S05]  /*0e50*/  BRA `(.L_x_16) ;  /* 0x0000000000047947 */ /* 0x000fea0003800000 */
.L_x_15:
[----:B--234-:R-:W-:Y:S01]  /*0e60*/  NOP ;  /* 0x0000000000007918 */ /* 0x01cfe20000000000 */
.L_x_16:
[----:B------:R-:W1:Y:S01]  /*0e70*/  S2UR UR20, SR_CTAID.X ;  /* 0x00000000001479c3 */ /* 0x000e620000002500 */
[----:B------:R-:W-:-:S05]  /*0e80*/  CS2R.32 R92, SR_CgaSize ;  /* 0x00000000005c7805 */ /* 0x000fca0000008a00 */
[----:B------:R-:W-:-:S05]  /*0e90*/  IMAD R92, R92, -0xa0, RZ ;  /* 0xffffff605c5c7824 */ /* 0x000fca00078e02ff */
[----:B------:R-:W-:-:S14]  /*0ea0*/  R2UR UR5, R92 ;  /* 0x000000005c0572ca */ /* 0x000fdc00000e0000 */
[----:B------:R-:W2:Y:S01]  /*0eb0*/  LDCU UR5, c[0x0][UR5+0x2b0] ;  /* 0x00005600050577ac */ /* 0x000ea20008000800 */
[----:B------:R-:W-:-:S05]  /*0ec0*/  CS2R.32 R92, SR_CgaSize ;  /* 0x00000000005c7805 */ /* 0x000fca0000008a00 */
[----:B------:R-:W-:-:S05]  /*0ed0*/  IMAD R92, R92, -0xa0, RZ ;  /* 0xffffff605c5c7824 */ /* 0x000fca00078e02ff */
[----:B------:R-:W-:-:S14]  /*0ee0*/  R2UR UR4, R92 ;  /* 0x000000005c0472ca */ /* 0x000fdc00000e0000 */
[----:B------:R-:W3:Y:S01]  /*0ef0*/  LDCU UR4, c[0x0][UR4+0x2b4] ;  /* 0x00005680040477ac */ /* 0x000ee20008000800 */
[----:B------:R-:W4:Y:S01]  /*0f00*/  S2UR UR21, SR_CTAID.Y ;  /* 0x00000000001579c3 */ /* 0x000f220000002600 */
[----:B------:R-:W-:-:S05]  /*0f10*/  CS2R.32 R92, SR_CgaSize ;  /* 0x00000000005c7805 */ /* 0x000fca0000008a00 */
[----:B------:R-:W-:-:S05]  /*0f20*/  IMAD R92, R92, -0xa0, RZ ;  /* 0xffffff605c5c7824 */ /* 0x000fca00078e02ff */
[----:B------:R-:W-:-:S14]  /*0f30*/  R2UR UR7, R92 ;  /* 0x000000005c0772ca */ /* 0x000fdc00000e0000 */
[----:B------:R-:W3:Y:S01]  /*0f40*/  LDCU UR7, c[0x0][UR7+0x2a0] ;  /* 0x00005400070777ac */ /* 0x000ee20008000800 */
[----:B------:R-:W-:-:S05]  /*0f50*/  CS2R.32 R92, SR_CgaSize ;  /* 0x00000000005c7805 */ /* 0x000fca0000008a00 */
[----:B------:R-:W-:-:S05]  /*0f60*/  IMAD R92, R92, -0xa0, RZ ;  /* 0xffffff605c5c7824 */ /* 0x000fca00078e02ff */
[----:B------:R-:W-:-:S14]  /*0f70*/  R2UR UR8, R92 ;  /* 0x000000005c0872ca */ /* 0x000fdc00000e0000 */
[----:B------:R-:W3:Y:S01]  /*0f80*/  LDCU UR8, c[0x0][UR8+0x2a4] ;  /* 0x00005480080877ac */ /* 0x000ee20008000800 */
[----:B------:R-:W-:Y:S02]  /*0f90*/  ULOP3.LUT UR65, UR58, 0x1, URZ, 0xc0, !UPT ;  /* 0x000000013a417892 */ /* 0x000fe4000f8ec0ff */
[----:B------:R-:W-:Y:S02]  /*0fa0*/  ULOP3.LUT UR49, UR58, 0x2, URZ, 0xc0, !UPT ;  /* 0x000000023a317892 */ /* 0x000fe4000f8ec0ff */
[----:B------:R-:W-:Y:S02]  /*0fb0*/  UISETP.GT.U32.AND UP1, UPT, UR65, 0xffff, UPT ;  /* 0x0000ffff4100788c */ /* 0x000fe4000bf24070 */
[----:B------:R-:W-:Y:S01]  /*0fc0*/  UISETP.GT.U32.AND UP0, UPT, UR49, 0xffff, UPT ;  /* 0x0000ffff3100788c */ /* 0x000fe2000bf04070 */
[----:B-1----:R-:W-:Y:S01]  /*0fd0*/  I2FP.F32.U32 R3, UR20 ;  /* 0x0000001400037c45 */ /* 0x002fe20008201000 */
[----:B------:R-:W-:Y:S02]  /*0fe0*/  USHF.R.U32.HI UR26, URZ, 0x1, UR58 ;  /* 0x00000001ff1a7899 */ /* 0x000fe4000801163a */
[----:B------:R-:W-:-:S02]  /*0ff0*/  USHF.L.U32 UR46, UR58, 0xc, URZ ;  /* 0x0000000c3a2e7899 */ /* 0x000fc400080006ff */
[----:B--2---:R-:W-:Y:S01]  /*1000*/  FMUL R3, R3, UR5 ;  /* 0x0000000503037c20 */ /* 0x004fe20008400000 */
[----:B------:R-:W-:Y:S01]  /*1010*/  USHF.L.U32 UR51, UR58, 0x9, URZ ;  /* 0x000000093a337899 */ /* 0x000fe200080006ff */
[----:B----4-:R-:W-:Y:S01]  /*1020*/  I2FP.F32.U32 R2, UR21 ;  /* 0x0000001500027c45 */ /* 0x010fe20008201000 */
[----:B------:R-:W1:Y:S03]  /*1030*/  LDCU UR25, c[0x0][0xf24] ;  /* 0x0001e480ff1977ac */ /* 0x000e660008000800 */
[----:B------:R-:W2:Y:S01]  /*1040*/  F2I.U32.TRUNC.NTZ R3, R3 ;  /* 0x0000000300037305 */ /* 0x000ea2000020f000 */
[----:B---3--:R-:W-:Y:S01]  /*1050*/  FMUL R2, R2, UR4 ;  /* 0x0000000402027c20 */ /* 0x008fe20008400000 */
[----:B------:R-:W3:Y:S01]  /*1060*/  LDCU UR42, c[0x0][0xf24] ;  /* 0x0001e480ff2a77ac */ /* 0x000ee20008000800 */
[----:B------:R-:W4:Y:S05]  /*1070*/  LDCU UR28, c[0x0][0xf30] ;  /* 0x0001e600ff1c77ac */ /* 0x000f2a0008000800 */
[----:B------:R-:W1:Y:S01]  /*1080*/  F2I.U32.TRUNC.NTZ R2, R2 ;  /* 0x0000000200027305 */ /* 0x000e62000020f000 */
[----:B------:R-:W-:Y:S01]  /*1090*/  USHF.L.U32 UR29, UR58, 0xa, URZ ;  /* 0x0000000a3a1d7899 */ /* 0x000fe200080006ff */
[----:B------:R-:W-:Y:S01]  /*10a0*/  UMOV UR31, 0x5 ;  /* 0x00000005001f7882 */ /* 0x000fe20000000000 */
[----:B------:R-:W-:Y:S01]  /*10b0*/  USEL UR43, UR65, 0xffff, !UP1 ;  /* 0x0000ffff412b7887 */ /* 0x000fe2000c800000 */
[----:B--2---:R-:W-:Y:S01]  /*10c0*/  R2UR UR4, R3 ;  /* 0x00000000030472ca */ /* 0x004fe200000e0000 */
[----:B------:R-:W-:Y:S01]  /*10d0*/  USEL UR37, UR49, 0xffff, !UP0 ;  /* 0x0000ffff31257887 */ /* 0x000fe2000c000000 */
[----:B-1----:R-:W-:-:S02]  /*10e0*/  R2UR UR6, R2 ;  /* 0x00000000020672ca */ /* 0x002fc400000e0000 */
[----:B------:R-:W-:-:S09]  /*10f0*/  PRMT R2, RZ, 0x7610, R2 ;  /* 0x00007610ff027816 */ /* 0x000fd20000000002 */
[----:B------:R-:W-:-:S04]  /*1100*/  UIADD3 UR5, UPT, UPT, -UR4, URZ, URZ ;  /* 0x000000ff04057290 */ /* 0x000fc8000fffe1ff */
[----:B------:R-:W-:Y:S02]  /*1110*/  UIMAD UR5, UR7, UR5, UR20 ;  /* 0x00000005070572a4 */ /* 0x000fe4000f8e0214 */
[----:B------:R-:W-:-:S04]  /*1120*/  UIADD3 UR4, UPT, UPT, -UR6, URZ, URZ ;  /* 0x000000ff06047290 */ /* 0x000fc8000fffe1ff */
[----:B------:R-:W-:Y:S01]  /*1130*/  IMAD.U32 R92, RZ, RZ, UR5 ;  /* 0x00000005ff5c7e24 */ /* 0x000fe2000f8e00ff */
[----:B------:R-:W-:-:S06]  /*1140*/  UIMAD UR4, UR8, UR4, UR21 ;  /* 0x00000004080472a4 */ /* 0x000fcc000f8e0215 */
[----:B------:R-:W-:Y:S01]  /*1150*/  IMAD.U32 R91, RZ, RZ, UR4 ;  /* 0x00000004ff5b7e24 */ /* 0x000fe2000f8e00ff */
[----:B---34-:R-:W-:Y:S06]  /*1160*/  BRA.U UP4, `(.L_x_17) ;  /* 0x0000000104447547 */ /* 0x018fec000b800000 */
[----:B------:R-:W-:Y:S02]  /*1170*/  R2UR UR4, R91 ;  /* 0x000000005b0472ca */ /* 0x000fe400000e0000 */
[----:B------:R-:W-:-:S11]  /*1180*/  R2UR UR6, R92 ;  /* 0x000000005c0672ca */ /* 0x000fd600000e0000 */
[----:B------:R-:W-:Y:S02]  /*1190*/  UISETP.NE.AND UP0, UPT, UR4, URZ, UPT ;  /* 0x000000ff0400728c */ /* 0x000fe4000bf05270 */
[----:B------:R-:W-:Y:S02]  /*11a0*/  UISETP.NE.AND UP1, UPT, UR4, 0x1, UPT ;  /* 0x000000010400788c */ /* 0x000fe4000bf25270 */
[----:B------:R-:W-:Y:S02]  /*11b0*/  UISETP.NE.AND UP2, UPT, UR6, URZ, UP0 ;  /* 0x000000ff0600728c */ /* 0x000fe40008745270 */
[----:B------:R-:W-:Y:S02]  /*11c0*/  USEL UR4, URZ, 0x2, UP0 ;  /* 0x00000002ff047887 */ /* 0x000fe40008000000 */
[----:B------:R-:W-:Y:S02]  /*11d0*/  USEL UR8, URZ, 0x1, UP2 ;  /* 0x00000001ff087887 */ /* 0x000fe40009000000 */
[----:B------:R-:W-:-:S02]  /*11e0*/  UISETP.NE.AND UP2, UPT, UR6, URZ, UPT ;  /* 0x000000ff0600728c */ /* 0x000fc4000bf45270 */
[----:B------:R-:W-:Y:S02]  /*11f0*/  USEL UR5, URZ, 0x4, UP1 ;  /* 0x00000004ff057887 */ /* 0x000fe40008800000 */
[----:B------:R-:W-:Y:S02]  /*1200*/  UISETP.NE.AND UP0, UPT, UR6, 0x1, UPT ;  /* 0x000000010600788c */ /* 0x000fe4000bf05270 */
[----:B------:R-:W-:Y:S02]  /*1210*/  USEL UR6, URZ, 0x8, UP1 ;  /* 0x00000008ff067887 */ /* 0x000fe40008800000 */
[----:B------:R-:W-:Y:S02]  /*1220*/  USEL UR7, UR5, 0x4, UP2 ;  /* 0x0000000405077887 */ /* 0x000fe40009000000 */
[----:B------:R-:W-:Y:S02]  /*1230*/  USEL UR4, UR4, 0x2, UP0 ;  /* 0x0000000204047887 */ /* 0x000fe40008000000 */
[----:B------:R-:W-:-:S02]  /*1240*/  USEL UR5, UR6, 0x8, UP0 ;  /* 0x0000000806057887 */ /* 0x000fc40008000000 */
[----:B------:R-:W-:-:S04]  /*1250*/  UIADD3 UR4, UPT, UPT, UR4, UR7, UR8 ;  /* 0x0000000704047290 */ /* 0x000fc8000fffe008 */
[----:B------:R-:W-:-:S06]  /*1260*/  UIADD3 UR4, UPT, UPT, UR4, UR5, URZ ;  /* 0x0000000504047290 */ /* 0x000fcc000fffe0ff */
[----:B------:R-:W-:-:S07]  /*1270*/  IMAD.U32 R2, RZ, RZ, UR4 ;  /* 0x00000004ff027e24 */ /* 0x000fce000f8e00ff */
.L_x_17:
[----:B------:R-:W1:Y:S01]  /*1280*/  S2UR UR36, SR_CTAID.Z ;  /* 0x00000000002479c3 */ /* 0x000e620000002700 */
[----:B------:R-:W-:Y:S01]  /*1290*/  UISETP.GE.AND UP0, UPT, UR25, 0x1, UPT ;  /* 0x000000011900788c */ /* 0x000fe2000bf06270 */
[----:B------:R-:W-:-:S08]  /*12a0*/  UMOV UR30, 0x3 ;  /* 0x00000003001e7882 */ /* 0x000fd00000000000 */
[----:B------:R-:W-:Y:S05]  /*12b0*/  BRA.U !UP0, `(.L_x_18) ;  /* 0x0000000108d47547 */ /* 0x000fea000b800000 */
[----:B------:R-:W2:Y:S01]  /*12c0*/  LDCU.128 UR12, c[0x0][0xf10] ;  /* 0x0001e200ff0c77ac */ /* 0x000ea20008000c00 */
[----:B------:R-:W3:Y:S01]  /*12d0*/  LDCU UR6, c[0x0][0x370] ;  /* 0x00006e00ff0677ac */ /* 0x000ee20008000800 */
[----:B------:R-:W4:Y:S01]  /*12e0*/  LDCU UR5, c[0x0][0x374] ;  /* 0x00006e80ff0577ac */ /* 0x000f220008000800 */
[----:B------:R-:W1:Y:S01]  /*12f0*/  LDCU UR27, c[0x0][0xf0c] ;  /* 0x0001e180ff1b77ac */ /* 0x000e620008000800 */
[----:B------:R-:W1:Y:S01]  /*1300*/  LDCU UR4, c[0x0][0xf20] ;  /* 0x0001e400ff0477ac */ /* 0x000e620008000800 */
[----:B------:R-:W1:Y:S01]  /*1310*/  LDCU.64 UR8, c[0x0][0xf28] ;  /* 0x0001e500ff0877ac */ /* 0x000e620008000a00 */
[----:B--2---:R-:W-:Y:S02]  /*1320*/  UISETP.NE.AND UP0, UPT, UR14, 0x1, UPT ;  /* 0x000000010e00788c */ /* 0x004fe4000bf05270 */
[----:B----4-:R-:W-:Y:S02]  /*1330*/  UIMAD.WIDE.U32 UR10, UR5, UR15, URZ ;  /* 0x0000000f050a72a5 */ /* 0x010fe4000f8e00ff */
[----:B---3--:R-:W-:-:S02]  /*1340*/  UIMAD.WIDE.U32 UR18, UR6, UR12, URZ ;  /* 0x0000000c061272a5 */ /* 0x008fc4000f8e00ff */
[----:B-1----:R-:W-:Y:S02]  /*1350*/  UISETP.NE.AND UP1, UPT, UR27, 0x1, UPT ;  /* 0x000000011b00788c */ /* 0x002fe4000bf25270 */
[----:B------:R-:W-:Y:S01]  /*1360*/  UISETP.NE.AND UP2, UPT, UR25, 0x1, UPT ;  /* 0x000000011900788c */ /* 0x000fe2000bf45270 */
[----:B------:R-:W-:Y:S02]  /*1370*/  UMOV UR10, UR11 ;  /* 0x0000000b000a7c82 */ /* 0x000fe40008000000 */
[----:B------:R-:W-:Y:S01]  /*1380*/  UMOV UR18, UR19 ;  /* 0x0000001300127c82 */ /* 0x000fe20008000000 */
[----:B------:R-:W-:Y:S02]  /*1390*/  @UP0 USHF.R.U32.HI UR5, URZ, UR4, UR10 ;  /* 0x00000004ff050299 */ /* 0x000fe4000801160a */
[----:B------:R-:W-:Y:S02]  /*13a0*/  UIMAD.WIDE.U32 UR22, UR21, UR15, URZ ;  /* 0x0000000f151672a5 */ /* 0x000fe4000f8e00ff */
[----:B------:R-:W-:-:S02]  /*13b0*/  UIMAD.WIDE.U32 UR10, UR5, UR8, URZ ;  /* 0x00000008050a72a5 */ /* 0x000fc4000f8e00ff */
[----:B------:R-:W-:Y:S02]  /*13c0*/  @UP1 USHF.R.U32.HI UR6, URZ, UR13, UR18 ;  /* 0x0000000dff061299 */ /* 0x000fe40008011612 */
[----:B------:R-:W-:Y:S02]  /*13d0*/  UIMAD.WIDE.U32 UR16, UR20, UR12, URZ ;  /* 0x0000000c141072a5 */ /* 0x000fe4000f8e00ff */
[----:B------:R-:W-:Y:S01]  /*13e0*/  UIMAD.WIDE.U32 UR18, UR6, UR8, URZ ;  /* 0x00000008061272a5 */ /* 0x000fe2000f8e00ff */
[----:B------:R-:W-:Y:S01]  /*13f0*/  UMOV UR22, UR23 ;  /* 0x0000001700167c82 */ /* 0x000fe20008000000 */
[----:B------:R-:W-:Y:S01]  /*1400*/  UMOV UR10, UR11 ;  /* 0x0000000b000a7c82 */ /* 0x000fe20008000000 */
[----:B------:R-:W-:Y:S02]  /*1410*/  USHF.R.U32.HI UR22, URZ, UR4, UR22 ;  /* 0x00000004ff167299 */ /* 0x000fe40008011616 */
[----:B------:R-:W-:Y:S02]  /*1420*/  @UP2 USHF.R.U32.HI UR5, URZ, UR9, UR10 ;  /* 0x00000009ff052299 */ /* 0x000fe4000801160a */
[----:B------:R-:W-:Y:S01]  /*1430*/  UMOV UR7, UR19 ;  /* 0x0000001300077c82 */ /* 0x000fe20008000000 */
[----:B------:R-:W-:Y:S01]  /*1440*/  UMOV UR16, UR17 ;  /* 0x0000001100107c82 */ /* 0x000fe20008000000 */
[----:B------:R-:W-:-:S02]  /*1450*/  @UP2 USHF.R.U32.HI UR6, URZ, UR9, UR7 ;  /* 0x00000009ff062299 */ /* 0x000fc40008011607 */
[----:B------:R-:W-:Y:S02]  /*1460*/  USHF.R.U32.HI UR13, URZ, UR13, UR16 ;  /* 0x0000000dff0d7299 */ /* 0x000fe40008011610 */
[----:B------:R-:W-:Y:S02]  /*1470*/  USEL UR4, UR21, UR22, !UP0 ;  /* 0x0000001615047287 */ /* 0x000fe4000c000000 */
[----:B------:R-:W-:Y:S02]  /*1480*/  UIMAD UR7, UR5, UR25, URZ ;  /* 0x00000019050772a4 */ /* 0x000fe4000f8e02ff */
[----:B------:R-:W-:Y:S02]  /*1490*/  USEL UR5, UR20, UR13, !UP1 ;  /* 0x0000000d14057287 */ /* 0x000fe4000c800000 */
[----:B------:R-:W-:Y:S02]  /*14a0*/  UIMAD UR12, UR6, UR25, URZ ;  /* 0x00000019060c72a4 */ /* 0x000fe4000f8e02ff */
[----:B------:R-:W-:-:S02]  /*14b0*/  UISETP.GE.AND UP0, UPT, UR4, UR7, UPT ;  /* 0x000000070400728c */ /* 0x000fc4000bf06270 */
[----:B------:R-:W-:Y:S02]  /*14c0*/  UIMAD.WIDE.U32 UR10, UR4, UR8, URZ ;  /* 0x00000008040a72a5 */ /* 0x000fe4000f8e00ff */
[----:B------:R-:W-:Y:S02]  /*14d0*/  UISETP.GE.OR UP0, UPT, UR5, UR12, UP0 ;  /* 0x0000000c0500728c */ /* 0x000fe40008706670 */
[----:B------:R-:W-:Y:S02]  /*14e0*/  UIMAD.WIDE.U32 UR12, UR5, UR8, URZ ;  /* 0x00000008050c72a5 */ /* 0x000fe4000f8e00ff */
[----:B------:R-:W-:Y:S01]  /*14f0*/  UIADD3 UR10, UPT, UPT, -UR4, URZ, URZ ;  /* 0x000000ff040a7290 */ /* 0x000fe2000fffe1ff */
[----:B------:R-:W-:Y:S01]  /*1500*/  UMOV UR8, UR11 ;  /* 0x0000000b00087c82 */ /* 0x000fe20008000000 */
[----:B------:R-:W-:Y:S02]  /*1510*/  UIADD3 UR11, UPT, UPT, -UR5, URZ, URZ ;  /* 0x000000ff050b7290 */ /* 0x000fe4000fffe1ff */
[----:B------:R-:W-:-:S03]  /*1520*/  USHF.R.U32.HI UR8, URZ, UR9, UR8 ;  /* 0x00000009ff087299 */ /* 0x000fc60008011608 */
[----:B------:R-:W-:Y:S01]  /*1530*/  @!UP0 UMOV UR7, UR13 ;  /* 0x0000000d00078c82 */ /* 0x000fe20008000000 */
[----:B------:R-:W-:Y:S02]  /*1540*/  UIMAD UR21, UR14, UR10, UR21 ;  /* 0x0000000a0e1572a4 */ /* 0x000fe4000f8e0215 */
[----:B------:R-:W-:Y:S02]  /*1550*/  USEL UR8, UR4, UR8, !UP2 ;  /* 0x0000000804087287 */ /* 0x000fe4000d000000 */
[----:B------:R-:W-:Y:S02]  /*1560*/  @!UP0 USHF.R.U32.HI UR7, URZ, UR9, UR7 ;  /* 0x00000009ff078299 */ /* 0x000fe40008011607 */
[----:B------:R-:W-:Y:S02]  /*1570*/  UIADD3 UR9, UPT, UPT, -UR8, URZ, URZ ;  /* 0x000000ff08097290 */ /* 0x000fe4000fffe1ff */
[----:B------:R-:W-:Y:S02]  /*1580*/  @!UP0 USEL UR7, UR5, UR7, !UP2 ;  /* 0x0000000705078287 */ /* 0x000fe4000d000000 */
[----:B------:R-:W-:-:S02]  /*1590*/  UIMAD UR9, UR25, UR9, UR4 ;  /* 0x00000009190972a4 */ /* 0x000fc4000f8e0204 */
[----:B------:R-:W-:Y:S02]  /*15a0*/  @!UP0 UIADD3 UR8, UPT, UPT, UR8, -UR7, URZ ;  /* 0x8000000708088290 */ /* 0x000fe4000fffe0ff */
[----:B------:R-:W-:Y:S02]  /*15b0*/  @!UP0 UIMAD UR6, UR9, UR6, UR7 ;  /* 0x00000006090682a4 */ /* 0x000fe4000f8e0207 */
[----:B------:R-:W-:Y:S02]  /*15c0*/  @!UP0 UIMAD UR4, UR8, UR25, UR5 ;  /* 0x00000019080482a4 */ /* 0x000fe4000f8e0205 */
[----:B------:R-:W-:Y:S02]  /*15d0*/  UIMAD UR20, UR27, UR11, UR20 ;  /* 0x0000000b1b1472a4 */ /* 0x000fe4000f8e0214 */
[----:B------:R-:W-:Y:S01]  /*15e0*/  UIMAD UR21, UR4, UR14, UR21 ;  /* 0x0000000e041572a4 */ /* 0x000fe2000f8e0215 */
[----:B------:R-:W-:Y:S02]  /*15f0*/  @!UP0 UMOV UR5, UR6 ;  /* 0x0000000600058c82 */ /* 0x000fe40008000000 */
[----:B------:R-:W-:-:S12]  /*1600*/  UIMAD UR20, UR5, UR27, UR20 ;  /* 0x0000001b051472a4 */ /* 0x000fd8000f8e0214 */
.L_x_18:
[----:B------:R-:W-:Y:S02]  /*1610*/  UISETP.NE.AND UP0, UPT, UR28, 0x1, UPT ;  /* 0x000000011c00788c */ /* 0x000fe4000bf05270 */
[----:B------:R-:W-:Y:S02]  /*1620*/  ULOP3.LUT UR43, UR43, 0xffff, URZ, 0xc0, !UPT ;  /* 0x0000ffff2b2b7892 */ /* 0x000fe4000f8ec0ff */
[----:B------:R-:W-:Y:S02]  /*1630*/  ULOP3.LUT UR37, UR37, 0xffff, URZ, 0xc0, !UPT ;  /* 0x0000ffff25257892 */ /* 0x000fe4000f8ec0ff */
[----:B------:R-:W-:Y:S02]  /*1640*/  ULOP3.LUT UR47, UR46, 0x2000, URZ, 0xc0, !UPT ;  /* 0x000020002e2f7892 */ /* 0x000fe4000f8ec0ff */
[----:B------:R-:W-:Y:S02]  /*1650*/  UISETP.NE.AND UP1, UPT, UR24, 0x2, UPT ;  /* 0x000000021800788c */ /* 0x000fe4000bf25270 */
[----:B------:R-:W-:-:S02]  /*1660*/  ULOP3.LUT UR46, UR46, 0x1000, URZ, 0xc0, !UPT ;  /* 0x000010002e2e7892 */ /* 0x000fc4000f8ec0ff */
[----:B------:R-:W-:Y:S02]  /*1670*/  ULOP3.LUT UR51, UR51, 0x400, URZ, 0xc0, !UPT ;  /* 0x0000040033337892 */ /* 0x000fe4000f8ec0ff */
[----:B------:R-:W-:Y:S02]  /*1680*/  ULOP3.LUT UR29, UR29, 0x400, URZ, 0xc0, !UPT ;  /* 0x000004001d1d7892 */ /* 0x000fe4000f8ec0ff */
[----:B------:R-:W-:Y:S02]  /*1690*/  USHF.L.U32 UR43, UR31, UR43, URZ ;  /* 0x0000002b1f2b7299 */ /* 0x000fe400080006ff */
[----:B------:R-:W-:Y:S01]  /*16a0*/  USHF.L.U32 UR37, UR30, UR37, URZ ;  /* 0x000000251e257299 */ /* 0x000fe200080006ff */
[----:B------:R-:W-:Y:S11]  /*16b0*/  BRA.U UP0, `(.L_x_19) ;  /* 0x0000000100447547 */ /* 0x000ff6000b800000 */
[----:B------:R-:W2:Y:S01]  /*16c0*/  LDCU.128 UR8, c[0x0][0xf10] ;  /* 0x0001e200ff0877ac */ /* 0x000ea20008000c00 */
[----:B------:R-:W3:Y:S01]  /*16d0*/  LDCU UR12, c[0x0][0xf0c] ;  /* 0x0001e180ff0c77ac */ /* 0x000ee20008000800 */
[----:B------:R-:W4:Y:S01]  /*16e0*/  LDCU UR13, c[0x0][0xf20] ;  /* 0x0001e400ff0d77ac */ /* 0x000f220008000800 */
[----:B--2---:R-:W-:Y:S02]  /*16f0*/  UIMAD.WIDE.U32 UR6, UR20, UR8, URZ ;  /* 0x00000008140672a5 */ /* 0x004fe4000f8e00ff */
[----:B------:R-:W-:Y:S02]  /*1700*/  UIMAD.WIDE.U32 UR4, UR21, UR11, URZ ;  /* 0x0000000b150472a5 */ /* 0x000fe4000f8e00ff */
[----:B---3--:R-:W-:Y:S02]  /*1710*/  UISETP.NE.AND UP2, UPT, UR12, 0x1, UPT ;  /* 0x000000010c00788c */ /* 0x008fe4000bf45270 */
[----:B------:R-:W-:Y:S01]  /*1720*/  UISETP.NE.AND UP0, UPT, UR10, 0x1, UPT ;  /* 0x000000010a00788c */ /* 0x000fe2000bf05270 */
[----:B------:R-:W-:-:S02]  /*1730*/  UMOV UR6, UR7 ;  /* 0x0000000700067c82 */ /* 0x000fc40008000000 */
[----:B------:R-:W-:Y:S01]  /*1740*/  UMOV UR4, UR5 ;  /* 0x0000000500047c82 */ /* 0x000fe20008000000 */
[----:B------:R-:W-:Y:S02]  /*1750*/  USHF.R.U32.HI UR9, URZ, UR9, UR6 ;  /* 0x00000009ff097299 */ /* 0x000fe40008011606 */
[----:B----4-:R-:W-:Y:S02]  /*1760*/  USHF.R.U32.HI UR4, URZ, UR13, UR4 ;  /* 0x0000000dff047299 */ /* 0x010fe40008011604 */
[----:B------:R-:W-:Y:S02]  /*1770*/  USEL UR5, UR20, UR9, !UP2 ;  /* 0x0000000914057287 */ /* 0x000fe4000d000000 */
[----:B------:R-:W-:-:S04]  /*1780*/  USEL UR4, UR21, UR4, !UP0 ;  /* 0x0000000415047287 */ /* 0x000fc8000c000000 */
[----:B------:R-:W-:Y:S02]  /*1790*/  UIADD3 UR6, UPT, UPT, UR5, -UR4, URZ ;  /* 0x8000000405067290 */ /* 0x000fe4000fffe0ff */
[----:B------:R-:W-:Y:S02]  /*17a0*/  UIADD3 UR4, UPT, UPT, -UR5, UR4, URZ ;  /* 0x0000000405047290 */ /* 0x000fe4000fffe1ff */
[----:B------:R-:W-:Y:S02]  /*17b0*/  UIMAD UR21, UR6, UR10, UR21 ;  /* 0x0000000a061572a4 */ /* 0x000fe4000f8e0215 */
[----:B------:R-:W-:-:S12]  /*17c0*/  UIMAD UR20, UR4, UR12, UR20 ;  /* 0x0000000c041472a4 */ /* 0x000fd8000f8e0214 */
.L_x_19:
[----:B------:R-:W-:Y:S05]  /*17d0*/  BRA.U !UP5, `(.L_x_20) ;  /* 0x000000010d0c7547 */ /* 0x000fea000b800000 */
[----:B------:R-:W-:Y:S01]  /*17e0*/  UCGABAR_WAIT ;  /* 0x0000000000007dc7 */ /* 0x000fe20008000000 */
[----:B------:R-:W-:Y:S01]  /*17f0*/  CCTL.IVALL ;  /* 0x00000000ff00798f */ /* 0x000fe20002000000 */
[----:B------:R-:W-:Y:S05]  /*1800*/  BRA `(.L_x_21) ;  /* 0x0000000000047947 */ /* 0x000fea0003800000 */
.L_x_20:
[----:B------:R-:W-:Y:S06]  /*1810*/  BAR.SYNC.DEFER_BLOCKING 0x0 ;  /* 0x0000000000007b1d */ /* 0x000fec0000010000 */
.L_x_21:
[----:B------:R-:W-:Y:S05]  /*1820*/  BRA.U UP1, `(.L_x_22) ;  /* 0x0000001901087547 */ /* 0x000fea000b800000 */
[----:B------:R-:W2:Y:S01]  /*1830*/  LDCU UR6, c[0x0][0x38c] ;  /* 0x00007180ff0677ac */ /* 0x000ea20008000800 */
[----:B------:R-:W-:Y:S01]  /*1840*/  PLOP3.LUT P2, PT, PT, PT, UP3, 0x80, 0x8 ;  /* 0x000000000008781c */ /* 0x000fe20003f4f038 */
[----:B------:R-:W-:Y:S01]  /*1850*/  IMAD.MOV.U32 R12, RZ, RZ, 0x1 ;  /* 0x00000001ff0c7424 */ /* 0x000fe200078e00ff */
[----:B------:R-:W-:Y:S01]  /*1860*/  ISETP.EQ.OR P3, PT, R0, RZ, P4 ;  /* 0x000000ff0000720c */ /* 0x000fe20002762670 */
[----:B------:R-:W-:Y:S01]  /*1870*/  UISETP.NE.AND UP1, UPT, UR24, URZ, UPT ;  /* 0x000000ff1800728c */ /* 0x000fe2000bf25270 */
[----:B------:R-:W-:Y:S02]  /*1880*/  PLOP3.LUT P2, PT, P2, PT, PT, 0x8, 0x80 ;  /* 0x000000000080781c */ /* 0x000fe4000174e170 */
[----:B------:R-:W-:Y:S01]  /*1890*/  CS2R R10, SRZ ;  /* 0x00000000000a7805 */ /* 0x000fe2000001ff00 */
[----:B------:R-:W-:Y:S01]  /*18a0*/  IMAD.MOV.U32 R9, RZ, RZ, RZ ;  /* 0x000000ffff097224 */ /* 0x000fe200078e00ff */
[----:B------:R-:W3:Y:S01]  /*18b0*/  LDCU UR60, c[0x0][0x370] ;  /* 0x00006e00ff3c77ac */ /* 0x000ee20008000800 */
[----:B------:R-:W-:Y:S01]  /*18c0*/  IMAD.MOV.U32 R8, RZ, RZ, 0x1 ;  /* 0x00000001ff087424 */ /* 0x000fe200078e00ff */
[----:B------:R-:W4:Y:S01]  /*18d0*/  LDCU.64 UR44, c[0x0][0x348] ;  /* 0x00006900ff2c77ac */ /* 0x000f220008000a00 */
[----:B------:R-:W1:Y:S01]  /*18e0*/  LDCU UR59, c[0x0][0x374] ;  /* 0x00006e80ff3b77ac */ /* 0x000e620008000800 */
[----:B--2---:R-:W-:-:S02]  /*18f0*/  UIADD3 UR5, UPT, UPT, UR6, 0xff, URZ ;  /* 0x000000ff06057890 */ /* 0x004fc4000fffe0ff */
[----:B------:R-:W-:Y:S02]  /*1900*/  UIADD3 UR66, UPT, UPT, UR6, 0x1fe, URZ ;  /* 0x000001fe06427890 */ /* 0x000fe4000fffe0ff */
[----:B------:R-:W-:Y:S02]  /*1910*/  USHF.R.S32.HI UR4, URZ, 0x1f, UR5 ;  /* 0x0000001fff047899 */ /* 0x000fe40008011405 */
[----:B------:R-:W-:Y:S02]  /*1920*/  USEL UR50, UR50, 0x2, UP1 ;  /* 0x0000000232327887 */ /* 0x000fe40008800000 */
[----:B------:R-:W-:Y:S02]  /*1930*/  ULEA.HI UR4, UR4, UR5, URZ, 0x8 ;  /* 0x0000000504047291 */ /* 0x000fe4000f8f40ff */
[----:B------:R-:W-:Y:S02]  /*1940*/  USHF.L.U32 UR5, UR26, 0x6, URZ ;  /* 0x000000061a057899 */ /* 0x000fe400080006ff */
[----:B------:R-:W-:-:S02]  /*1950*/  USHF.R.S32.HI UR62, URZ, 0x8, UR4 ;  /* 0x00000008ff3e7899 */ /* 0x000fc40008011404 */
[----:B------:R-:W-:Y:S02]  /*1960*/  UIADD3 UR4, UPT, UPT, UR6, -0x1, URZ ;  /* 0xffffffff06047890 */ /* 0x000fe4000fffe0ff */
[----:B------:R-:W-:Y:S02]  /*1970*/  UISETP.LT.U32.AND UP0, UPT, UR62, 0x7, UPT ;  /* 0x000000073e00788c */ /* 0x000fe4000bf01070 */
[----:B------:R-:W-:Y:S02]  /*1980*/  UISETP.GE.U32.AND UP2, UPT, UR4, -0x1ff, UPT ;  /* 0xfffffe010400788c */ /* 0x000fe4000bf46070 */
[----:B------:R-:W-:Y:S02]  /*1990*/  USEL UR61, UR62, 0x7, UP0 ;  /* 0x000000073e3d7887 */ /* 0x000fe40008000000 */
[----:B------:R-:W-:Y:S02]  /*19a0*/  ULOP3.LUT UR63, UR5, 0x40, URZ, 0xe2, !UPT ;  /* 0x00000040053f7892 */ /* 0x000fe4000f8ee2ff */
[----:B------:R-:W-:-:S02]  /*19b0*/  UIADD3 UR48, UPT, UPT, UR61, -0x1, URZ ;  /* 0xffffffff3d307890 */ /* 0x000fc4000fffe0ff */
[----:B------:R-:W-:Y:S01]  /*19c0*/  UIADD3 UR64, UPT, UPT, UR62, -UR61, URZ ;  /* 0x8000003d3e407290 */ /* 0x000fe2000fffe0ff */
[----:B------:R-:W-:Y:S02]  /*19d0*/  UMOV UR15, URZ ;  /* 0x000000ff000f7c82 */ /* 0x000fe40008000000 */
[----:B------:R-:W-:-:S04]  /*19e0*/  @UP2 UIADD3 UR48, UPT, UPT, UR61, URZ, URZ ;  /* 0x000000ff3d302290 */ /* 0x000fc8000fffe0ff */
[----:B-1-34-:R-:W-:-:S12]  /*19f0*/  UIADD3 UR48, UPT, UPT, UR48, 0x1, URZ ;  /* 0x0000000130307890 */ /* 0x01afd8000fffe0ff */
.L_x_46:
[----:B------:R-:W-:Y:S01]  /*1a00*/  UISETP.NE.AND UP0, UPT, UR58, URZ, UPT ;  /* 0x000000ff3a00728c */ /* 0x000fe2000bf05270 */
[----:B------:R-:W1:Y:S08]  /*1a10*/  S2UR UR58, SR_CgaCtaId ;  /* 0x00000000003a79c3 */ /* 0x000e700000008800 */
[----:B---3--:R-:W-:Y:S05]  /*1a20*/  BRA.U UP0, `(.L_x_23) ;  /* 0x0000000100347547 */ /* 0x008fea000b800000 */
[----:B------:R-:W2:Y:S01]  /*1a30*/  S2R R0, SR_CgaCtaId ;  /* 0x0000000000007919 */ /* 0x000ea20000008800 */
[----:B------:R-:W-:-:S04]  /*1a40*/  MOV R2, 0x400 ;  /* 0x0000040000027802 */ /* 0x000fc80000000f00 */
[----:B--2---:R-:W-:Y:S02]  /*1a50*/  LEA R0, R0, R2, 0x18 ;  /* 0x0000000200007211 */ /* 0x004fe400078ec0ff */
[----:B------:R-:W-:-:S03]  /*1a60*/  SHF.L.U32 R2, R8, 0x1f, RZ ;  /* 0x0000001f08027819 */ /* 0x000fc600000006ff */
[----:B------:R-:W-:-:S04]  /*1a70*/  IMAD R0, R9, 0x8, R0 ;  /* 0x0000000809007824 */ /* 0x000fc800078e0200 */
[----:B------:R-:W2:Y:S02]  /*1a80*/  SYNCS.PHASECHK.TRANS64.TRYWAIT P0, [R0+URZ+0x100], R2 ;  /* 0x00010002000075a7 */ /* 0x000ea400080011ff */
[----:B--2---:R-:W-:Y:S05]  /*1a90*/  @!P0 BRA `(.L_x_24) ;  /* 0x0000009c00108947 */ /* 0x004fea0003800000 */
.L_x_159:
[----:B------:R-:W-:Y:S01]  /*1aa0*/  VIADD R9, R9, 0x1 ;  /* 0x0000000109097836 */ /* 0x000fe20000000000 */
[----:B------:R2:W-:Y:S04]  /*1ab0*/  SYNCS.ARRIVE.TRANS64.A1T0 RZ, [R0+URZ+0xf0], RZ ;  /* 0x0000f0ff00ff79a7 */ /* 0x0005e800081000ff */
[----:B------:R-:W-:-:S04]  /*1ac0*/  ISETP.NE.AND P0, PT, R9, 0x2, PT ;  /* 0x000000020900780c */ /* 0x000fc80003f05270 */
[----:B------:R-:W-:Y:S02]  /*1ad0*/  SEL R9, R9, RZ, P0 ;  /* 0x000000ff09097207 */ /* 0x000fe40000000000 */
[----:B--2---:R-:W-:-:S04]  /*1ae0*/  SEL R0, RZ, 0x1, P0 ;  /* 0x00000001ff007807 */ /* 0x004fc80000000000 */
[----:B------:R-:W-:-:S07]  /*1af0*/  LOP3.LUT R8, R8, R0, RZ, 0x3c, !PT ;  /* 0x0000000008087212 */ /* 0x000fce00078e3cff */
.L_x_23:
[----:B------:R-:W-:Y:S01]  /*1b00*/  UMOV UR6, 0x400 ;  /* 0x0000040000067882 */ /* 0x000fe20000000000 */
[----:B------:R-:W-:Y:S01]  /*1b10*/  SHF.L.U32 R0, R12, 0x1f, RZ ;  /* 0x0000001f0c007819 */ /* 0x000fe200000006ff */
[----:B-1----:R-:W-:Y:S02]  /*1b20*/  ULEA UR6, UR58, UR6, 0x18 ;  /* 0x000000063a067291 */ /* 0x002fe4000f8ec0ff */
[----:B------:R-:W-:Y:S02]  /*1b30*/  UISETP.GE.U32.AND UP0, UPT, UR66, 0x1ff, UPT ;  /* 0x000001ff4200788c */ /* 0x000fe4000bf06070 */
[----:B------:R-:W-:Y:S02]  /*1b40*/  ULEA UR4, UR15, UR6, 0x3 ;  /* 0x000000060f047291 */ /* 0x000fe4000f8e18ff */
[----:B------:R-:W-:Y:S02]  /*1b50*/  ULEA UR27, UR21, UR65, 0x1 ;  /* 0x00000041151b7291 */ /* 0x000fe4000f8e08ff */
[----:B------:R-:W-:-:S02]  /*1b60*/  ULEA.HI UR12, UR21, UR21, URZ, 0x1 ;  /* 0x00000015150c7291 */ /* 0x000fc4000f8f08ff */
[----:B------:R-:W-:Y:S02]  /*1b70*/  ULEA UR35, UR20, UR63, 0x7 ;  /* 0x0000003f14237291 */ /* 0x000fe4000f8e38ff */
[----:B------:R-:W-:Y:S01]  /*1b80*/  USHF.L.U32 UR27, UR27, 0x5, URZ ;  /* 0x000000051b1b7899 */ /* 0x000fe200080006ff */
[----:B------:R1:W2:Y:S01]  /*1b90*/  SYNCS.PHASECHK.TRANS64.TRYWAIT P1, [UR4+0x38], R0 ;  /* 0x00003800ff0075a7 */ /* 0x0002a20008021104 */
[----:B------:R-:W-:Y:S01]  /*1ba0*/  USHF.R.S32.HI UR12, URZ, 0x1, UR12 ;  /* 0x00000001ff0c7899 */ /* 0x000fe2000801140c */
[----:B------:R-:W-:Y:S01]  /*1bb0*/  UMOV UR14, URZ ;  /* 0x000000ff000e7c82 */ /* 0x000fe20008000000 */
[----:B------:R-:W-:Y:S10]  /*1bc0*/  BRA.U !UP0, `(.L_x_25) ;  /* 0x0000000508247547 */ /* 0x000ff4000b800000 */
[----:B------:R-:W-:Y:S01]  /*1bd0*/  UMOV UR7, URZ ;  /* 0x000000ff00077c82 */ /* 0x000fe20008000000 */
[----:B------:R-:W-:-:S05]  /*1be0*/  UMOV UR5, UR15 ;  /* 0x0000000f00057c82 */ /* 0x000fca0008000000 */
.L_x_33:
[----:B------:R-:W-:Y:S01]  /*1bf0*/  ULEA UR33, UR5, UR6, 0x3 ;  /* 0x0000000605217291 */ /* 0x000fe2000f8e18ff */
[----:B--2---:R-:W-:Y:S01]  /*1c00*/  @!P4 MOV R2, 0x7000 ;  /* 0x000070000002c802 */ /* 0x004fe20000000f00 */
[----:B--23--:R-:W-:Y:S10]  /*1c10*/  @P1 BRA `(.L_x_26) ;  /* 0x00000000000c1947 */ /* 0x00cff40003800000 */
[----:B------:R-:W-:-:S04]  /*1c20*/  SHF.L.U32 R3, R12, 0x1f, RZ ;  /* 0x0000001f0c037819 */ /* 0x000fc800000006ff */
[----:B------:R-:W2:Y:S02]  /*1c30*/  SYNCS.PHASECHK.TRANS64.TRYWAIT P0, [UR33+0x38], R3 ;  /* 0x00003803ff0075a7 */ /* 0x000ea40008001121 */
[----:B--2---:R-:W-:Y:S05]  /*1c40*/  @!P0 BRA `(.L_x_27) ;  /* 0x0000009800b88947 */ /* 0x004fea0003800000 */
.L_x_26:
[----:B------:R2:W-:Y:S01]  /*1c50*/  @!P4 SYNCS.ARRIVE.TRANS64 RZ, [UR33], R2 ;  /* 0x00000002ffffc9a7 */ /* 0x0005e20008000021 */
[----:B------:R-:W-:-:S04]  /*1c60*/  ULOP3.LUT UR4, UR50, 0x2, URZ, 0xfc, !UPT ;  /* 0x0000000232047892 */ /* 0x000fc8000f8efcff */
[----:B------:R-:W-:-:S09]  /*1c70*/  UISETP.NE.AND UP0, UPT, UR4, 0x2, UPT ;  /* 0x000000020400788c */ /* 0x000fd2000bf05270 */
[----:B------:R-:W-:Y:S05]  /*1c80*/  BRA.U UP0, `(.L_x_28) ;  /* 0x0000000100047547 */ /* 0x000fea000b800000 */
[----:B------:R-:W-:Y:S05]  /*1c90*/  BPT.TRAP 0x1 ;  /* 0x000000040000795c */ /* 0x000fea0000300000 */
.L_x_28:
[----:B------:R-:W-:Y:S04]  /*1ca0*/  BSSY.RECONVERGENT B0, `(.L_x_29) ;  /* 0x0000003000007945 */ /* 0x000fe80003800200 */
[----:B------:R-:W-:Y:S05]  /*1cb0*/  @P3 BRA `(.L_x_30) ;  /* 0x0000000000043947 */ /* 0x000fea0003800000 */
[----:B------:R-:W-:Y:S05]  /*1cc0*/  BPT.TRAP 0x1 ;  /* 0x000000040000795c */ /* 0x000fea0000300000 */
.L_x_30:
[----:B------:R-:W-:Y:S05]  /*1cd0*/  BSYNC.RECONVERGENT B0 ;  /* 0x0000000000007941 */ /* 0x000fea0003800200 */
.L_x_29:
[----:B------:R-:W-:Y:S01]  /*1ce0*/  UIADD3 UR4, UPT, UPT, UR5, 0x1, URZ ;  /* 0x0000000105047890 */ /* 0x000fe2000fffe0ff */
[----:B------:R-:W-:Y:S01]  /*1cf0*/  BSSY.RECONVERGENT B0, `(.L_x_31) ;  /* 0x0000031000007945 */ /* 0x000fe20003800200 */
[----:B------:R-:W-:Y:S02]  /*1d00*/  ELECT P0, URZ, PT ;  /* 0x0000000000ff782f */ /* 0x000fe40003800000 */
[----:B------:R-:W-:-:S04]  /*1d10*/  UISETP.NE.AND UP0, UPT, UR4, 0x7, UPT ;  /* 0x000000070400788c */ /* 0x000fc8000bf05270 */
[----:B------:R-:W-:Y:S02]  /*1d20*/  USEL UR8, URZ, 0x1, UP0 ;  /* 0x00000001ff087887 */ /* 0x000fe40008000000 */
[----:B------:R-:W-:-:S04]  /*1d30*/  USEL UR15, UR4, URZ, UP0 ;  /* 0x000000ff040f7287 */ /* 0x000fc80008000000 */
[----:B------:R-:W-:Y:S01]  /*1d40*/  ULEA UR4, UR15, UR6, 0x3 ;  /* 0x000000060f047291 */ /* 0x000fe2000f8e18ff */
[----:B------:R-:W-:-:S04]  /*1d50*/  LOP3.LUT R12, R12, UR8, RZ, 0x3c, !PT ;  /* 0x000000080c0c7c12 */ /* 0x000fc8000f8e3cff */
[----:B-1----:R-:W-:-:S04]  /*1d60*/  SHF.L.U32 R0, R12, 0x1f, RZ ;  /* 0x0000001f0c007819 */ /* 0x002fc800000006ff */
[----:B------:R1:W3:Y:S01]  /*1d70*/  SYNCS.PHASECHK.TRANS64.TRYWAIT P1, [UR4+0x38], R0 ;  /* 0x00003800ff0075a7 */ /* 0x0002e20008021104 */
[----:B------:R-:W-:Y:S05]  /*1d80*/  @!P0 BRA `(.L_x_32) ;  /* 0x00000000009c8947 */ /* 0x000fea0003800000 */
[----:B------:R-:W-:Y:S02]  /*1d90*/  USHF.L.U32 UR4, UR5, 0xb, URZ ;  /* 0x0000000b05047899 */ /* 0x000fe400080006ff */
[----:B------:R-:W-:Y:S02]  /*1da0*/  ULEA UR32, UR5, UR47, 0xe ;  /* 0x0000002f05207291 */ /* 0x000fe4000f8e70ff */
[----:B------:R-:W-:Y:S02]  /*1db0*/  UIADD3 UR40, UP3, UPT, UR44, 0x80, URZ ;  /* 0x000000802c287890 */ /* 0x000fe4000ff7e0ff */
[----:B------:R-:W-:Y:S02]  /*1dc0*/  ULEA UR24, UR5, UR46, 0xd ;  /* 0x0000002e05187291 */ /* 0x000fe4000f8e68ff */
[----:B------:R-:W-:Y:S02]  /*1dd0*/  UIADD3 UR38, UP2, UPT, UR44, 0x180, URZ ;  /* 0x000001802c267890 */ /* 0x000fe4000ff5e0ff */
[----:B------:R-:W-:-:S02]  /*1de0*/  USHF.L.U32 UR11, UR7, 0x2, URZ ;  /* 0x00000002070b7899 */ /* 0x000fc400080006ff */
[----:B------:R-:W-:Y:S02]  /*1df0*/  UIADD3 UR30, UP1, UPT, UR44, 0x280, URZ ;  /* 0x000002802c1e7890 */ /* 0x000fe4000ff3e0ff */
[----:B------:R-:W-:Y:S02]  /*1e00*/  ULOP3.LUT UR16, UR51, UR4, URZ, 0xfc, !UPT ;  /* 0x0000000433107292 */ /* 0x000fe4000f8efcff */
[----:B------:R-:W-:Y:S02]  /*1e10*/  UIADD3 UR22, UP0, UPT, UR44, 0x380, URZ ;  /* 0x000003802c167890 */ /* 0x000fe4000ff1e0ff */
[----:B------:R-:W-:Y:S02]  /*1e20*/  ULOP3.LUT UR8, UR4, UR29, URZ, 0xfc, !UPT ;  /* 0x0000001d04087292 */ /* 0x000fe4000f8efcff */
[----:B------:R-:W-:Y:S02]  /*1e30*/  USHF.L.U32 UR34, UR7, 0x8, URZ ;  /* 0x0000000807227899 */ /* 0x000fe400080006ff */
[----:B------:R-:W-:-:S02]  /*1e40*/  UIADD3.X UR41, UPT, UPT, URZ, UR45, URZ, UP3, !UPT ;  /* 0x0000002dff297290 */ /* 0x000fc40009ffe4ff */
[----:B------:R-:W-:Y:S02]  /*1e50*/  UIADD3 UR32, UPT, UPT, UR6, 0x3300, UR32 ;  /* 0x0000330006207890 */ /* 0x000fe4000fffe020 */
[----:B------:R-:W-:Y:S02]  /*1e60*/  UPRMT UR14, URZ, 0x5410, UR43 ;  /* 0x00005410ff0e7896 */ /* 0x000fe4000800002b */
[----:B------:R-:W-:Y:S02]  /*1e70*/  UIADD3.X UR39, UPT, UPT, URZ, UR45, URZ, UP2, !UPT ;  /* 0x0000002dff277290 */ /* 0x000fe400097fe4ff */
[----:B------:R-:W-:Y:S02]  /*1e80*/  UIADD3 UR24, UPT, UPT, UR6, 0x1f300, UR24 ;  /* 0x0001f30006187890 */ /* 0x000fe4000fffe018 */
[----:B------:R-:W-:Y:S02]  /*1e90*/  UPRMT UR4, URZ, 0x5410, UR37 ;  /* 0x00005410ff047896 */ /* 0x000fe40008000025 */
[----:B------:R-:W-:-:S02]  /*1ea0*/  UIADD3.X UR31, UPT, UPT, URZ, UR45, URZ, UP1, !UPT ;  /* 0x0000002dff1f7290 */ /* 0x000fc40008ffe4ff */
[----:B------:R-:W-:Y:S02]  /*1eb0*/  ULOP3.LUT UR19, UR49, UR11, URZ, 0xfc, !UPT ;  /* 0x0000000b31137292 */ /* 0x000fe4000f8efcff */
[----:B------:R-:W-:Y:S02]  /*1ec0*/  UIADD3 UR16, UPT, UPT, UR6, 0x2d300, UR16 ;  /* 0x0002d30006107890 */ /* 0x000fe4000fffe010 */
[----:B------:R-:W-:Y:S02]  /*1ed0*/  UIADD3.X UR23, UPT, UPT, URZ, UR45, URZ, UP0, !UPT ;  /* 0x0000002dff177290 */ /* 0x000fe400087fe4ff */
[----:B------:R-:W-:Y:S02]  /*1ee0*/  ULEA.HI UR11, UR29, UR11, URZ, 0x17 ;  /* 0x0000000b1d0b7291 */ /* 0x000fe4000f8fb8ff */
[----:B------:R-:W-:Y:S01]  /*1ef0*/  UIADD3 UR8, UPT, UPT, UR6, 0x30b00, UR8 ;  /* 0x00030b0006087890 */ /* 0x000fe2000fffe008 */
[----:B------:R-:W-:Y:S01]  /*1f00*/  UMOV UR52, 0x0 ;  /* 0x0000000000347882 */ /* 0x000fe20000000000 */
[----:B------:R-:W-:Y:S01]  /*1f10*/  UMOV UR53, 0x10000000 ;  /* 0x1000000000357882 */ /* 0x000fe20000000000 */
[----:B------:R-:W-:Y:S01]  /*1f20*/  UMOV UR25, UR33 ;  /* 0x0000002100197c82 */ /* 0x000fe20008000000 */
[----:B------:R-:W-:Y:S01]  /*1f30*/  UMOV UR28, UR36 ;  /* 0x00000024001c7c82 */ /* 0x000fe20008000000 */
[----:B------:R-:W-:Y:S01]  /*1f40*/  UMOV UR18, URZ ;  /* 0x000000ff00127c82 */ /* 0x000fe20008000000 */
[----:B------:R-:W-:Y:S01]  /*1f50*/  UMOV UR26, UR34 ;  /* 0x00000022001a7c82 */ /* 0x000fe20008000000 */
[----:B------:R-:W-:Y:S01]  /*1f60*/  UMOV UR17, UR33 ;  /* 0x0000002100117c82 */ /* 0x000fe20008000000 */
[----:B------:R-:W-:Y:S01]  /*1f70*/  UMOV UR21, UR36 ;  /* 0x0000002400157c82 */ /* 0x000fe20008000000 */
[----:B------:R4:W-:Y:S01]  /*1f80*/  UTMALDG.3D.MULTICAST [UR32], [UR40], UR14, desc[UR52] ;  /* 0x00003420280073b4 */ /* 0x0009e2000801180e */
[----:B------:R-:W-:Y:S01]  /*1f90*/  UMOV UR9, UR33 ;  /* 0x0000002100097c82 */ /* 0x000fe20008000000 */
[----:B------:R-:W-:Y:S01]  /*1fa0*/  UMOV UR13, UR36 ;  /* 0x00000024000d7c82 */ /* 0x000fe20008000000 */
[----:B------:R-:W-:Y:S01]  /*1fb0*/  UMOV UR10, UR18 ;  /* 0x00000012000a7c82 */ /* 0x000fe20008000000 */
[----:B------:R4:W-:Y:S01]  /*1fc0*/  UTMALDG.3D.MULTICAST [UR24], [UR38], UR4, desc[UR52] ;  /* 0x00003418260073b4 */ /* 0x0009e20008011804 */
[----:B------:R4:W-:Y:S01]  /*1fd0*/  UTMALDG.4D.MULTICAST [UR16], [UR30], UR14, desc[UR52] ;  /* 0x000034101e0073b4 */ /* 0x0009e2000801980e */
[----:B------:R4:W-:Y:S02]  /*1fe0*/  UTMALDG.4D.MULTICAST [UR8], [UR22], UR4, desc[UR52] ;  /* 0x00003408160073b4 */ /* 0x0009e40008019804 */
[----:B----4-:R-:W-:Y:S01]  /*1ff0*/  NOP ;  /* 0x0000000000007918 */ /* 0x010fe20000000000 */
.L_x_32:
[----:B------:R-:W-:Y:S05]  /*2000*/  BSYNC.RECONVERGENT B0 ;  /* 0x0000000000007941 */ /* 0x000fea0003800200 */
.L_x_31:
[----:B------:R-:W-:Y:S01]  /*2010*/  UIADD3 UR7, UPT, UPT, UR7, 0x1, URZ ;  /* 0x0000000107077890 */ /* 0x000fe2000fffe0ff */
[----:B------:R-:W-:Y:S01]  /*2020*/  UMOV UR5, UR15 ;  /* 0x0000000f00057c82 */ /* 0x000fe20008000000 */
[----:B------:R-:W-:Y:S02]  /*2030*/  UMOV UR14, UR48 ;  /* 0x00000030000e7c82 */ /* 0x000fe40008000000 */
[----:B------:R-:W-:-:S09]  /*2040*/  UISETP.NE.AND UP0, UPT, UR7, UR48, UPT ;  /* 0x000000300700728c */ /* 0x000fd2000bf05270 */
[----:B------:R-:W-:Y:S05]  /*2050*/  BRA.U UP0, `(.L_x_33) ;  /* 0xfffffff900e47547 */ /* 0x000fea000b83ffff */
.L_x_25:
[----:B------:R-:W-:Y:S01]  /*2060*/  ULEA UR4, UR15, UR6, 0x3 ;  /* 0x000000060f047291 */ /* 0x000fe2000f8e18ff */
[----:B-1----:R-:W-:Y:S01]  /*2070*/  SHF.L.U32 R0, R12, 0x1f, RZ ;  /* 0x0000001f0c007819 */ /* 0x002fe200000006ff */
[----:B------:R-:W-:Y:S01]  /*2080*/  @!P2 SYNCS.ARRIVE.TRANS64.A1T0 RZ, [UR6+0xa8], RZ ;  /* 0x0000a8ffffffa9a7 */ /* 0x000fe20008100006 */
[----:B------:R-:W-:-:S06]  /*2090*/  UISETP.GT.AND UP0, UPT, UR62, UR61, UPT ;  /* 0x0000003d3e00728c */ /* 0x000fcc000bf04270 */
[----:B--23--:R1:W2:Y:S03]  /*20a0*/  SYNCS.PHASECHK.TRANS64.TRYWAIT P1, [UR4+0x38], R0 ;  /* 0x00003800ff0075a7 */ /* 0x00c2a60008021104 */
[----:B------:R-:W-:Y:S05]  /*20b0*/  BRA.U !UP0, `(.L_x_34) ;  /* 0x0000000508207547 */ /* 0x000fea000b800000 */
[----:B------:R-:W-:Y:S01]  /*20c0*/  UIADD3 UR52, UPT, UPT, UR64, UR14, URZ ;  /* 0x0000000e40347290 */ /* 0x000fe2000fffe0ff */
[----:B------:R-:W-:-:S11]  /*20d0*/  UMOV UR5, UR15 ;  /* 0x0000000f00057c82 */ /* 0x000fd60008000000 */
.L_x_42:
[----:B------:R-:W-:Y:S01]  /*20e0*/  ULEA UR33, UR5, UR6, 0x3 ;  /* 0x0000000605217291 */ /* 0x000fe2000f8e18ff */
[----:B--2---:R-:W-:Y:S01]  /*20f0*/  @!P4 MOV R2, 0x7000 ;  /* 0x000070000002c802 */ /* 0x004fe20000000f00 */
[----:B--23--:R-:W-:Y:S10]  /*2100*/  @P1 BRA `(.L_x_35) ;  /* 0x00000000000c1947 */ /* 0x00cff40003800000 */
[----:B------:R-:W-:-:S04]  /*2110*/  SHF.L.U32 R3, R12, 0x1f, RZ ;  /* 0x0000001f0c037819 */ /* 0x000fc800000006ff */
[----:B------:R-:W2:Y:S02]  /*2120*/  SYNCS.PHASECHK.TRANS64.TRYWAIT P0, [UR33+0x38], R3 ;  /* 0x00003803ff0075a7 */ /* 0x000ea40008001121 */
[----:B--2---:R-:W-:Y:S05]  /*2130*/  @!P0 BRA `(.L_x_36) ;  /* 0x0000009400948947 */ /* 0x004fea0003800000 */
.L_x_35:
[----:B------:R2:W-:Y:S01]  /*2140*/  @!P4 SYNCS.ARRIVE.TRANS64 RZ, [UR33], R2 ;  /* 0x00000002ffffc9a7 */ /* 0x0005e20008000021 */
[----:B------:R-:W-:-:S04]  /*2150*/  ULOP3.LUT UR4, UR50, 0x2, URZ, 0xfc, !UPT ;  /* 0x0000000232047892 */ /* 0x000fc8000f8efcff */
[----:B------:R-:W-:-:S09]  /*2160*/  UISETP.NE.AND UP0, UPT, UR4, 0x2, UPT ;  /* 0x000000020400788c */ /* 0x000fd2000bf05270 */
[----:B------:R-:W-:Y:S05]  /*2170*/  BRA.U UP0, `(.L_x_37) ;  /* 0x0000000100047547 */ /* 0x000fea000b800000 */
[----:B------:R-:W-:Y:S05]  /*2180*/  BPT.TRAP 0x1 ;  /* 0x000000040000795c */ /* 0x000fea0000300000 */
.L_x_37:
[----:B------:R-:W-:Y:S04]  /*2190*/  BSSY.RECONVERGENT B0, `(.L_x_38) ;  /* 0x0000003000007945 */ /* 0x000fe80003800200 */
[----:B------:R-:W-:Y:S05]  /*21a0*/  @P3 BRA `(.L_x_39) ;  /* 0x0000000000043947 */ /* 0x000fea0003800000 */
[----:B------:R-:W-:Y:S05]  /*21b0*/  BPT.TRAP 0x1 ;  /* 0x000000040000795c */ /* 0x000fea0000300000 */
.L_x_39:
[----:B------:R-:W-:Y:S05]  /*21c0*/  BSYNC.RECONVERGENT B0 ;  /* 0x0000000000007941 */ /* 0x000fea0003800200 */
.L_x_38:
        /* <DEDUP_REMOVED lines=31> */
[----:B------:R-:W-:Y:S02]  /*23c0*/  ULEA.HI UR11, UR29, UR11, URZ, 0x17 ;  /* 0x0000000b1d0b7291 */ /* 0x000fe4000f8fb8ff */
[----:B------:R-:W-:Y:S02]  /*23d0*/  UIADD3 UR8, UPT, UPT, UR6, 0x30b00, UR8 ;  /* 0x00030b0006087890 */ /* 0x000fe4000fffe008 */
[----:B------:R-:W-:Y:S01]  /*23e0*/  UIADD3.X UR41, UPT, UPT, URZ, UR45, URZ, UP0, !UPT ;  /* 0x0000002dff297290 */ /* 0x000fe200087fe4ff */
        /* <DEDUP_REMOVED lines=16> */
.L_x_41:
[----:B------:R-:W-:Y:S05]  /*24f0*/  BSYNC.RECONVERGENT B0 ;  /* 0x0000000000007941 */ /* 0x000fea0003800200 */
.L_x_40:
[----:B------:R-:W-:Y:S01]  /*2500*/  UIADD3 UR14, UPT, UPT, UR14, 0x1, URZ ;  /* 0x000000010e0e7890 */ /* 0x000fe2000fffe0ff */
[----:B------:R-:W-:-:S03]  /*2510*/  UMOV UR5, UR15 ;  /* 0x0000000f00057c82 */ /* 0x000fc60008000000 */
[----:B------:R-:W-:-:S09]  /*2520*/  UISETP.NE.AND UP0, UPT, UR14, UR52, UPT ;  /* 0x000000340e00728c */ /* 0x000fd2000bf05270 */
[----:B------:R-:W-:Y:S05]  /*2530*/  BRA.U UP0, `(.L_x_42) ;  /* 0xfffffff900e87547 */ /* 0x000fea000b83ffff */
.L_x_34:
[C---:B------:R-:W-:Y:S01]  /*2540*/  LEA R3, R11.reuse, UR6, 0x3 ;  /* 0x000000060b037c11 */ /* 0x040fe2000f8e18ff */
[----:B------:R-:W-:Y:S01]  /*2550*/  NOP ;  /* 0x0000000000007918 */ /* 0x000fe20000000000 */
[----:B-1----:R-:W-:Y:S02]  /*2560*/  SHF.L.U32 R0, R10, 0x1f, RZ ;  /* 0x0000001f0a007819 */ /* 0x002fe400000006ff */
[----:B------:R-:W-:Y:S02]  /*2570*/  LEA R4, R11, UR6, 0x4 ;  /* 0x000000060b047c11 */ /* 0x000fe4000f8e20ff */
[----:B------:R-:W1:Y:S02]  /*2580*/  SYNCS.PHASECHK.TRANS64.TRYWAIT P0, [R3+URZ+0xb0], R0 ;  /* 0x0000b000030075a7 */ /* 0x000e6400080011ff */
[----:B-1----:R-:W-:Y:S05]  /*2590*/  @!P0 BRA `(.L_x_43) ;  /* 0x0000009000948947 */ /* 0x002fea0003800000 */
.L_x_162:
[----:B------:R-:W4:Y:S01]  /*25a0*/  LDS.128 R4, [R4+0x120] ;  /* 0x0001200004047984 */ /* 0x000f220000000c00 */
[----:B------:R-:W-:Y:S01]  /*25b0*/  UISETP.GE.AND UP0, UPT, UR42, 0x1, UPT ;  /* 0x000000012a00788c */ /* 0x000fe2000bf06270 */
[----:B------:R-:W-:Y:S01]  /*25c0*/  @!PT LDS RZ, [RZ] ;  /* 0x00000000fffff984 */ /* 0x000fe20000000800 */
[----:B------:R-:W-:Y:S01]  /*25d0*/  @!PT LDS RZ, [RZ] ;  /* 0x00000000fffff984 */ /* 0x000fe20000000800 */
[----:B------:R-:W-:Y:S01]  /*25e0*/  @!PT LDS RZ, [RZ] ;  /* 0x00000000fffff984 */ /* 0x000fe20000000800 */
[----:B------:R-:W-:Y:S01]  /*25f0*/  @!PT LDS RZ, [RZ] ;  /* 0x00000000fffff984 */ /* 0x000fe20000000800 */
[----:B------:R1:W-:Y:S06]  /*2600*/  MEMBAR.ALL.CTA ;  /* 0x0000000000007992 */ /* 0x0003ec0000008000 */
[----:B-1----:R-:W1:Y:S01]  /*2610*/  FENCE.VIEW.ASYNC.S ;  /* 0x00000000000073c6 */ /* 0x002e620000000000 */
[----:B----4-:R-:W-:-:S13]  /*2620*/  LOP3.LUT P0, RZ, R6, 0x1, RZ, 0xc0, !PT ;  /* 0x0000000106ff7812 */ /* 0x010fda000780c0ff */
[----:B-1----:R-:W-:Y:S01]  /*2630*/  VOTEU.ANY UP1, P0 ;  /* 0x0000000000ff7886 */ /* 0x002fe20000020100 */
[----:B------:R-:W-:-:S13]  /*2640*/  PLOP3.LUT P0, PT, PT, PT, UP1, 0x80, 0x8 ;  /* 0x000000000008781c */ /* 0x000fda0003f0f018 */
[----:B------:R-:W-:Y:S02]  /*2650*/  @P0 LOP3.LUT R0, R5, 0xffff, RZ, 0xc0, !PT ;  /* 0x0000ffff05000812 */ /* 0x000fe400078ec0ff */
[----:B--2---:R-:W-:Y:S02]  /*2660*/  @P0 MOV R2, R4 ;  /* 0x0000000400020202 */ /* 0x004fe40000000f00 */
[----:B------:R-:W-:Y:S01]  /*2670*/  @P0 R2UR UR5, R0 ;  /* 0x00000000000502ca */ /* 0x000fe200000e0000 */
[----:B------:R-:W-:Y:S01]  /*2680*/  VIADD R0, R3, 0xc0 ;  /* 0x000000c003007836 */ /* 0x000fe20000000000 */
[----:B------:R-:W-:Y:S02]  /*2690*/  @P0 SHF.R.U32.HI R4, RZ, 0x10, R5 ;  /* 0x00000010ff040819 */ /* 0x000fe40000011605 */
[----:B------:R-:W-:Y:S02]  /*26a0*/  @P0 R2UR UR7, R2 ;  /* 0x00000000020702ca */ /* 0x000fe400000e0000 */
[----:B------:R-:W-:-:S02]  /*26b0*/  PRMT R0, RZ, 0x654, R0 ;  /* 0x00000654ff007816 */ /* 0x000fc40000000000 */
[----:B------:R-:W-:Y:S02]  /*26c0*/  @P0 R2UR UR4, R4 ;  /* 0x00000000040402ca */ /* 0x000fe400000e0000 */
[----:B------:R1:W-:Y:S03]  /*26d0*/  SYNCS.ARRIVE.TRANS64.RED.A1T0 RZ, [R0+URZ], RZ ;  /* 0x000000ff00ff79a7 */ /* 0x0003e600081004ff */
[----:B------:R-:W-:-:S04]  /*26e0*/  @UP1 UMOV UR56, UR5 ;  /* 0x0000000500381c82 */ /* 0x000fc80008000000 */
[----:B------:R-:W-:-:S04]  /*26f0*/  @UP1 UMOV UR57, UR7 ;  /* 0x0000000700391c82 */ /* 0x000fc80008000000 */
[----:B------:R-:W-:Y:S01]  /*2700*/  @UP1 UMOV UR36, UR4 ;  /* 0x0000000400241c82 */ /* 0x000fe20008000000 */
[----:B------:R-:W-:Y:S05]  /*2710*/  BRA.U !UP0, `(.L_x_44) ;  /* 0x0000000108d47547 */ /* 0x000fea000b800000 */
[----:B------:R-:W2:Y:S01]  /*2720*/  LDCU.128 UR16, c[0x0][0xf10] ;  /* 0x0001e200ff1077ac */ /* 0x000ea20008000c00 */
[----:B------:R-:W4:Y:S01]  /*2730*/  LDCU UR22, c[0x0][0xf20] ;  /* 0x0001e400ff1677ac */ /* 0x000f220008000800 */
[----:B------:R-:W3:Y:S01]  /*2740*/  LDCU UR14, c[0x0][0xf0c] ;  /* 0x0001e180ff0e77ac */ /* 0x000ee20008000800 */
[----:B------:R-:W1:Y:S01]  /*2750*/  LDCU.64 UR8, c[0x0][0xf28] ;  /* 0x0001e500ff0877ac */ /* 0x000e620008000a00 */
[----:B------:R-:W-:Y:S02]  /*2760*/  UISETP.NE.AND UP3, UPT, UR42, 0x1, UPT ;  /* 0x000000012a00788c */ /* 0x000fe4000bf65270 */
[----:B--2---:R-:W-:Y:S02]  /*2770*/  UIMAD.WIDE.U32 UR10, UR59, UR19, URZ ;  /* 0x000000133b0a72a5 */ /* 0x004fe4000f8e00ff */
[----:B------:R-:W-:Y:S02]  /*2780*/  UIMAD.WIDE.U32 UR4, UR60, UR16, URZ ;  /* 0x000000103c0472a5 */ /* 0x000fe4000f8e00ff */
[----:B------:R-:W-:-:S02]  /*2790*/  UISETP.NE.AND UP0, UPT, UR18, 0x1, UPT ;  /* 0x000000011200788c */ /* 0x000fc4000bf05270 */
[----:B------:R-:W-:Y:S01]  /*27a0*/  UIMAD.WIDE.U32 UR20, UR56, UR19, URZ ;  /* 0x00000013381472a5 */ /* 0x000fe2000f8e00ff */
[----:B------:R-:W-:Y:S02]  /*27b0*/  UMOV UR10, UR11 ;  /* 0x0000000b000a7c82 */ /* 0x000fe40008000000 */
[----:B------:R-:W-:Y:S01]  /*27c0*/  UMOV UR4, UR5 ;  /* 0x0000000500047c82 */ /* 0x000fe20008000000 */
[----:B----4-:R-:W-:Y:S02]  /*27d0*/  USHF.R.U32.HI UR10, URZ, UR22, UR10 ;  /* 0x00000016ff0a7299 */ /* 0x010fe4000801160a */
[----:B---3--:R-:W-:Y:S02]  /*27e0*/  UISETP.NE.AND UP2, UPT, UR14, 0x1, UPT ;  /* 0x000000010e00788c */ /* 0x008fe4000bf45270 */
[----:B------:R-:W-:Y:S02]  /*27f0*/  USHF.R.U32.HI UR4, URZ, UR17, UR4 ;  /* 0x00000011ff047299 */ /* 0x000fe40008011604 */
[----:B------:R-:W-:-:S02]  /*2800*/  USEL UR5, UR59, UR10, !UP0 ;  /* 0x0000000a3b057287 */ /* 0x000fc4000c000000 */
[----:B------:R-:W-:Y:S02]  /*2810*/  USEL UR7, UR60, UR4, !UP2 ;  /* 0x000000043c077287 */ /* 0x000fe4000d000000 */
[----:B-1----:R-:W-:Y:S01]  /*2820*/  UIMAD.WIDE.U32 UR10, UR5, UR8, URZ ;  /* 0x00000008050a72a5 */ /* 0x002fe2000f8e00ff */
[----:B------:R-:W-:Y:S01]  /*2830*/  UMOV UR4, UR21 ;  /* 0x0000001500047c82 */ /* 0x000fe20008000000 */
[----:B------:R-:W-:Y:S02]  /*2840*/  UIMAD.WIDE.U32 UR12, UR57, UR16, URZ ;  /* 0x00000010390c72a5 */ /* 0x000fe4000f8e00ff */
[----:B------:R-:W-:-:S03]  /*2850*/  UIMAD.WIDE.U32 UR20, UR7, UR8, URZ ;  /* 0x00000008071472a5 */ /* 0x000fc6000f8e00ff */
[----:B------:R-:W-:Y:S01]  /*2860*/  UMOV UR10, UR11 ;  /* 0x0000000b000a7c82 */ /* 0x000fe20008000000 */
[----:B------:R-:W-:Y:S02]  /*2870*/  USHF.R.U32.HI UR4, URZ, UR22, UR4 ;  /* 0x00000016ff047299 */ /* 0x000fe40008011604 */
[----:B------:R-:W-:Y:S01]  /*2880*/  @UP3 USHF.R.U32.HI UR5, URZ, UR9, UR10 ;  /* 0x00000009ff053299 */ /* 0x000fe2000801160a */
[----:B------:R-:W-:Y:S01]  /*2890*/  UMOV UR12, UR13 ;  /* 0x0000000d000c7c82 */ /* 0x000fe20008000000 */
[----:B------:R-:W-:Y:S01]  /*28a0*/  UMOV UR20, UR21 ;  /* 0x0000001500147c82 */ /* 0x000fe20008000000 */
[----:B------:R-:W-:Y:S02]  /*28b0*/  USHF.R.U32.HI UR17, URZ, UR17, UR12 ;  /* 0x00000011ff117299 */ /* 0x000fe4000801160c */
[----:B------:R-:W-:Y:S02]  /*28c0*/  USEL UR4, UR56, UR4, !UP0 ;  /* 0x0000000438047287 */ /* 0x000fe4000c000000 */
[----:B------:R-:W-:-:S02]  /*28d0*/  @UP3 USHF.R.U32.HI UR7, URZ, UR9, UR20 ;  /* 0x00000009ff073299 */ /* 0x000fc40008011614 */
[----:B------:R-:W-:Y:S02]  /*28e0*/  UIMAD UR10, UR42, UR5, URZ ;  /* 0x000000052a0a72a4 */ /* 0x000fe4000f8e02ff */
[----:B------:R-:W-:Y:S02]  /*28f0*/  USEL UR5, UR57, UR17, !UP2 ;  /* 0x0000001139057287 */ /* 0x000fe4000d000000 */
[----:B------:R-:W-:Y:S02]  /*2900*/  UIMAD UR12, UR42, UR7, URZ ;  /* 0x000000072a0c72a4 */ /* 0x000fe4000f8e02ff */
[----:B------:R-:W-:Y:S02]  /*2910*/  UISETP.GE.AND UP0, UPT, UR4, UR10, UPT ;  /* 0x0000000a0400728c */ /* 0x000fe4000bf06270 */
[----:B------:R-:W-:Y:S02]  /*2920*/  UIMAD.WIDE.U32 UR10, UR4, UR8, URZ ;  /* 0x00000008040a72a5 */ /* 0x000fe4000f8e00ff */
[----:B------:R-:W-:-:S02]  /*2930*/  UISETP.GE.OR UP0, UPT, UR5, UR12, UP0 ;  /* 0x0000000c0500728c */ /* 0x000fc40008706670 */
        /* <DEDUP_REMOVED lines=19> */
.L_x_44:
[----:B------:R-:W2:Y:S02]  /*2a70*/  LDCU UR4, c[0x0][0xf30] ;  /* 0x0001e600ff0477ac */ /* 0x000ea40008000800 */
[----:B--2---:R-:W-:-:S09]  /*2a80*/  UISETP.NE.AND UP0, UPT, UR4, 0x1, UPT ;  /* 0x000000010400788c */ /* 0x004fd2000bf05270 */
[----:B------:R-:W-:Y:S05]  /*2a90*/  BRA.U UP0, `(.L_x_45) ;  /* 0x0000000100447547 */ /* 0x000fea000b800000 */
[----:B------:R-:W2:Y:S01]  /*2aa0*/  LDCU.128 UR16, c[0x0][0xf10] ;  /* 0x0001e200ff1077ac */ /* 0x000ea20008000c00 */
[----:B------:R-:W4:Y:S01]  /*2ab0*/  LDCU UR10, c[0x0][0xf0c] ;  /* 0x0001e180ff0a77ac */ /* 0x000f220008000800 */
[----:B------:R-:W1:Y:S01]  /*2ac0*/  LDCU UR7, c[0x0][0xf20] ;  /* 0x0001e400ff0777ac */ /* 0x000e620008000800 */
[----:B--2---:R-:W-:Y:S02]  /*2ad0*/  UIMAD.WIDE.U32 UR8, UR57, UR16, URZ ;  /* 0x00000010390872a5 */ /* 0x004fe4000f8e00ff */
[----:B------:R-:W-:Y:S02]  /*2ae0*/  UIMAD.WIDE.U32 UR4, UR56, UR19, URZ ;  /* 0x00000013380472a5 */ /* 0x000fe4000f8e00ff */
[----:B----4-:R-:W-:Y:S02]  /*2af0*/  UISETP.NE.AND UP2, UPT, UR10, 0x1, UPT ;  /* 0x000000010a00788c */ /* 0x010fe4000bf45270 */
[----:B------:R-:W-:Y:S01]  /*2b00*/  UISETP.NE.AND UP0, UPT, UR18, 0x1, UPT ;  /* 0x000000011200788c */ /* 0x000fe2000bf05270 */
[----:B------:R-:W-:-:S02]  /*2b10*/  UMOV UR8, UR9 ;  /* 0x0000000900087c82 */ /* 0x000fc40008000000 */
[----:B------:R-:W-:Y:S01]  /*2b20*/  UMOV UR4, UR5 ;  /* 0x0000000500047c82 */ /* 0x000fe20008000000 */
[----:B------:R-:W-:Y:S02]  /*2b30*/  USHF.R.U32.HI UR17, URZ, UR17, UR8 ;  /* 0x00000011ff117299 */ /* 0x000fe40008011608 */
[----:B-1----:R-:W-:Y:S02]  /*2b40*/  USHF.R.U32.HI UR4, URZ, UR7, UR4 ;  /* 0x00000007ff047299 */ /* 0x002fe40008011604 */
[----:B------:R-:W-:Y:S02]  /*2b50*/  USEL UR5, UR57, UR17, !UP2 ;  /* 0x0000001139057287 */ /* 0x000fe4000d000000 */
[----:B------:R-:W-:-:S04]  /*2b60*/  USEL UR4, UR56, UR4, !UP0 ;  /* 0x0000000438047287 */ /* 0x000fc8000c000000 */
[----:B------:R-:W-:Y:S02]  /*2b70*/  UIADD3 UR7, UPT, UPT, UR5, -UR4, URZ ;  /* 0x8000000405077290 */ /* 0x000fe4000fffe0ff */
[----:B------:R-:W-:Y:S02]  /*2b80*/  UIADD3 UR4, UPT, UPT, -UR5, UR4, URZ ;  /* 0x0000000405047290 */ /* 0x000fe4000fffe1ff */
[----:B------:R-:W-:Y:S02]  /*2b90*/  UIMAD UR56, UR7, UR18, UR56 ;  /* 0x00000012073872a4 */ /* 0x000fe4000f8e0238 */
[----:B------:R-:W-:-:S12]  /*2ba0*/  UIMAD UR57, UR4, UR10, UR57 ;  /* 0x0000000a043972a4 */ /* 0x000fd8000f8e0239 */
.L_x_45:
[----:B------:R-:W-:Y:S01]  /*2bb0*/  VIADD R11, R11, 0x1 ;  /* 0x000000010b0b7836 */ /* 0x000fe20000000000 */
[----:B------:R-:W-:Y:S02]  /*2bc0*/  R2UR UR5, R91 ;  /* 0x000000005b0572ca */ /* 0x000fe400000e0000 */
[----:B------:R-:W-:Y:S02]  /*2bd0*/  R2UR UR4, R92 ;  /* 0x000000005c0472ca */ /* 0x000fe400000e0000 */
[C---:B------:R-:W-:Y:S02]  /*2be0*/  ISETP.NE.AND P0, PT, R11.reuse, 0x2, PT ;  /* 0x000000020b00780c */ /* 0x040fe40003f05270 */
[----:B------:R-:W-:Y:S02]  /*2bf0*/  PLOP3.LUT P2, PT, PT, PT, PT, 0x80, 0x8 ;  /* 0x000000000008781c */ /* 0x000fe40003f4f070 */
[----:B-1----:R-:W-:Y:S02]  /*2c00*/  SEL R0, RZ, 0x1, P0 ;  /* 0x00000001ff007807 */ /* 0x002fe40000000000 */
[----:B------:R-:W-:-:S02]  /*2c10*/  SEL R11, R11, RZ, P0 ;  /* 0x000000ff0b0b7207 */ /* 0x000fc40000000000 */
[----:B------:R-:W-:Y:S01]  /*2c20*/  LOP3.LUT R10, R10, R0, RZ, 0x3c, !PT ;  /* 0x000000000a0a7212 */ /* 0x000fe200078e3cff */
[----:B------:R-:W-:Y:S02]  /*2c30*/  UIADD3 UR21, UPT, UPT, UR56, UR5, URZ ;  /* 0x0000000538157290 */ /* 0x000fe4000fffe0ff */
[----:B------:R-:W-:Y:S01]  /*2c40*/  UIADD3 UR20, UPT, UPT, UR57, UR4, URZ ;  /* 0x0000000439147290 */ /* 0x000fe2000fffe0ff */
[----:B------:R-:W-:Y:S11]  /*2c50*/  BRA.U UP1, `(.L_x_46) ;  /* 0xffffffed01687547 */ /* 0x000ff6000b83ffff */
[----:B------:R-:W-:Y:S01]  /*2c60*/  UIADD3 UR7, UPT, UPT, UR6, 0x38, URZ ;  /* 0x0000003806077890 */ /* 0x000fe2000fffe0ff */
[----:B------:R-:W-:-:S03]  /*2c70*/  SHF.L.U32 R2, R12, 0x1f, RZ ;  /* 0x0000001f0c027819 */ /* 0x000fc600000006ff */
[----:B------:R-:W-:-:S09]  /*2c80*/  ULEA UR4, UR15, UR7, 0x3 ;  /* 0x000000070f047291 */ /* 0x000fd2000f8e18ff */
[----:B------:R-:W1:Y:S02]  /*2c90*/  SYNCS.PHASECHK.TRANS64.TRYWAIT P0, [UR4], R2 ;  /* 0x00000002ff0075a7 */ /* 0x000e640008001104 */
[----:B-1----:R-:W-:Y:S05]  /*2ca0*/  @!P0 BRA `(.L_x_47) ;  /* 0x0000008800e48947 */ /* 0x002fea0003800000 */
.L_x_164:
[----:B------:R-:W-:-:S04]  /*2cb0*/  UIADD3 UR4, UPT, UPT, UR15, 0x1, URZ ;  /* 0x000000010f047890 */ /* 0x000fc8000fffe0ff */
[----:B------:R-:W-:-:S04]  /*2cc0*/  UISETP.NE.AND UP0, UPT, UR4, 0x7, UPT ;  /* 0x000000070400788c */ /* 0x000fc8000bf05270 */
[----:B------:R-:W-:Y:S02]  /*2cd0*/  USEL UR6, URZ, 0x1, UP0 ;  /* 0x00000001ff067887 */ /* 0x000fe40008000000 */
[----:B------:R-:W-:-:S04]  /*2ce0*/  USEL UR4, UR4, URZ, UP0 ;  /* 0x000000ff04047287 */ /* 0x000fc80008000000 */
[----:B------:R-:W-:Y:S01]  /*2cf0*/  ULEA UR5, UR4, UR7, 0x3 ;  /* 0x0000000704057291 */ /* 0x000fe2000f8e18ff */
[----:B-1----:R-:W-:-:S04]  /*2d00*/  LOP3.LUT R2, R12, UR6, RZ, 0x3c, !PT ;  /* 0x000000060c027c12 */ /* 0x002fc8000f8e3cff */
[----:B------:R-:W-:-:S04]  /*2d10*/  SHF.L.U32 R3, R2, 0x1f, RZ ;  /* 0x0000001f02037819 */ /* 0x000fc800000006ff */
[----:B------:R-:W1:Y:S02]  /*2d20*/  SYNCS.PHASECHK.TRANS64.TRYWAIT P0, [UR5], R3 ;  /* 0x00000003ff0075a7 */ /* 0x000e640008001105 */
[----:B-1----:R-:W-:Y:S05]  /*2d30*/  @!P0 BRA `(.L_x_48) ;  /* 0x0000008800d88947 */ /* 0x002fea0003800000 */
.L_x_166:
[----:B------:R-:W-:-:S04]  /*2d40*/  UIADD3 UR4, UPT, UPT, UR4, 0x1, URZ ;  /* 0x0000000104047890 */ /* 0x000fc8000fffe0ff */
[----:B------:R-:W-:-:S04]  /*2d50*/  UISETP.NE.AND UP0, UPT, UR4, 0x7, UPT ;  /* 0x000000070400788c */ /* 0x000fc8000bf05270 */
[----:B------:R-:W-:Y:S02]  /*2d60*/  USEL UR6, URZ, 0x1, UP0 ;  /* 0x00000001ff067887 */ /* 0x000fe40008000000 */
[----:B------:R-:W-:-:S04]  /*2d70*/  USEL UR4, UR4, URZ, UP0 ;  /* 0x000000ff04047287 */ /* 0x000fc80008000000 */
[----:B------:R-:W-:Y:S01]  /*2d80*/  ULEA UR5, UR4, UR7, 0x3 ;  /* 0x0000000704057291 */ /* 0x000fe2000f8e18ff */
[----:B------:R-:W-:-:S04]  /*2d90*/  LOP3.LUT R2, R2, UR6, RZ, 0x3c, !PT ;  /* 0x0000000602027c12 */ /* 0x000fc8000f8e3cff */
[----:B-1----:R-:W-:-:S04]  /*2da0*/  SHF.L.U32 R3, R2, 0x1f, RZ ;  /* 0x0000001f02037819 */ /* 0x002fc800000006ff */
[----:B------:R-:W1:Y:S02]  /*2db0*/  SYNCS.PHASECHK.TRANS64.TRYWAIT P0, [UR5], R3 ;  /* 0x00000003ff0075a7 */ /* 0x000e640008001105 */
[----:B-1----:R-:W-:Y:S05]  /*2dc0*/  @!P0 BRA `(.L_x_49) ;  /* 0x0000008800cc8947 */ /* 0x002fea0003800000 */
.L_x_168:
        /* <DEDUP_REMOVED lines=9> */
.L_x_170:
        /* <DEDUP_REMOVED lines=9> */
.L_x_172:
        /* <DEDUP_REMOVED lines=9> */
.L_x_174:
[----:B------:R-:W-:-:S04]  /*2f80*/  UIADD3 UR4, UPT, UPT, UR4, 0x1, URZ ;  /* 0x0000000104047890 */ /* 0x000fc8000fffe0ff */
[----:B------:R-:W-:-:S04]  /*2f90*/  UISETP.NE.AND UP0, UPT, UR4, 0x7, UPT ;  /* 0x000000070400788c */ /* 0x000fc8000bf05270 */
[----:B------:R-:W-:Y:S02]  /*2fa0*/  USEL UR5, URZ, 0x1, UP0 ;  /* 0x00000001ff057887 */ /* 0x000fe40008000000 */
[----:B------:R-:W-:-:S04]  /*2fb0*/  USEL UR4, UR4, URZ, UP0 ;  /* 0x000000ff04047287 */ /* 0x000fc80008000000 */
[----:B------:R-:W-:Y:S01]  /*2fc0*/  ULEA UR4, UR4, UR7, 0x3 ;  /* 0x0000000704047291 */ /* 0x000fe2000f8e18ff */
[----:B------:R-:W-:-:S04]  /*2fd0*/  LOP3.LUT R2, R2, UR5, RZ, 0x3c, !PT ;  /* 0x0000000502027c12 */ /* 0x000fc8000f8e3cff */
[----:B------:R-:W-:Y:S01]  /*2fe0*/  SHF.L.U32 R2, R2, 0x1f, RZ ;  /* 0x0000001f02027819 */ /* 0x000fe200000006ff */
[----:B-1----:R-:W-:-:S07]  /*2ff0*/  IMAD.U32 R0, RZ, RZ, UR4 ;  /* 0x00000004ff007e24 */ /* 0x002fce000f8e00ff */
.L_x_53:
[----:B-1----:R1:W2:Y:S02]  /*3000*/  SYNCS.PHASECHK.TRANS64.TRYWAIT P0, [R0+URZ], R2 ;  /* 0x00000002000075a7 */ /* 0x0022a400080011ff */
[----:B--2---:R-:W-:Y:S05]  /*3010*/  @!P0 NANOSLEEP.SYNCS 0x989680 ;  /* 0x009896800000895d */ /* 0x004fea0003900000 */
[----:B------:R-:W2:Y:S02]  /*3020*/  @!P0 SYNCS.PHASECHK.TRANS64 P0, [R0+URZ], R2 ;  /* 0x00000002000085a7 */ /* 0x000ea400080010ff */
[----:B--2---:R-:W-:Y:S05]  /*3030*/  @P0 EXIT ;  /* 0x000000000000094d */ /* 0x004fea0003800000 */
[----:B------:R-:W-:Y:S05]  /*3040*/  BRA `(.L_x_53) ;  /* 0xfffffffc00ec7947 */ /* 0x000fea000383ffff */
.L_x_22:
[----:B------:R-:W-:-:S04]  /*3050*/  UISETP.NE.AND UP0, UPT, UR58, URZ, UPT ;  /* 0x000000ff3a00728c */ /* 0x000fc8000bf05270 */
[----:B------:R-:W-:-:S09]  /*3060*/  UISETP.NE.OR UP0, UPT, UR24, 0x1, UP0 ;  /* 0x000000011800788c */ /* 0x000fd20008705670 */
[----:B------:R-:W-:Y:S05]  /*3070*/  BRA.U UP0, `(.L_x_54) ;  /* 0x0000000500487547 */ /* 0x000fea000b800000 */
[----:B------:R-:W-:Y:S01]  /*3080*/  ISETP.GE.U32.AND P2, PT, R0, 0x4, PT ;  /* 0x000000040000780c */ /* 0x000fe20003f46070 */
[----:B------:R-:W-:Y:S01]  /*3090*/  IMAD.MOV.U32 R12, RZ, RZ, 0x1 ;  /* 0x00000001ff0c7424 */ /* 0x000fe200078e00ff */
[----:B------:R-:W-:Y:S02]  /*30a0*/  CS2R R10, SRZ ;  /* 0x00000000000a7805 */ /* 0x000fe4000001ff00 */
[----:B------:R-:W-:Y:S01]  /*30b0*/  CS2R R8, SRZ ;  /* 0x0000000000087805 */ /* 0x000fe2000001ff00 */
[----:B------:R-:W-:Y:S01]  /*30c0*/  UMOV UR6, 0x400 ;  /* 0x0000040000067882 */ /* 0x000fe20000000000 */
[----:B------:R-:W-:Y:S01]  /*30d0*/  UMOV UR5, URZ ;  /* 0x000000ff00057c82 */ /* 0x000fe20008000000 */
[----:B------:R-:W-:-:S12]  /*30e0*/  ULEA UR6, UR58, UR6, 0x18 ;  /* 0x000000063a067291 */ /* 0x000fd8000f8ec0ff */
.L_x_58:
[----:B------:R-:W-:Y:S02]  /*30f0*/  LEA R2, R8, UR6, 0x3 ;  /* 0x0000000608027c11 */ /* 0x000fe4000f8e18ff */
[----:B------:R-:W-:-:S03]  /*3100*/  SHF.L.U32 R4, R9, 0x1f, RZ ;  /* 0x0000001f09047819 */ /* 0x000fc600000006ff */
[----:B------:R-:W-:Y:S01]  /*3110*/  VIADD R5, R2, 0x100 ;  /* 0x0000010002057836 */ /* 0x000fe20000000000 */
[----:B------:R-:W2:Y:S02]  /*3120*/  SYNCS.PHASECHK.TRANS64.TRYWAIT P0, [R2+URZ+0xf0], R4 ;  /* 0x0000f004020075a7 */ /* 0x000ea400080011ff */
[----:B--2---:R-:W-:Y:S05]  /*3130*/  @!P0 BRA `(.L_x_55) ;  /* 0x0000008800508947 */ /* 0x004fea0003800000 */
.L_x_175:
[----:B------:R-:W-:Y:S01]  /*3140*/  ULEA UR4, UR5, UR6, 0x3 ;  /* 0x0000000605047291 */ /* 0x000fe2000f8e18ff */
[----:B--2---:R-:W-:Y:S01]  /*3150*/  PRMT R2, RZ, 0x654, R5 ;  /* 0x00000654ff027816 */ /* 0x004fe20000000005 */
[----:B------:R-:W-:Y:S01]  /*3160*/  @!P2 IMAD.MOV.U32 R4, RZ, RZ, 0x10 ;  /* 0x00000010ff04a424 */ /* 0x000fe200078e00ff */
[----:B------:R-:W-:Y:S01]  /*3170*/  SHF.L.U32 R5, R12, 0x1f, RZ ;  /* 0x0000001f0c057819 */ /* 0x000fe200000006ff */
[----:B------:R-:W-:Y:S01]  /*3180*/  UIADD3 UR7, UPT, UPT, UR4, 0xb0, URZ ;  /* 0x000000b004077890 */ /* 0x000fe2000fffe0ff */
[----:B------:R2:W-:Y:S05]  /*3190*/  SYNCS.ARRIVE.TRANS64.RED.A1T0 RZ, [R2+URZ], RZ ;  /* 0x000000ff02ff79a7 */ /* 0x0005ea00081004ff */
[----:B------:R-:W-:Y:S01]  /*31a0*/  IMAD.U32 R6, RZ, RZ, UR7 ;  /* 0x00000007ff067e24 */ /* 0x000fe2000f8e00ff */
[----:B------:R-:W3:Y:S04]  /*31b0*/  SYNCS.PHASECHK.TRANS64.TRYWAIT P0, [UR4+0xc0], R5 ;  /* 0x0000c005ff0075a7 */ /* 0x000ee80008001104 */
[----:B------:R-:W-:Y:S01]  /*31c0*/  PRMT R6, R0, 0x654, R6 ;  /* 0x0000065400067816 */ /* 0x000fe20000000006 */
[----:B--23--:R-:W-:Y:S06]  /*31d0*/  @!P0 BRA `(.L_x_56) ;  /* 0x00000088003c8947 */ /* 0x00cfec0003800000 */
.L_x_177:
[----:B------:R-:W-:Y:S01]  /*31e0*/  ULEA UR8, UR5, UR6, 0x4 ;  /* 0x0000000605087291 */ /* 0x000fe2000f8e20ff */
[----:B------:R-:W-:Y:S01]  /*31f0*/  SEL R3, R6, R3, !P2 ;  /* 0x0000000306037207 */ /* 0x000fe20005000000 */
[----:B------:R-:W-:Y:S01]  /*3200*/  UIADD3 UR9, UPT, UPT, UR4, 0xb0, URZ ;  /* 0x000000b004097890 */ /* 0x000fe2000fffe0ff */
[----:B--2---:R-:W-:Y:S01]  /*3210*/  LEA R2, R11, UR6, 0x3 ;  /* 0x000000060b027c11 */ /* 0x004fe2000f8e18ff */
[----:B------:R-:W-:Y:S01]  /*3220*/  UIADD3 UR8, UPT, UPT, UR8, 0x120, URZ ;  /* 0x0000012008087890 */ /* 0x000fe2000fffe0ff */
[----:B------:R2:W-:Y:S01]  /*3230*/  @!P2 SYNCS.ARRIVE.TRANS64.RED RZ, [R3+URZ], R4 ;  /* 0x0000000403ffa9a7 */ /* 0x0005e200080004ff */
[----:B------:R-:W-:Y:S01]  /*3240*/  UIADD3 UR4, UPT, UPT, UR5, 0x1, URZ ;  /* 0x0000000105047890 */ /* 0x000fe2000fffe0ff */
[----:B------:R-:W-:-:S03]  /*3250*/  VIADD R8, R8, 0x1 ;  /* 0x0000000108087836 */ /* 0x000fc60000000000 */
[----:B------:R-:W-:Y:S02]  /*3260*/  UISETP.NE.AND UP0, UPT, UR4, 0x2, UPT ;  /* 0x000000020400788c */ /* 0x000fe4000bf05270 */
[----:B------:R-:W-:Y:S01]  /*3270*/  ISETP.NE.AND P0, PT, R8, 0x2, PT ;  /* 0x000000020800780c */ /* 0x000fe20003f05270 */
[----:B------:R-:W-:Y:S06]  /*3280*/  UGETNEXTWORKID.BROADCAST [UR8], [UR9] ;  /* 0x00000000080073ca */ /* 0x000fec0008000100 */
[----:B------:R-:W-:Y:S02]  /*3290*/  USEL UR7, URZ, 0x1, UP0 ;  /* 0x00000001ff077887 */ /* 0x000fe40008000000 */
[----:B------:R-:W-:-:S04]  /*32a0*/  USEL UR5, UR4, URZ, UP0 ;  /* 0x000000ff04057287 */ /* 0x000fc80008000000 */
[----:B------:R-:W-:Y:S02]  /*32b0*/  LOP3.LUT R12, R12, UR7, RZ, 0x3c, !PT ;  /* 0x000000070c0c7c12 */ /* 0x000fe4000f8e3cff */
[----:B--2---:R-:W-:-:S04]  /*32c0*/  SHF.L.U32 R4, R10, 0x1f, RZ ;  /* 0x0000001f0a047819 */ /* 0x004fc800000006ff */
[----:B------:R-:W2:Y:S02]  /*32d0*/  SYNCS.PHASECHK.TRANS64.TRYWAIT P1, [R2+URZ+0xb0], R4 ;  /* 0x0000b004020075a7 */ /* 0x000ea400080211ff */
[----:B--2---:R-:W-:Y:S05]  /*32e0*/  @!P1 BRA `(.L_x_57) ;  /* 0x0000008800109947 */ /* 0x004fea0003800000 */
.L_x_178:
[C---:B--2---:R-:W-:Y:S01]  /*32f0*/  LEA R4, R11.reuse, UR6, 0x4 ;  /* 0x000000060b047c11 */ /* 0x044fe2000f8e20ff */
[----:B------:R-:W-:Y:S01]  /*3300*/  VIADD R2, R2, 0xc0 ;  /* 0x000000c002027836 */ /* 0x000fe20000000000 */
[----:B------:R-:W-:Y:S01]  /*3310*/  SEL R8, R8, RZ, P0 ;  /* 0x000000ff08087207 */ /* 0x000fe20000000000 */
[----:B------:R-:W-:-:S03]  /*3320*/  VIADD R11, R11, 0x1 ;  /* 0x000000010b0b7836 */ /* 0x000fc60000000000 */
[----:B------:R-:W2:Y:S01]  /*3330*/  LDS.128 R4, [R4+0x120] ;  /* 0x0001200004047984 */ /* 0x000ea20000000c00 */
[----:B------:R-:W-:Y:S02]  /*3340*/  PRMT R2, RZ, 0x654, R2 ;  /* 0x00000654ff027816 */ /* 0x000fe40000000002 */
[C---:B------:R-:W-:Y:S01]  /*3350*/  ISETP.NE.AND P1, PT, R11.reuse, 0x2, PT ;  /* 0x000000020b00780c */ /* 0x040fe20003f25270 */
[----:B------:R-:W-:Y:S01]  /*3360*/  @!PT LDS RZ, [RZ] ;  /* 0x00000000fffff984 */ /* 0x000fe20000000800 */
[----:B------:R-:W-:Y:S01]  /*3370*/  @!PT LDS RZ, [RZ] ;  /* 0x00000000fffff984 */ /* 0x000fe20000000800 */
[----:B------:R-:W-:Y:S01]  /*3380*/  @!PT LDS RZ, [RZ] ;  /* 0x00000000fffff984 */ /* 0x000fe20000000800 */
[----:B------:R-:W-:Y:S01]  /*3390*/  @!PT LDS RZ, [RZ] ;  /* 0x00000000fffff984 */ /* 0x000fe20000000800 */
[----:B------:R3:W-:Y:S06]  /*33a0*/  MEMBAR.ALL.CTA ;  /* 0x0000000000007992 */ /* 0x0007ec0000008000 */
[----:B---3--:R-:W3:Y:S01]  /*33b0*/  FENCE.VIEW.ASYNC.S ;  /* 0x00000000000073c6 */ /* 0x008ee20000000000 */
[----:B------:R-:W-:Y:S01]  /*33c0*/  SEL R11, R11, RZ, P1 ;  /* 0x000000ff0b0b7207 */ /* 0x000fe20000800000 */
[----:B---3--:R3:W-:Y:S01]  /*33d0*/  SYNCS.ARRIVE.TRANS64.RED.A1T0 RZ, [R2+URZ], RZ ;  /* 0x000000ff02ff79a7 */ /* 0x0087e200081004ff */
[----:B--2---:R-:W-:-:S02]  /*33e0*/  LOP3.LUT P3, RZ, R6, 0x1, RZ, 0xc0, !PT ;  /* 0x0000000106ff7812 */ /* 0x004fc4000786c0ff */
[----:B------:R-:W-:-:S04]  /*33f0*/  SEL R4, RZ, 0x1, P1 ;  /* 0x00000001ff047807 */ /* 0x000fc80000800000 */
[----:B------:R-:W-:Y:S02]  /*3400*/  LOP3.LUT R10, R10, R4, RZ, 0x3c, !PT ;  /* 0x000000040a0a7212 */ /* 0x000fe400078e3cff */
[----:B---3--:R-:W-:-:S04]  /*3410*/  SEL R2, RZ, 0x1, P0 ;  /* 0x00000001ff027807 */ /* 0x008fc80000000000 */
[----:B------:R-:W-:Y:S01]  /*3420*/  LOP3.LUT R9, R9, R2, RZ, 0x3c, !PT ;  /* 0x0000000209097212 */ /* 0x000fe200078e3cff */
[----:B------:R-:W-:Y:S06]  /*3430*/  @P3 BRA `(.L_x_58) ;  /* 0xfffffffc002c3947 */ /* 0x000fec000383ffff */
[----:B------:R-:W-:Y:S01]  /*3440*/  ULEA UR4, UR5, UR6, 0x3 ;  /* 0x0000000605047291 */ /* 0x000fe2000f8e18ff */
[----:B------:R-:W-:-:S08]  /*3450*/  SHF.L.U32 R2, R12, 0x1f, RZ ;  /* 0x0000001f0c027819 */ /* 0x000fd000000006ff */
[----:B------:R-:W2:Y:S02]  /*3460*/  SYNCS.PHASECHK.TRANS64 P0, [UR4+0xc0], R2 ;  /* 0x0000c002ff0075a7 */ /* 0x000ea40008001004 */
[----:B--2---:R-:W-:Y:S05]  /*3470*/  @P0 BRA `(.L_x_59) ;  /* 0x0000000000080947 */ /* 0x004fea0003800000 */
[----:B------:R-:W2:Y:S02]  /*3480*/  SYNCS.PHASECHK.TRANS64.TRYWAIT P0, [UR4+0xc0], R2 ;  /* 0x0000c002ff0075a7 */ /* 0x000ea40008001104 */
[----:B--2---:R-:W-:Y:S05]  /*3490*/  @!P0 BRA `(.L_x_60) ;  /* 0x0000008400b88947 */ /* 0x004fea0003800000 */
.L_x_59:
[----:B------:R-:W-:-:S04]  /*34a0*/  UIADD3 UR7, UPT, UPT, UR5, 0x1, URZ ;  /* 0x0000000105077890 */ /* 0x000fc8000fffe0ff */
[----:B------:R-:W-:-:S04]  /*34b0*/  UISETP.NE.AND UP0, UPT, UR7, 0x2, UPT ;  /* 0x000000020700788c */ /* 0x000fc8000bf05270 */
[----:B------:R-:W-:Y:S02]  /*34c0*/  USEL UR8, URZ, 0x1, UP0 ;  /* 0x00000001ff087887 */ /* 0x000fe40008000000 */
[----:B------:R-:W-:-:S04]  /*34d0*/  USEL UR7, UR7, URZ, UP0 ;  /* 0x000000ff07077287 */ /* 0x000fc80008000000 */
[----:B------:R-:W-:Y:S01]  /*34e0*/  ULEA UR7, UR7, UR6, 0x3 ;  /* 0x0000000607077291 */ /* 0x000fe2000f8e18ff */
[----:B--2---:R-:W-:-:S04]  /*34f0*/  LOP3.LUT R2, R12, UR8, RZ, 0x3c, !PT ;  /* 0x000000080c027c12 */ /* 0x004fc8000f8e3cff */
[----:B------:R-:W-:-:S04]  /*3500*/  SHF.L.U32 R0, R2, 0x1f, RZ ;  /* 0x0000001f02007819 */ /* 0x000fc800000006ff */
[----:B------:R-:W2:Y:S02]  /*3510*/  SYNCS.PHASECHK.TRANS64 P0, [UR7+0xc0], R0 ;  /* 0x0000c000ff0075a7 */ /* 0x000ea40008001007 */
[----:B-12---:R-:W-:Y:S05]  /*3520*/  @P0 EXIT ;  /* 0x000000000000094d */ /* 0x006fea0003800000 */
[----:B------:R-:W-:Y:S02]  /*3530*/  SHF.L.U32 R2, R2, 0x1f, RZ ;  /* 0x0000001f02027819 */ /* 0x000fe400000006ff */
[----:B------:R-:W-:-:S07]  /*3540*/  MOV R0, UR7 ;  /* 0x0000000700007c02 */ /* 0x000fce0008000f00 */
.L_x_61:
[----:B-1----:R1:W2:Y:S02]  /*3550*/  SYNCS.PHASECHK.TRANS64.TRYWAIT P0, [R0+URZ+0xc0], R2 ;  /* 0x0000c002000075a7 */ /* 0x0022a400080011ff */
[----:B--2---:R-:W-:Y:S05]  /*3560*/  @!P0 NANOSLEEP.SYNCS 0x989680 ;  /* 0x009896800000895d */ /* 0x004fea0003900000 */
[----:B------:R-:W2:Y:S02]  /*3570*/  @!P0 SYNCS.PHASECHK.TRANS64 P0, [R0+URZ+0xc0], R2 ;  /* 0x0000c002000085a7 */ /* 0x000ea400080010ff */
[----:B--2---:R-:W-:Y:S05]  /*3580*/  @P0 EXIT ;  /* 0x000000000000094d */ /* 0x004fea0003800000 */
[----:B------:R-:W-:Y:S05]  /*3590*/  BRA `(.L_x_61) ;  /* 0xfffffffc00ec7947 */ /* 0x000fea000383ffff */
.L_x_54:
[----:B------:R-:W-:Y:S05]  /*35a0*/  BRA.U UP4, `(.L_x_62) ;  /* 0x0000001504dc7547 */ /* 0x000fea000b800000 */
[----:B------:R-:W-:Y:S01]  /*35b0*/  UMOV UR5, 0x40 ;  /* 0x0000004000057882 */ /* 0x000fe20000000000 */
[----:B------:R-:W-:Y:S01]  /*35c0*/  NOP ;  /* 0x0000000000007918 */ /* 0x000fe20000000000 */
[----:B------:R-:W-:Y:S01]  /*35d0*/  ULEA UR5, UR58, UR5, 0x18 ;  /* 0x000000053a057291 */ /* 0x000fe2000f8ec0ff */
[----:B------:R-:W-:Y:S02]  /*35e0*/  UMOV UR6, 0x400 ;  /* 0x0000040000067882 */ /* 0x000fe40000000000 */
[----:B------:R-:W-:-:S06]  /*35f0*/  ULEA UR6, UR58, UR6, 0x18 ;  /* 0x000000063a067291 */ /* 0x000fcc000f8ec0ff */
[----:B------:R-:W2:Y:S02]  /*3600*/  LDS.U8 R0, [UR5+0x1c] ;  /* 0x00001c05ff007984 */ /* 0x000ea40008000000 */
[----:B--2---:R-:W-:-:S13]  /*3610*/  ISETP.NE.AND P0, PT, R0, RZ, PT ;  /* 0x000000ff0000720c */ /* 0x004fda0003f05270 */
[----:B------:R-:W-:Y:S05]  /*3620*/  @P0 BRA `(.L_x_63) ;  /* 0x0000000000580947 */ /* 0x000fea0003800000 */
[----:B------:R-:W-:-:S13]  /*3630*/  ELECT P0, URZ, PT ;  /* 0x0000000000ff782f */ /* 0x000fda0003800000 */
[----:B------:R-:W-:Y:S05]  /*3640*/  @!P0 BRA `(.L_x_64) ;  /* 0x0000000000608947 */ /* 0x000fea0003800000 */
[----:B------:R-:W-:Y:S01]  /*3650*/  UMOV UR4, 0x10 ;  /* 0x0000001000047882 */ /* 0x000fe20000000000 */
[----:B------:R-:W-:Y:S01]  /*3660*/  HFMA2 R0, -RZ, RZ, 0, 5.9604644775390625e-08 ;  /* 0x00000001ff007431 */ /* 0x000fe200000001ff */
[----:B------:R-:W-:-:S03]  /*3670*/  MOV R3, 0xffff ;  /* 0x0000ffff00037802 */ /* 0x000fc60000000f00 */
[----:B------:R-:W-:Y:S04]  /*3680*/  DEPBAR.LE SB2, 0x36 ;  /* 0x0000ad800000791a */ /* 0x000fe80000000000 */
[----:B------:R-:W2:Y:S02]  /*3690*/  UTCATOMSWS.FIND_AND_SET.ALIGN UP0, UR4, UR4 ;  /* 0x00000004000475e3 */ /* 0x000ea40008000800 */
[----:B--2---:R-:W-:Y:S01]  /*36a0*/  MOV R4, UR4 ;  /* 0x0000000400047c02 */ /* 0x004fe20008000f00 */
[----:B------:R-:W-:Y:S06]  /*36b0*/  BRA.U UP0, `(.L_x_65) ;  /* 0x0000000100187547 */ /* 0x000fec000b800000 */
.L_x_66:
[----:B------:R-:W-:Y:S05]  /*36c0*/  NANOSLEEP 0x64 ;  /* 0x000000640000795d */ /* 0x000fea0003800000 */
[----:B------:R-:W-:-:S05]  /*36d0*/  UMOV UR4, 0x10 ;  /* 0x0000001000047882 */ /* 0x000fca0000000000 */
[----:B------:R-:W-:Y:S04]  /*36e0*/  DEPBAR.LE SB2, 0x36 ;  /* 0x0000ad800000791a */ /* 0x000fe80000000000 */
[----:B------:R-:W2:Y:S02]  /*36f0*/  UTCATOMSWS.FIND_AND_SET.ALIGN UP0, UR4, UR4 ;  /* 0x00000004000475e3 */ /* 0x000ea40008000800 */
[----:B--2---:R-:W-:Y:S01]  /*3700*/  MOV R4, UR4 ;  /* 0x0000000400047c02 */ /* 0x004fe20008000f00 */
[----:B------:R-:W-:Y:S05]  /*3710*/  BRA.U !UP0, `(.L_x_66) ;  /* 0xfffffffd08e87547 */ /* 0x000fea000b83ffff */
.L_x_65:
[-C--:B------:R-:W-:Y:S02]  /*3720*/  SHF.L.U32 R3, R3, R4.reuse, RZ ;  /* 0x0000000403037219 */ /* 0x080fe400000006ff */
[----:B------:R-:W-:Y:S01]  /*3730*/  SHF.L.U32 R0, R0, R4, RZ ;  /* 0x0000000400007219 */ /* 0x000fe200000006ff */
[----:B------:R-:W-:Y:S02]  /*3740*/  IMAD.SHL.U32 R4, R4, 0x20, RZ ;  /* 0x0000002004047824 */ /* 0x000fe400078e00ff */
[----:B------:R2:W-:Y:S04]  /*3750*/  ATOMS.OR RZ, [UR5+0x14], R3 ;  /* 0x00001403ffff798c */ /* 0x0005e8000b000005 */
[----:B------:R2:W-:Y:S04]  /*3760*/  ATOMS.OR RZ, [UR5+0x18], R0 ;  /* 0x00001800ffff798c */ /* 0x0005e8000b000005 */
[----:B------:R2:W-:Y:S01]  /*3770*/  STS [UR6+0x140], R4 ;  /* 0x00014004ff007988 */ /* 0x0005e20008000806 */
[----:B------:R-:W-:Y:S05]  /*3780*/  BRA `(.L_x_64) ;  /* 0x0000000000107947 */ /* 0x000fea0003800000 */
.L_x_63:
[----:B------:R-:W-:Y:S02]  /*3790*/  MOV R0, 0xffffffff ;  /* 0xffffffff00007802 */ /* 0x000fe40000000f00 */
[----:B------:R-:W-:-:S03]  /*37a0*/  MOV R4, 0x37d0 ;  /* 0x000037d000047802 */ /* 0x000fc60000000f00 */
[----:B------:R2:W-:Y:S04]  /*37b0*/  STS [UR6+0x140], R0 ;  /* 0x00014000ff007988 */ /* 0x0005e80008000806 */
[----:B-12--5:R-:W-:Y:S05]  /*37c0*/  CALL.REL.NOINC `($__internal_1_$__cuda_sm10x_tcgen05_guardrail_trap_phase_invalid_during_alloc) ;  /* 0x0000008800b87944 */ /* 0x026fea0003c00000 */
.L_x_64:
[----:B------:R-:W-:Y:S05]  /*37d0*/  WARPSYNC.ALL ;  /* 0x0000000000007948 */ /* 0x000fea0003800000 */
[----:B------:R-:W3:Y:S01]  /*37e0*/  S2UR UR43, SR_CgaCtaId ;  /* 0x00000000002b79c3 */ /* 0x000ee20000008800 */
[----:B------:R-:W-:Y:S01]  /*37f0*/  UMOV UR4, 0x400 ;  /* 0x0000040000047882 */ /* 0x000fe20000000000 */
[----:B------:R-:W-:-:S06]  /*3800*/  NOP ;  /* 0x0000000000007918 */ /* 0x000fcc0000000000 */
[----:B------:R-:W-:Y:S06]  /*3810*/  BAR.ARV 0x6, 0xa0 ;  /* 0x0182800000007b1d */ /* 0x000fec0000002000 */
[----:B------:R-:W4:Y:S01]  /*3820*/  LDCU UR11, c[0x0][0x38c] ;  /* 0x00007180ff0b77ac */ /* 0x000f220008000800 */
[----:B------:R-:W-:Y:S01]  /*3830*/  LOP3.LUT R2, R2, 0xffff, RZ, 0xc0, !PT ;  /* 0x0000ffff02027812 */ /* 0x000fe200078ec0ff */
[----:B------:R-:W-:Y:S01]  /*3840*/  IMAD.MOV.U32 R10, RZ, RZ, 0x1 ;  /* 0x00000001ff0a7424 */ /* 0x000fe200078e00ff */
[----:B------:R-:W-:Y:S01]  /*3850*/  CS2R R8, SRZ ;  /* 0x0000000000087805 */ /* 0x000fe2000001ff00 */
[----:B--2---:R-:W-:Y:S01]  /*3860*/  IMAD.MOV.U32 R3, RZ, RZ, RZ ;  /* 0x000000ffff037224 */ /* 0x004fe200078e00ff */
[----:B------:R-:W-:Y:S01]  /*3870*/  R2UR UR60, R2 ;  /* 0x00000000023c72ca */ /* 0x000fe200000e0000 */
[----:B------:R-:W2:Y:S01]  /*3880*/  LDCU UR70, c[0x0][0x370] ;  /* 0x00006e00ff4677ac */ /* 0x000ea20008000800 */
[----:B---3--:R-:W-:-:S02]  /*3890*/  ULEA UR43, UR43, UR4, 0x18 ;  /* 0x000000042b2b7291 */ /* 0x008fc4000f8ec0ff */
[----:B------:R-:W-:Y:S02]  /*38a0*/  UISETP.GE.AND UP5, UPT, UR42, 0x1, UPT ;  /* 0x000000012a00788c */ /* 0x000fe4000bfa6270 */
[----:B------:R-:W-:Y:S02]  /*38b0*/  UIADD3 UR6, UPT, UPT, UR43, 0x3300, URZ ;  /* 0x000033002b067890 */ /* 0x000fe4000fffe0ff */
[----:B------:R-:W-:Y:S02]  /*38c0*/  UIADD3 UR5, UPT, UPT, UR43, 0x1f300, URZ ;  /* 0x0001f3002b057890 */ /* 0x000fe4000fffe0ff */
[----:B----4-:R-:W-:Y:S01]  /*38d0*/  UIADD3 UR11, UPT, UPT, UR11, 0xff, URZ ;  /* 0x000000ff0b0b7890 */ /* 0x010fe2000fffe0ff */
[----:B------:R-:W1:Y:S01]  /*38e0*/  LDS R0, [UR43+0x140] ;  /* 0x0001402bff007984 */ /* 0x000e620008000800 */
[----:B------:R-:W-:Y:S02]  /*38f0*/  UIADD3 UR4, UPT, UPT, UR43, 0x2d300, URZ ;  /* 0x0002d3002b047890 */ /* 0x000fe4000fffe0ff */
[----:B------:R-:W-:-:S02]  /*3900*/  UIADD3 UR7, UPT, UPT, UR43, 0x30b00, URZ ;  /* 0x00030b002b077890 */ /* 0x000fc4000fffe0ff */
[----:B------:R-:W-:Y:S02]  /*3910*/  USHF.R.S32.HI UR9, URZ, 0x1f, UR11 ;  /* 0x0000001fff097899 */ /* 0x000fe4000801140b */
[----:B------:R-:W-:Y:S02]  /*3920*/  USHF.R.U32.HI UR10, URZ, 0x4, UR6 ;  /* 0x00000004ff0a7899 */ /* 0x000fe40008011606 */
[----:B------:R-:W-:Y:S02]  /*3930*/  USHF.R.U32.HI UR8, URZ, 0x4, UR5 ;  /* 0x00000004ff087899 */ /* 0x000fe40008011605 */
[----:B------:R-:W-:Y:S02]  /*3940*/  USHF.R.U32.HI UR6, URZ, 0x4, UR4 ;  /* 0x00000004ff067899 */ /* 0x000fe40008011604 */
[----:B------:R-:W-:Y:S02]  /*3950*/  USHF.R.U32.HI UR5, URZ, 0x4, UR7 ;  /* 0x00000004ff057899 */ /* 0x000fe40008011607 */
[----:B------:R-:W-:-:S02]  /*3960*/  ULEA.HI UR4, UR9, UR11, URZ, 0x8 ;  /* 0x0000000b09047291 */ /* 0x000fc4000f8f40ff */
[----:B------:R-:W-:Y:S02]  /*3970*/  ULOP3.LUT UR6, UR6, 0x3fff, URZ, 0xc0, !UPT ;  /* 0x00003fff06067892 */ /* 0x000fe4000f8ec0ff */
[----:B------:R-:W-:Y:S02]  /*3980*/  ULOP3.LUT UR5, UR5, 0x3fff, URZ, 0xc0, !UPT ;  /* 0x00003fff05057892 */ /* 0x000fe4000f8ec0ff */
[----:B------:R-:W-:Y:S02]  /*3990*/  USHF.R.S32.HI UR71, URZ, 0x8, UR4 ;  /* 0x00000008ff477899 */ /* 0x000fe40008011404 */
[----:B------:R-:W-:Y:S02]  /*39a0*/  ULOP3.LUT UR8, UR8, 0x3fff, URZ, 0xc0, !UPT ;  /* 0x00003fff08087892 */ /* 0x000fe4000f8ec0ff */
[----:B------:R-:W-:Y:S02]  /*39b0*/  ULOP3.LUT UR63, UR6, 0x10000, URZ, 0xfc, !UPT ;  /* 0x00010000063f7892 */ /* 0x000fe4000f8efcff */
[----:B------:R-:W-:-:S02]  /*39c0*/  ULOP3.LUT UR64, UR5, 0x10000, URZ, 0xfc, !UPT ;  /* 0x0001000005407892 */ /* 0x000fc4000f8efcff */
[----:B------:R-:W-:Y:S02]  /*39d0*/  UISETP.LT.AND UP0, UPT, UR71, 0x1, UPT ;  /* 0x000000014700788c */ /* 0x000fe4000bf01270 */
[----:B------:R-:W-:Y:S02]  /*39e0*/  ULOP3.LUT UR62, UR8, 0x10000, URZ, 0xfc, !UPT ;  /* 0x00010000083e7892 */ /* 0x000fe4000f8efcff */
[----:B------:R-:W-:Y:S02]  /*39f0*/  ULOP3.LUT UR10, UR10, 0x3fff, URZ, 0xc0, !UPT ;  /* 0x00003fff0a0a7892 */ /* 0x000fe4000f8ec0ff */
[----:B------:R-:W-:Y:S01]  /*3a00*/  USEL UR8, UR71, 0x1, !UP0 ;  /* 0x0000000147087887 */ /* 0x000fe2000c000000 */
[----:B------:R-:W3:Y:S01]  /*3a10*/  LDCU UR69, c[0x0][0x374] ;  /* 0x00006e80ff4577ac */ /* 0x000ee20008000800 */
[----:B-1----:R-:W-:Y:S01]  /*3a20*/  R2UR UR36, R0 ;  /* 0x00000000002472ca */ /* 0x002fe200000e0000 */
[----:B------:R-:W-:Y:S02]  /*3a30*/  ULOP3.LUT UR61, UR10, 0x10000, URZ, 0xfc, !UPT ;  /* 0x000100000a3d7892 */ /* 0x000fe4000f8efcff */
[----:B------:R-:W-:-:S02]  /*3a40*/  UIADD3 UR76, UPT, UPT, -UR8, URZ, URZ ;  /* 0x000000ff084c7290 */ /* 0x000fc4000fffe1ff */
[----:B------:R-:W-:Y:S01]  /*3a50*/  UISETP.NE.AND UP4, UPT, UR42, 0x1, UPT ;  /* 0x000000012a00788c */ /* 0x000fe2000bf85270 */
[----:B------:R-:W-:Y:S01]  /*3a60*/  UMOV UR68, URZ ;  /* 0x000000ff00447c82 */ /* 0x000fe20008000000 */
[----:B------:R-:W-:-:S06]  /*3a70*/  UMOV UR38, URZ ;  /* 0x000000ff00267c82 */ /* 0x000fcc0008000000 */
[----:B------:R-:W-:Y:S02]  /*3a80*/  UIADD3 UR52, UPT, UPT, UR36, 0x80, URZ ;  /* 0x0000008024347890 */ /* 0x000fe4000fffe0ff */
[----:B------:R-:W-:Y:S02]  /*3a90*/  UIADD3 UR58, UPT, UPT, UR36, 0x84, URZ ;  /* 0x00000084243a7890 */ /* 0x000fe4000fffe0ff */
[----:B------:R-:W-:Y:S02]  /*3aa0*/  UIADD3 UR56, UPT, UPT, UR36, 0x88, URZ ;  /* 0x0000008824387890 */ /* 0x000fe4000fffe0ff */
[----:B------:R-:W-:Y:S02]  /*3ab0*/  UIADD3 UR54, UPT, UPT, UR36, 0x8c, URZ ;  /* 0x0000008c24367890 */ /* 0x000fe4000fffe0ff */
[----:B------:R-:W-:Y:S02]  /*3ac0*/  USHF.R.U32.HI UR4, URZ, 0x11, UR52 ;  /* 0x00000011ff047899 */ /* 0x000fe40008011634 */
[----:B------:R-:W-:-:S02]  /*3ad0*/  USHF.R.U32.HI UR7, URZ, 0x11, UR58 ;  /* 0x00000011ff077899 */ /* 0x000fc4000801163a */
[----:B------:R-:W-:Y:S02]  /*3ae0*/  USHF.R.U32.HI UR6, URZ, 0x11, UR56 ;  /* 0x00000011ff067899 */ /* 0x000fe40008011638 */
[----:B------:R-:W-:Y:S02]  /*3af0*/  USHF.R.U32.HI UR5, URZ, 0x11, UR54 ;  /* 0x00000011ff057899 */ /* 0x000fe40008011636 */
[----:B------:R-:W-:Y:S02]  /*3b00*/  ULOP3.LUT UR4, UR4, 0x6000, URZ, 0xc0, !UPT ;  /* 0x0000600004047892 */ /* 0x000fe4000f8ec0ff */
[----:B------:R-:W-:Y:S02]  /*3b10*/  ULOP3.LUT UR7, UR7, 0x6000, URZ, 0xc0, !UPT ;  /* 0x0000600007077892 */ /* 0x000fe4000f8ec0ff */
[----:B------:R-:W-:Y:S02]  /*3b20*/  ULOP3.LUT UR6, UR6, 0x6000, URZ, 0xc0, !UPT ;  /* 0x0000600006067892 */ /* 0x000fe4000f8ec0ff */
[----:B------:R-:W-:-:S02]  /*3b30*/  ULOP3.LUT UR5, UR5, 0x6000, URZ, 0xc0, !UPT ;  /* 0x0000600005057892 */ /* 0x000fc4000f8ec0ff */
[----:B------:R-:W-:Y:S02]  /*3b40*/  UIADD3 UR77, UPT, UPT, UR36, 0x90, URZ ;  /* 0x00000090244d7890 */ /* 0x000fe4000fffe0ff */
[----:B------:R-:W-:Y:S02]  /*3b50*/  ULOP3.LUT UR75, UR4, 0x810, URZ, 0xfc, !UPT ;  /* 0x00000810044b7892 */ /* 0x000fe4000f8efcff */
[----:B------:R-:W-:Y:S02]  /*3b60*/  ULOP3.LUT UR74, UR7, 0x810, URZ, 0xfc, !UPT ;  /* 0x00000810074a7892 */ /* 0x000fe4000f8efcff */
[----:B------:R-:W-:Y:S02]  /*3b70*/  ULOP3.LUT UR73, UR6, 0x810, URZ, 0xfc, !UPT ;  /* 0x0000081006497892 */ /* 0x000fe4000f8efcff */
[----:B--23--:R-:W-:-:S12]  /*3b80*/  ULOP3.LUT UR72, UR5, 0x810, URZ, 0xfc, !UPT ;  /* 0x0000081005487892 */ /* 0x00cfd8000f8efcff */
.L_x_75:
[C---:B------:R-:W-:Y:S02]  /*3b90*/  LEA R2, R9.reuse, UR43, 0x3 ;  /* 0x0000002b09027c11 */ /* 0x040fe4000f8e18ff */
[----:B------:R-:W-:Y:S02]  /*3ba0*/  SHF.L.U32 R0, R8, 0x1f, RZ ;  /* 0x0000001f08007819 */ /* 0x000fe400000006ff */
[----:B------:R-:W-:Y:S02]  /*3bb0*/  LEA R4, R9, UR43, 0x4 ;  /* 0x0000002b09047c11 */ /* 0x000fe4000f8e20ff */
[----:B-1----:R-:W1:Y:S02]  /*3bc0*/  SYNCS.PHASECHK.TRANS64.TRYWAIT P0, [R2+URZ+0xb0], R0 ;  /* 0x0000b000020075a7 */ /* 0x002e6400080011ff */
[----:B-1-3--:R-:W-:Y:S05]  /*3bd0*/  @!P0 BRA `(.L_x_67) ;  /* 0x0000008000008947 */ /* 0x00afea0003800000 */
.L_x_180:
[----:B------:R-:W2:Y:S01]  /*3be0*/  LDS.128 R4, [R4+0x120] ;  /* 0x0001200004047984 */ /* 0x000ea20000000c00 */
[----:B------:R-:W-:Y:S01]  /*3bf0*/  @!PT LDS RZ, [RZ] ;  /* 0x00000000fffff984 */ /* 0x000fe20000000800 */
[----:B------:R-:W-:Y:S01]  /*3c00*/  @!PT LDS RZ, [RZ] ;  /* 0x00000000fffff984 */ /* 0x000fe20000000800 */
[----:B------:R-:W-:Y:S01]  /*3c10*/  @!PT LDS RZ, [RZ] ;  /* 0x00000000fffff984 */ /* 0x000fe20000000800 */
[----:B------:R-:W-:Y:S01]  /*3c20*/  @!PT LDS RZ, [RZ] ;  /* 0x00000000fffff984 */ /* 0x000fe20000000800 */
[----:B------:R3:W-:Y:S06]  /*3c30*/  MEMBAR.ALL.CTA ;  /* 0x0000000000007992 */ /* 0x0007ec0000008000 */
[----:B---3--:R-:W3:Y:S01]  /*3c40*/  FENCE.VIEW.ASYNC.S ;  /* 0x00000000000073c6 */ /* 0x008ee20000000000 */
[----:B--2---:R-:W-:-:S13]  /*3c50*/  LOP3.LUT P0, RZ, R6, 0x1, RZ, 0xc0, !PT ;  /* 0x0000000106ff7812 */ /* 0x004fda000780c0ff */
[----:B---3--:R-:W-:Y:S01]  /*3c60*/  VOTEU.ANY UP3, P0 ;  /* 0x0000000000ff7886 */ /* 0x008fe20000060100 */
[----:B------:R-:W-:-:S13]  /*3c70*/  PLOP3.LUT P0, PT, PT, PT, UP3, 0x80, 0x8 ;  /* 0x000000000008781c */ /* 0x000fda0003f0f038 */
[----:B-1----:R-:W-:Y:S02]  /*3c80*/  @P0 MOV R0, R4 ;  /* 0x0000000400000202 */ /* 0x002fe40000000f00 */
[----:B------:R-:W-:Y:S02]  /*3c90*/  @P0 LOP3.LUT R4, R5, 0xffff, RZ, 0xc0, !PT ;  /* 0x0000ffff05040812 */ /* 0x000fe400078ec0ff */
[----:B------:R-:W-:Y:S01]  /*3ca0*/  @P0 R2UR UR5, R0 ;  /* 0x00000000000502ca */ /* 0x000fe200000e0000 */
[----:B------:R-:W-:Y:S01]  /*3cb0*/  VIADD R0, R2, 0xc0 ;  /* 0x000000c002007836 */ /* 0x000fe20000000000 */
[----:B------:R-:W-:-:S04]  /*3cc0*/  @P0 R2UR UR4, R4 ;  /* 0x00000000040402ca */ /* 0x000fc800000e0000 */
[----:B------:R-:W-:-:S04]  /*3cd0*/  PRMT R0, RZ, 0x654, R0 ;  /* 0x00000654ff007816 */ /* 0x000fc80000000000 */
[----:B------:R1:W-:Y:S03]  /*3ce0*/  SYNCS.ARRIVE.TRANS64.RED.A1T0 RZ, [R0+URZ], RZ ;  /* 0x000000ff00ff79a7 */ /* 0x0003e600081004ff */
[----:B------:R-:W-:Y:S02]  /*3cf0*/  @UP3 UMOV UR67, UR5 ;  /* 0x0000000500433c82 */ /* 0x000fe40008000000 */
[----:B------:R-:W-:Y:S01]  /*3d00*/  @UP3 UMOV UR65, UR4 ;  /* 0x0000000400413c82 */ /* 0x000fe20008000000 */
[----:B------:R-:W-:Y:S05]  /*3d10*/  BRA.U !UP5, `(.L_x_68) ;  /* 0x000000010dd07547 */ /* 0x000fea000b800000 */
[----:B------:R-:W2:Y:S01]  /*3d20*/  LDCU.128 UR12, c[0x0][0xf10] ;  /* 0x0001e200ff0c77ac */ /* 0x000ea20008000c00 */
[----:B------:R-:W3:Y:S01]  /*3d30*/  LDCU UR22, c[0x0][0xf20] ;  /* 0x0001e400ff1677ac */ /* 0x000ee20008000800 */
[----:B------:R-:W4:Y:S01]  /*3d40*/  LDCU UR20, c[0x0][0xf0c] ;  /* 0x0001e180ff1477ac */ /* 0x000f220008000800 */
[----:B------:R-:W1:Y:S01]  /*3d50*/  LDCU.64 UR8, c[0x0][0xf28] ;  /* 0x0001e500ff0877ac */ /* 0x000e620008000a00 */
[----:B--2---:R-:W-:Y:S02]  /*3d60*/  UIMAD.WIDE.U32 UR6, UR69, UR15, URZ ;  /* 0x0000000f450672a5 */ /* 0x004fe4000f8e00ff */
[----:B------:R-:W-:Y:S02]  /*3d70*/  UIMAD.WIDE.U32 UR4, UR70, UR12, URZ ;  /* 0x0000000c460472a5 */ /* 0x000fe4000f8e00ff */
[----:B------:R-:W-:Y:S02]  /*3d80*/  UISETP.NE.AND UP0, UPT, UR14, 0x1, UPT ;  /* 0x000000010e00788c */ /* 0x000fe4000bf05270 */
[----:B------:R-:W-:Y:S01]  /*3d90*/  UIMAD.WIDE.U32 UR18, UR65, UR15, URZ ;  /* 0x0000000f411272a5 */ /* 0x000fe2000f8e00ff */
[----:B------:R-:W-:-:S02]  /*3da0*/  UMOV UR6, UR7 ;  /* 0x0000000700067c82 */ /* 0x000fc40008000000 */
[----:B------:R-:W-:Y:S01]  /*3db0*/  UMOV UR4, UR5 ;  /* 0x0000000500047c82 */ /* 0x000fe20008000000 */
[----:B---3--:R-:W-:Y:S02]  /*3dc0*/  USHF.R.U32.HI UR6, URZ, UR22, UR6 ;  /* 0x00000016ff067299 */ /* 0x008fe40008011606 */
[----:B----4-:R-:W-:Y:S02]  /*3dd0*/  UISETP.NE.AND UP1, UPT, UR20, 0x1, UPT ;  /* 0x000000011400788c */ /* 0x010fe4000bf25270 */
[----:B------:R-:W-:Y:S02]  /*3de0*/  USHF.R.U32.HI UR4, URZ, UR13, UR4 ;  /* 0x0000000dff047299 */ /* 0x000fe40008011604 */
[----:B------:R-:W-:Y:S02]  /*3df0*/  USEL UR5, UR69, UR6, !UP0 ;  /* 0x0000000645057287 */ /* 0x000fe4000c000000 */
[----:B------:R-:W-:Y:S02]  /*3e00*/  USEL UR6, UR70, UR4, !UP1 ;  /* 0x0000000446067287 */ /* 0x000fe4000c800000 */
[----:B-1----:R-:W-:Y:S01]  /*3e10*/  UIMAD.WIDE.U32 UR10, UR5, UR8, URZ ;  /* 0x00000008050a72a5 */ /* 0x002fe2000f8e00ff */
[----:B------:R-:W-:Y:S01]  /*3e20*/  UMOV UR4, UR19 ;  /* 0x0000001300047c82 */ /* 0x000fe20008000000 */
[----:B------:R-:W-:-:S02]  /*3e30*/  UIMAD.WIDE.U32 UR16, UR67, UR12, URZ ;  /* 0x0000000c431072a5 */ /* 0x000fc4000f8e00ff */
        /* <DEDUP_REMOVED lines=34> */
.L_x_68:
[----:B------:R-:W2:Y:S02]  /*4060*/  LDCU UR4, c[0x0][0xf30] ;  /* 0x0001e600ff0477ac */ /* 0x000ea40008000800 */
[----:B--2---:R-:W-:-:S09]  /*4070*/  UISETP.NE.AND UP0, UPT, UR4, 0x1, UPT ;  /* 0x000000010400788c */ /* 0x004fd2000bf05270 */
[----:B------:R-:W-:Y:S05]  /*4080*/  BRA.U UP0, `(.L_x_69) ;  /* 0x00000001003c7547 */ /* 0x000fea000b800000 */
        /* <DEDUP_REMOVED lines=13> */
[----:B------:R-:W-:-:S04]  /*4160*/  UIADD3 UR4, UPT, UPT, UR5, -UR4, URZ ;  /* 0x8000000405047290 */ /* 0x000fc8000fffe0ff */
[----:B------:R-:W-:-:S12]  /*4170*/  UIMAD UR65, UR4, UR10, UR65 ;  /* 0x0000000a044172a4 */ /* 0x000fd8000f8e0241 */
.L_x_69:
[----:B------:R-:W2:Y:S01]  /*4180*/  LDCU UR4, c[0x0][0x38c] ;  /* 0x00007180ff0477ac */ /* 0x000ea20008000800 */
[----:B------:R-:W-:Y:S02]  /*4190*/  PLOP3.LUT P1, PT, PT, PT, PT, 0x80, 0x8 ;  /* 0x000000000008781c */ /* 0x000fe40003f2f070 */
[----:B------:R-:W-:Y:S01]  /*41a0*/  SHF.L.U32 R2, R10, 0x1f, RZ ;  /* 0x0000001f0a027819 */ /* 0x000fe200000006ff */
[----:B------:R-:W-:Y:S02]  /*41b0*/  ULEA UR66, UR68, UR43, 0x3 ;  /* 0x0000002b44427291 */ /* 0x000fe4000f8e18ff */
[----:B------:R-:W-:Y:S02]  /*41c0*/  ULEA UR37, UR68, UR36, 0x6 ;  /* 0x0000002444257291 */ /* 0x000fe4000f8e30ff */
[----:B--2---:R-:W-:-:S06]  /*41d0*/  UISETP.GE.AND UP0, UPT, UR4, 0x1, UPT ;  /* 0x000000010400788c */ /* 0x004fcc000bf06270 */
[----:B------:R-:W-:-:S05]  /*41e0*/  PLOP3.LUT P0, PT, PT, PT, UP0, 0x80, 0x8 ;  /* 0x000000000008781c */ /* 0x000fca0003f0f008 */
[----:B------:R-:W-:-:S08]  /*41f0*/  @UP0 ULEA UR4, UR38, UR43, 0x3 ;  /* 0x0000002b26040291 */ /* 0x000fd0000f8e18ff */
[----:B-1----:R-:W-:-:S04]  /*4200*/  @P0 SHF.L.U32 R0, R3, 0x1f, RZ ;  /* 0x0000001f03000819 */ /* 0x002fc800000006ff */
[----:B------:R1:W2:Y:S01]  /*4210*/  @P0 SYNCS.PHASECHK.TRANS64.TRYWAIT P1, [UR4], R0 ;  /* 0x00000000ff0005a7 */ /* 0x0002a20008021104 */
[----:B------:R-:W-:-:S04]  /*4220*/  ULEA.HI UR4, UR21, UR21, URZ, 0x1 ;  /* 0x0000001515047291 */ /* 0x000fc8000f8f08ff */
[----:B------:R-:W-:-:S04]  /*4230*/  ULOP3.LUT UR4, UR4, 0x7ffffffe, URZ, 0xc0, !UPT ;  /* 0x7ffffffe04047892 */ /* 0x000fc8000f8ec0ff */
[----:B------:R-:W-:-:S04]  /*4240*/  UIADD3 UR4, UPT, UPT, -UR4, UR21, URZ ;  /* 0x0000001504047290 */ /* 0x000fc8000fffe1ff */
[----:B------:R-:W-:Y:S01]  /*4250*/  ULEA UR53, UR4, UR77, 0x1 ;  /* 0x0000004d04357291 */ /* 0x000fe2000f8e08ff */
[----:B------:R-:W3:Y:S02]  /*4260*/  SYNCS.PHASECHK.TRANS64.TRYWAIT P0, [UR66+0xe0], R2 ;  /* 0x0000e002ff0075a7 */ /* 0x000ee40008001142 */
[----:B-123--:R-:W-:Y:S09]  /*4270*/  @!P0 BRA `(.L_x_70) ;  /* 0x00000078006c8947 */ /* 0x00eff20003800000 */
.L_x_182:
[----:B------:R-:W-:Y:S01]  /*4280*/  IADD3 R9, PT, PT, R9, 0x1, RZ ;  /* 0x0000000109097810 */ /* 0x000fe20007ffe0ff */
[----:B------:R-:W-:Y:S06]  /*4290*/  BRA.U !UP0, `(.L_x_71) ;  /* 0x0000000508807547 */ /* 0x000fec000b800000 */
[----:B------:R-:W-:Y:S02]  /*42a0*/  USHF.R.U32.HI UR4, URZ, 0x1a, UR53 ;  /* 0x0000001aff047899 */ /* 0x000fe40008011635 */
[----:B------:R-:W-:Y:S02]  /*42b0*/  UIADD3 UR59, UPT, UPT, UR53, 0x4, URZ ;  /* 0x00000004353b7890 */ /* 0x000fe4000fffe0ff */
[----:B------:R-:W-:Y:S02]  /*42c0*/  UIADD3 UR57, UPT, UPT, UR53, 0x8, URZ ;  /* 0x0000000835397890 */ /* 0x000fe4000fffe0ff */
[----:B------:R-:W-:Y:S02]  /*42d0*/  UIADD3 UR55, UPT, UPT, UR53, 0xc, URZ ;  /* 0x0000000c35377890 */ /* 0x000fe4000fffe0ff */
[----:B------:R-:W-:Y:S02]  /*42e0*/  ULOP3.LUT UR6, UR4, 0x30, URZ, 0xc0, !UPT ;  /* 0x0000003004067892 */ /* 0x000fe4000f8ec0ff */
[----:B------:R-:W-:-:S02]  /*42f0*/  USHF.R.U32.HI UR5, URZ, 0x1a, UR59 ;  /* 0x0000001aff057899 */ /* 0x000fc4000801163b */
[----:B------:R-:W-:Y:S02]  /*4300*/  USHF.R.U32.HI UR4, URZ, 0x1a, UR57 ;  /* 0x0000001aff047899 */ /* 0x000fe40008011639 */
[----:B------:R-:W-:Y:S02]  /*4310*/  USHF.R.U32.HI UR7, URZ, 0x1a, UR55 ;  /* 0x0000001aff077899 */ /* 0x000fe40008011637 */
[----:B------:R-:W-:Y:S02]  /*4320*/  ULOP3.LUT UR50, UR6, 0x480, URZ, 0xfc, !UPT ;  /* 0x0000048006327892 */ /* 0x000fe4000f8efcff */
[----:B------:R-:W-:Y:S02]  /*4330*/  ULOP3.LUT UR6, UR5, 0x30, URZ, 0xc0, !UPT ;  /* 0x0000003005067892 */ /* 0x000fe4000f8ec0ff */
[----:B------:R-:W-:Y:S02]  /*4340*/  ULOP3.LUT UR5, UR4, 0x30, URZ, 0xc0, !UPT ;  /* 0x0000003004057892 */ /* 0x000fe4000f8ec0ff */
[----:B------:R-:W-:-:S02]  /*4350*/  ULOP3.LUT UR4, UR7, 0x30, URZ, 0xc0, !UPT ;  /* 0x0000003007047892 */ /* 0x000fc4000f8ec0ff */
[----:B------:R-:W-:Y:S02]  /*4360*/  ULOP3.LUT UR6, UR6, 0x480, URZ, 0xfc, !UPT ;  /* 0x0000048006067892 */ /* 0x000fe4000f8efcff */
[----:B------:R-:W-:Y:S02]  /*4370*/  ULOP3.LUT UR5, UR5, 0x480, URZ, 0xfc, !UPT ;  /* 0x0000048005057892 */ /* 0x000fe4000f8efcff */
[----:B------:R-:W-:Y:S02]  /*4380*/  ULOP3.LUT UR4, UR4, 0x480, URZ, 0xfc, !UPT ;  /* 0x0000048004047892 */ /* 0x000fe4000f8efcff */
[----:B------:R-:W-:Y:S01]  /*4390*/  UPRMT UR51, UR50, 0x5410, UR75 ;  /* 0x0000541032337896 */ /* 0x000fe2000800004b */
[----:B------:R-:W-:Y:S01]  /*43a0*/  UMOV UR11, URZ ;  /* 0x000000ff000b7c82 */ /* 0x000fe20008000000 */
[----:B------:R-:W-:Y:S01]  /*43b0*/  UMOV UR40, UR76 ;  /* 0x0000004c00287c82 */ /* 0x000fe20008000000 */
[----:B------:R-:W-:Y:S01]  /*43c0*/  UMOV UR39, UR71 ;  /* 0x0000004700277c82 */ /* 0x000fe20008000000 */
[----:B------:R-:W-:Y:S01]  /*43d0*/  UMOV UR9, UR38 ;  /* 0x0000002600097c82 */ /* 0x000fe20008000000 */
[----:B------:R-:W-:-:S02]  /*43e0*/  UPRMT UR49, UR6, 0x5410, UR74 ;  /* 0x0000541006317896 */ /* 0x000fc4000800004a */
[----:B------:R-:W-:Y:S02]  /*43f0*/  UPRMT UR47, UR5, 0x5410, UR73 ;  /* 0x00005410052f7896 */ /* 0x000fe40008000049 */
[----:B------:R-:W-:Y:S01]  /*4400*/  UPRMT UR45, UR4, 0x5410, UR72 ;  /* 0x00005410042d7896 */ /* 0x000fe20008000048 */
[----:B------:R-:W-:Y:S01]  /*4410*/  UMOV UR50, URZ ;  /* 0x000000ff00327c82 */ /* 0x000fe20008000000 */
[----:B------:R-:W-:Y:S01]  /*4420*/  UMOV UR48, URZ ;  /* 0x000000ff00307c82 */ /* 0x000fe20008000000 */
[----:B------:R-:W-:Y:S01]  /*4430*/  UMOV UR46, URZ ;  /* 0x000000ff002e7c82 */ /* 0x000fe20008000000 */
[----:B------:R-:W-:-:S08]  /*4440*/  UMOV UR44, URZ ;  /* 0x000000ff002c7c82 */ /* 0x000fd00008000000 */
.L_x_74:
[----:B------:R-:W-:Y:S02]  /*4450*/  UIADD3 UR40, UPT, UPT, UR40, 0x1, URZ ;  /* 0x0000000128287890 */ /* 0x000fe4000fffe0ff */
[----:B--2---:R-:W-:Y:S02]  /*4460*/  ULEA UR7, UR9, UR43, 0x3 ;  /* 0x0000002b09077291 */ /* 0x004fe4000f8e18ff */
[----:B------:R-:W-:Y:S01]  /*4470*/  UISETP.NE.AND UP2, UPT, UR40, URZ, UPT ;  /* 0x000000ff2800728c */ /* 0x000fe2000bf45270 */
[----:B---3--:R-:W-:Y:S10]  /*4480*/  @P1 BRA `(.L_x_72) ;  /* 0x00000000000c1947 */ /* 0x008ff40003800000 */
[----:B-1----:R-:W-:Y:S04]  /*4490*/  SHF.L.U32 R2, R3, 0x1f, RZ ;  /* 0x0000001f03027819 */ /* 0x002fe800000006ff */
[----:B------:R-:W1:Y:S02]  /*44a0*/  SYNCS.PHASECHK.TRANS64.TRYWAIT P0, [UR7], R2 ;  /* 0x00000002ff0075a7 */ /* 0x000e640008001107 */
[----:B-1----:R-:W-:Y:S05]  /*44b0*/  @!P0 BRA `(.L_x_73) ;  /* 0x0000007400f48947 */ /* 0x002fea0003800000 */
.L_x_72:
[----:B------:R-:W-:Y:S01]  /*44c0*/  UISETP.NE.AND UP0, UPT, UR39, 0x1, UPT ;  /* 0x000000012700788c */ /* 0x000fe2000bf05270 */
[----:B------:R-:W-:Y:S01]  /*44d0*/  PLOP3.LUT P1, PT, PT, PT, PT, 0x80, 0x8 ;  /* 0x000000000008781c */ /* 0x000fe20003f2f070 */
[----:B------:R-:W-:Y:S02]  /*44e0*/  UIADD3 UR4, UPT, UPT, UR9, 0x1, URZ ;  /* 0x0000000109047890 */ /* 0x000fe4000fffe0ff */
[----:B------:R-:W-:Y:S02]  /*44f0*/  ULEA UR10, UR9, UR63, 0x7 ;  /* 0x0000003f090a7291 */ /* 0x000fe4000f8e38ff */
[----:B------:R-:W-:Y:S01]  /*4500*/  UISETP.NE.AND UP1, UPT, UR4, 0x7, UPT ;  /* 0x000000070400788c */ /* 0x000fe2000bf25270 */
[----:B------:R-:W-:Y:S01]  /*4510*/  PLOP3.LUT P0, PT, PT, PT, UP0, 0x80, 0x8 ;  /* 0x000000000008781c */ /* 0x000fe20003f0f008 */
[----:B------:R-:W-:Y:S02]  /*4520*/  ULEA UR8, UR9, UR64, 0x7 ;  /* 0x0000004009087291 */ /* 0x000fe4000f8e38ff */
[----:B------:R-:W-:Y:S02]  /*4530*/  USEL UR5, URZ, 0x1, UP1 ;  /* 0x00000001ff057887 */ /* 0x000fe40008800000 */
[----:B------:R-:W-:Y:S02]  /*4540*/  USEL UR38, UR4, URZ, UP1 ;  /* 0x000000ff04267287 */ /* 0x000fe40008800000 */
[----:B------:R-:W-:Y:S02]  /*4550*/  UIADD3 UR30, UPT, UPT, UR10, 0x20, URZ ;  /* 0x000000200a1e7890 */ /* 0x000fe4000fffe0ff */
[----:B------:R-:W-:Y:S01]  /*4560*/  @UP0 ULEA UR4, UR38, UR43, 0x3 ;  /* 0x0000002b26040291 */ /* 0x000fe2000f8e18ff */
[----:B------:R-:W-:Y:S01]  /*4570*/  LOP3.LUT R3, R3, UR5, RZ, 0x3c, !PT ;  /* 0x0000000503037c12 */ /* 0x000fe2000f8e3cff */
[----:B------:R-:W-:Y:S02]  /*4580*/  UIADD3 UR32, UPT, UPT, UR10, 0x40, URZ ;  /* 0x000000400a207890 */ /* 0x000fe4000fffe0ff */
[----:B------:R-:W-:Y:S01]  /*4590*/  UIADD3 UR34, UPT, UPT, UR10, 0x60, URZ ;  /* 0x000000600a227890 */ /* 0x000fe2000fffe0ff */
[----:B-1----:R-:W-:Y:S01]  /*45a0*/  @P0 SHF.L.U32 R0, R3, 0x1f, RZ ;  /* 0x0000001f03000819 */ /* 0x002fe200000006ff */
[----:B------:R-:W-:Y:S02]  /*45b0*/  UISETP.NE.U32.AND UP0, UPT, UR11, URZ, UPT ;  /* 0x000000ff0b00728c */ /* 0x000fe4000bf05070 */
[----:B------:R-:W-:Y:S01]  /*45c0*/  ULEA UR6, UR9, UR62, 0x9 ;  /* 0x0000003e09067291 */ /* 0x000fe2000f8e48ff */
[----:B------:R2:W3:Y:S01]  /*45d0*/  @P0 SYNCS.PHASECHK.TRANS64.TRYWAIT P1, [UR4], R0 ;  /* 0x00000000ff0005a7 */ /* 0x0004e20008021104 */
[----:B------:R-:W-:Y:S02]  /*45e0*/  ULEA UR4, UR9, UR61, 0xa ;  /* 0x0000003d09047291 */ /* 0x000fe4000f8e50ff */
[----:B------:R-:W-:Y:S02]  /*45f0*/  UIADD3 UR24, UPT, UPT, UR8, 0x20, URZ ;  /* 0x0000002008187890 */ /* 0x000fe4000fffe0ff */
        /* <DEDUP_REMOVED lines=9> */
[----:B------:R-:W-:Y:S01]  /*4690*/  UIADD3 UR39, UPT, UPT, UR39, -0x1, URZ ;  /* 0xffffffff27277890 */ /* 0x000fe2000fffe0ff */
[----:B------:R-:W-:Y:S01]  /*46a0*/  UMOV UR11, 0x4008 ;  /* 0x00004008000b7882 */ /* 0x000fe20000000000 */
[----:B------:R-:W-:Y:S01]  /*46b0*/  UMOV UR31, 0x4008 ;  /* 0x00004008001f7882 */ /* 0x000fe20000000000 */
[----:B------:R1:W-:Y:S01]  /*46c0*/  UTCCP.T.S.4x32dp128bit tmem[UR36+0x80], gdesc[UR10] ;  /* 0x0000800a240079e7 */ /* 0x0003e20009100000 */
[----:B------:R-:W-:Y:S01]  /*46d0*/  UTCCP.T.S.4x32dp128bit tmem[UR36+0x84], gdesc[UR30] ;  /* 0x0000841e240079e7 */ /* 0x000fe20009100000 */
[----:B------:R-:W-:Y:S01]  /*46e0*/  UMOV UR33, 0x4008 ;  /* 0x0000400800217882 */ /* 0x000fe20000000000 */
[----:B------:R-:W-:Y:S01]  /*46f0*/  UMOV UR35, 0x4008 ;  /* 0x0000400800237882 */ /* 0x000fe20000000000 */
[----:B------:R-:W-:Y:S01]  /*4700*/  UTCCP.T.S.4x32dp128bit tmem[UR36+0x88], gdesc[UR32] ;  /* 0x00008820240079e7 */ /* 0x000fe20009100000 */
[----:B------:R-:W-:Y:S01]  /*4710*/  UTCCP.T.S.4x32dp128bit tmem[UR36+0x8c], gdesc[UR34] ;  /* 0x00008c22240079e7 */ /* 0x000fe20009100000 */
[----:B------:R-:W-:Y:S01]  /*4720*/  UMOV UR9, 0x4008 ;  /* 0x0000400800097882 */ /* 0x000fe20000000000 */
[----:B------:R-:W-:Y:S01]  /*4730*/  UMOV UR25, 0x4008 ;  /* 0x0000400800197882 */ /* 0x000fe20000000000 */
[----:B------:R4:W-:Y:S01]  /*4740*/  UTCCP.T.S.4x32dp128bit tmem[UR36+0x90], gdesc[UR8] ;  /* 0x00009008240079e7 */ /* 0x0009e20009100000 */
[----:B------:R2:W-:Y:S01]  /*4750*/  UTCCP.T.S.4x32dp128bit tmem[UR36+0x94], gdesc[UR24] ;  /* 0x00009418240079e7 */ /* 0x0005e20009100000 */
[----:B------:R-:W-:Y:S01]  /*4760*/  UMOV UR27, 0x4008 ;  /* 0x00004008001b7882 */ /* 0x000fe20000000000 */
[----:B------:R-:W-:Y:S01]  /*4770*/  UMOV UR29, 0x4008 ;  /* 0x00004008001d7882 */ /* 0x000fe20000000000 */
[----:B------:R2:W-:Y:S01]  /*4780*/  UTCCP.T.S.4x32dp128bit tmem[UR36+0x98], gdesc[UR26] ;  /* 0x0000981a240079e7 */ /* 0x0005e20009100000 */
[----:B------:R2:W-:Y:S01]  /*4790*/  UTCCP.T.S.4x32dp128bit tmem[UR36+0x9c], gdesc[UR28] ;  /* 0x00009c1c240079e7 */ /* 0x0005e20009100000 */
[----:B------:R-:W-:Y:S01]  /*47a0*/  UMOV UR7, 0x40004040 ;  /* 0x4000404000077882 */ /* 0x000fe20000000000 */
[----:B------:R-:W-:Y:S01]  /*47b0*/  UMOV UR5, 0x40004040 ;  /* 0x4000404000057882 */ /* 0x000fe20000000000 */
[----:B------:R-:W-:Y:S01]  /*47c0*/  UMOV UR23, 0x40004040 ;  /* 0x4000404000177882 */ /* 0x000fe20000000000 */
[----:B------:R2:W-:Y:S01]  /*47d0*/  UTCOMMA.4X gdesc[UR4], gdesc[UR6], tmem[UR37], tmem[UR50], idesc[UR51], tmem[UR52], UP0 ;  /* 0x80343206040075ea */ /* 0x0005e20008000025 */
[----:B------:R-:W-:Y:S01]  /*47e0*/  UMOV UR21, 0x40004040 ;  /* 0x4000404000157882 */ /* 0x000fe20000000000 */
[----:B------:R-:W-:Y:S01]  /*47f0*/  UMOV UR19, 0x40004040 ;  /* 0x4000404000137882 */ /* 0x000fe20000000000 */
[----:B------:R2:W-:Y:S01]  /*4800*/  UTCOMMA.4X gdesc[UR20], gdesc[UR22], tmem[UR37], tmem[UR48], idesc[UR49], tmem[UR58], UPT ;  /* 0x803a3016140075ea */ /* 0x0005e2000b800025 */
[----:B------:R-:W-:Y:S01]  /*4810*/  UMOV UR17, 0x40004040 ;  /* 0x4000404000117882 */ /* 0x000fe20000000000 */
[----:B------:R-:W-:Y:S01]  /*4820*/  UMOV UR15, 0x40004040 ;  /* 0x40004040000f7882 */ /* 0x000fe20000000000 */
[----:B------:R2:W-:Y:S01]  /*4830*/  UTCOMMA.4X gdesc[UR16], gdesc[UR18], tmem[UR37], tmem[UR46], idesc[UR47], tmem[UR56], UPT ;  /* 0x80382e12100075ea */ /* 0x0005e2000b800025 */
[----:B------:R-:W-:Y:S01]  /*4840*/  UMOV UR13, 0x40004040 ;  /* 0x40004040000d7882 */ /* 0x000fe20000000000 */
[----:B-1----:R-:W-:Y:S01]  /*4850*/  UMOV UR11, 0x1 ;  /* 0x00000001000b7882 */ /* 0x002fe20000000000 */
[----:B------:R2:W-:Y:S01]  /*4860*/  UTCOMMA.4X gdesc[UR12], gdesc[UR14], tmem[UR37], tmem[UR44], idesc[UR45], tmem[UR54], UPT ;  /* 0x80362c0e0c0075ea */ /* 0x0005e2000b800025 */
[----:B------:R2:W-:Y:S01]  /*4870*/  UTCBAR.MULTICAST [UR41], URZ, UR60 ;  /* 0x000000ff290073e9 */ /* 0x0005e2000800083c */
[----:B----4-:R-:W-:Y:S01]  /*4880*/  UMOV UR9, UR38 ;  /* 0x0000002600097c82 */ /* 0x010fe20008000000 */
[----:B------:R-:W-:Y:S05]  /*4890*/  BRA.U UP2, `(.L_x_74) ;  /* 0xfffffff902ec7547 */ /* 0x000fea000b83ffff */
.L_x_71:
[----:B--2---:R-:W-:Y:S01]  /*48a0*/  UIADD3 UR5, UPT, UPT, UR66, 0xd0, URZ ;  /* 0x000000d042057890 */ /* 0x004fe2000fffe0ff */
[----:B------:R-:W-:Y:S01]  /*48b0*/  R2UR UR6, R91 ;  /* 0x000000005b0672ca */ /* 0x000fe200000e0000 */
[----:B------:R-:W-:Y:S01]  /*48c0*/  UIADD3 UR4, UPT, UPT, UR68, 0x1, URZ ;  /* 0x0000000144047890 */ /* 0x000fe2000fffe0ff */
[----:B------:R-:W-:-:S03]  /*48d0*/  ISETP.NE.AND P0, PT, R9, 0x2, PT ;  /* 0x000000020900780c */ /* 0x000fc60003f05270 */
[----:B------:R-:W-:Y:S01]  /*48e0*/  UISETP.NE.AND UP0, UPT, UR4, 0x2, UPT ;  /* 0x000000020400788c */ /* 0x000fe2000bf05270 */
[----:B-1----:R-:W-:Y:S02]  /*48f0*/  SEL R0, RZ, 0x1, P0 ;  /* 0x00000001ff007807 */ /* 0x002fe40000000000 */
[----:B------:R1:W-:Y:S01]  /*4900*/  UTCBAR [UR5], URZ ;  /* 0x000000ff050073e9 */ /* 0x0003e200080000ff */
[----:B------:R-:W-:Y:S01]  /*4910*/  SEL R9, R9, RZ, P0 ;  /* 0x000000ff09097207 */ /* 0x000fe20000000000 */
[----:B------:R-:W-:Y:S01]  /*4920*/  USEL UR68, UR4, URZ, UP0 ;  /* 0x000000ff04447287 */ /* 0x000fe20008000000 */
[----:B------:R-:W-:Y:S02]  /*4930*/  LOP3.LUT R8, R8, R0, RZ, 0x3c, !PT ;  /* 0x0000000008087212 */ /* 0x000fe400078e3cff */
[----:B------:R-:W-:Y:S02]  /*4940*/  UIADD3 UR21, UPT, UPT, UR65, UR6, URZ ;  /* 0x0000000641157290 */ /* 0x000fe4000fffe0ff */
[----:B------:R-:W-:-:S06]  /*4950*/  USEL UR6, URZ, 0x1, UP0 ;  /* 0x00000001ff067887 */ /* 0x000fcc0008000000 */
[----:B------:R-:W-:Y:S01]  /*4960*/  LOP3.LUT R10, R10, UR6, RZ, 0x3c, !PT ;  /* 0x000000060a0a7c12 */ /* 0x000fe2000f8e3cff */
[----:B------:R-:W-:Y:S06]  /*4970*/  BRA.U UP3, `(.L_x_75) ;  /* 0xfffffff103847547 */ /* 0x000fec000b83ffff */
[----:B------:R-:W2:Y:S01]  /*4980*/  S2UR UR7, SR_CgaCtaId ;  /* 0x00000000000779c3 */ /* 0x000ea20000008800 */
[----:B------:R-:W-:Y:S01]  /*4990*/  ELECT P0, URZ, PT ;  /* 0x0000000000ff782f */ /* 0x000fe20003800000 */
[----:B------:R-:W-:Y:S01]  /*49a0*/  IMAD.MOV.U32 R0, RZ, RZ, 0x1 ;  /* 0x00000001ff007424 */ /* 0x000fe200078e00ff */
[----:B------:R-:W-:Y:S01]  /*49b0*/  UIADD3 UR43, UPT, UPT, UR43, 0xe0, URZ ;  /* 0x000000e02b2b7890 */ /* 0x000fe2000fffe0ff */
[----:B------:R-:W-:Y:S01]  /*49c0*/  SHF.L.U32 R2, R10, 0x1f, RZ ;  /* 0x0000001f0a027819 */ /* 0x000fe200000006ff */
[----:B------:R-:W-:-:S03]  /*49d0*/  UMOV UR4, 0x40 ;  /* 0x0000004000047882 */ /* 0x000fc60000000000 */
[----:B------:R-:W-:Y:S01]  /*49e0*/  UVIRTCOUNT.DEALLOC.SMPOOL 0x80 ;  /* 0x000000800000784c */ /* 0x000fe20000000000 */
[----:B--2---:R-:W-:Y:S02]  /*49f0*/  ULEA UR7, UR7, UR4, 0x18 ;  /* 0x0000000407077291 */ /* 0x004fe4000f8ec0ff */
[----:B------:R-:W-:-:S07]  /*4a00*/  ULEA UR4, UR68, UR43, 0x3 ;  /* 0x0000002b44047291 */ /* 0x000fce000f8e18ff */
[----:B------:R2:W-:Y:S02]  /*4a10*/  @P0 STS.U8 [UR7+0x1c], R0 ;  /* 0x00001c00ff000988 */ /* 0x0005e40008000007 */
[----:B------:R-:W4:Y:S02]  /*4a20*/  SYNCS.PHASECHK.TRANS64.TRYWAIT P0, [UR4], R2 ;  /* 0x00000002ff0075a7 */ /* 0x000f240008001104 */
[----:B--2-4-:R-:W-:Y:S05]  /*4a30*/  @!P0 BRA `(.L_x_76) ;  /* 0x0000007000ac8947 */ /* 0x014fea0003800000 */
.L_x_185:
[----:B------:R-:W-:-:S04]  /*4a40*/  UIADD3 UR4, UPT, UPT, UR68, 0x1, URZ ;  /* 0x0000000144047890 */ /* 0x000fc8000fffe0ff */
[----:B------:R-:W-:-:S04]  /*4a50*/  UISETP.NE.AND UP0, UPT, UR4, 0x2, UPT ;  /* 0x000000020400788c */ /* 0x000fc8000bf05270 */
[----:B-1----:R-:W-:Y:S02]  /*4a60*/  USEL UR5, URZ, 0x1, UP0 ;  /* 0x00000001ff057887 */ /* 0x002fe40008000000 */
[----:B------:R-:W-:-:S04]  /*4a70*/  USEL UR4, UR4, URZ, UP0 ;  /* 0x000000ff04047287 */ /* 0x000fc80008000000 */
[----:B------:R-:W-:Y:S01]  /*4a80*/  ULEA UR4, UR4, UR43, 0x3 ;  /* 0x0000002b04047291 */ /* 0x000fe2000f8e18ff */
[----:B--2---:R-:W-:-:S04]  /*4a90*/  LOP3.LUT R2, R10, UR5, RZ, 0x3c, !PT ;  /* 0x000000050a027c12 */ /* 0x004fc8000f8e3cff */
[----:B------:R-:W-:-:S04]  /*4aa0*/  SHF.L.U32 R2, R2, 0x1f, RZ ;  /* 0x0000001f02027819 */ /* 0x000fc800000006ff */
[----:B------:R-:W1:Y:S02]  /*4ab0*/  SYNCS.PHASECHK.TRANS64.TRYWAIT P0, [UR4], R2 ;  /* 0x00000002ff0075a7 */ /* 0x000e640008001104 */
[----:B-1----:R-:W-:Y:S05]  /*4ac0*/  @!P0 BRA `(.L_x_77) ;  /* 0x0000007000a08947 */ /* 0x002fea0003800000 */
.L_x_187:
[----:B------:R-:W-:Y:S01]  /*4ad0*/  NOP ;  /* 0x0000000000007918 */ /* 0x000fe20000000000 */
[----:B-1----:R-:W1:Y:S01]  /*4ae0*/  LDS R0, [UR7+0x14] ;  /* 0x00001407ff007984 */ /* 0x002e620008000800 */
[----:B------:R-:W-:Y:S01]  /*4af0*/  ULOP3.LUT UR4, UR36, 0xffff, URZ, 0xc0, !UPT ;  /* 0x0000ffff24047892 */ /* 0x000fe2000f8ec0ff */
[----:B------:R-:W-:Y:S01]  /*4b00*/  UMOV UR5, 0xffff ;  /* 0x0000ffff00057882 */ /* 0x000fe20000000000 */
[----:B------:R-:W-:Y:S02]  /*4b10*/  UMOV UR6, 0x1 ;  /* 0x0000000100067882 */ /* 0x000fe40000000000 */
[----:B------:R-:W-:-:S04]  /*4b20*/  USHF.R.U32.HI UR4, URZ, 0x5, UR4 ;  /* 0x00000005ff047899 */ /* 0x000fc80008011604 */
[----:B------:R-:W-:Y:S02]  /*4b30*/  USHF.L.U32 UR5, UR5, UR4, URZ ;  /* 0x0000000405057299 */ /* 0x000fe400080006ff */
[----:B------:R-:W-:-:S04]  /*4b40*/  USHF.L.U32 UR4, UR6, UR4, URZ ;  /* 0x0000000406047299 */ /* 0x000fc800080006ff */
[----:B-1----:R-:W-:-:S04]  /*4b50*/  LOP3.LUT R0, R0, UR5, RZ, 0xc0, !PT ;  /* 0x0000000500007c12 */ /* 0x002fc8000f8ec0ff */
[----:B------:R-:W-:-:S13]  /*4b60*/  ISETP.NE.AND P0, PT, R0, UR5, PT ;  /* 0x0000000500007c0c */ /* 0x000fda000bf05270 */
[----:B------:R-:W-:Y:S05]  /*4b70*/  @P0 BRA `(.L_x_78) ;  /* 0x0000000000580947 */ /* 0x000fea0003800000 */
[----:B------:R-:W1:Y:S02]  /*4b80*/  LDS R0, [UR7+0x18] ;  /* 0x00001807ff007984 */ /* 0x000e640008000800 */
[----:B-1----:R-:W-:-:S04]  /*4b90*/  LOP3.LUT R0, R0, UR4, RZ, 0xc0, !PT ;  /* 0x0000000400007c12 */ /* 0x002fc8000f8ec0ff */
[----:B------:R-:W-:-:S13]  /*4ba0*/  ISETP.NE.AND P0, PT, R0, UR4, PT ;  /* 0x0000000400007c0c */ /* 0x000fda000bf05270 */
[----:B------:R-:W-:Y:S05]  /*4bb0*/  @P0 BRA `(.L_x_79) ;  /* 0x00000000003c0947 */ /* 0x000fea0003800000 */
[----:B------:R-:W1:Y:S01]  /*4bc0*/  S2R R2, SR_LANEID ;  /* 0x0000000000027919 */ /* 0x000e620000000000 */
[----:B------:R-:W-:-:S06]  /*4bd0*/  ULOP3.LUT UR5, URZ, UR5, URZ, 0x33, !UPT ;  /* 0x00000005ff057292 */ /* 0x000fcc000f8e33ff */
[----:B------:R-:W-:-:S04]  /*4be0*/  IMAD.U32 R0, RZ, RZ, UR5 ;  /* 0x00000005ff007e24 */ /* 0x000fc8000f8e00ff */
[----:B------:R2:W4:Y:S02]  /*4bf0*/  REDUX UR8, R0 ;  /* 0x00000000000873c4 */ /* 0x0005240000000000 */
[----:B------:R1:W-:Y:S01]  /*4c00*/  UTCATOMSWS.AND URZ, UR5 ;  /* 0x0000000500ff79e3 */ /* 0x0003e20008000000 */
[----:B--2---:R-:W-:Y:S01]  /*4c10*/  LOP3.LUT R0, RZ, UR4, RZ, 0x33, !PT ;  /* 0x00000004ff007c12 */ /* 0x004fe2000f8e33ff */
[----:B------:R-:W-:Y:S02]  /*4c20*/  VOTEU.ANY UR4, UPT, PT ;  /* 0x0000000000047886 */ /* 0x000fe400038e0100 */
[----:B------:R-:W-:Y:S02]  /*4c30*/  UFLO.U32 UR4, UR4 ;  /* 0x00000004000472bd */ /* 0x000fe400080e0000 */
[----:B------:R-:W2:Y:S04]  /*4c40*/  REDUX UR6, R0 ;  /* 0x00000000000673c4 */ /* 0x000ea80000000000 */
[----:B-1----:R-:W-:-:S02]  /*4c50*/  ISETP.EQ.U32.AND P0, PT, R2, UR4, PT ;  /* 0x0000000402007c0c */ /* 0x002fc4000bf02070 */
[----:B----4-:R-:W-:-:S11]  /*4c60*/  MOV R2, UR8 ;  /* 0x0000000800027c02 */ /* 0x010fd60008000f00 */
[----:B------:R1:W-:Y:S01]  /*4c70*/  @P0 ATOMS.AND RZ, [UR7+0x14], R2 ;  /* 0x00001402ffff098c */ /* 0x0003e2000a800007 */
[----:B--2---:R-:W-:-:S05]  /*4c80*/  IMAD.U32 R0, RZ, RZ, UR6 ;  /* 0x00000006ff007e24 */ /* 0x004fca000f8e00ff */
[----:B------:R1:W-:Y:S01]  /*4c90*/  @P0 ATOMS.AND RZ, [UR7+0x18], R0 ;  /* 0x00001800ffff098c */ /* 0x0003e2000a800007 */
[----:B------:R-:W-:Y:S05]  /*4ca0*/  BRA `(.L_x_80) ;  /* 0x0000000000147947 */ /* 0x000fea0003800000 */
.L_x_79:
[----:B------:R-:W-:Y:S02]  /*4cb0*/  MOV R2, 0x4cd0 ;  /* 0x00004cd000027802 */ /* 0x000fe40000000f00 */
[----:B---3-5:R-:W-:Y:S05]  /*4cc0*/  CALL.REL.NOINC `($__internal_0_$__cuda_sm10x_tcgen05_guardrail_trap_col_being_dealloced_not_returned_by_alloc) ;  /* 0x00000074006c7944 */ /* 0x028fea0003c00000 */
[----:B------:R-:W-:Y:S05]  /*4cd0*/  BRA `(.L_x_80) ;  /* 0x0000000000087947 */ /* 0x000fea0003800000 */
.L_x_78:
[----:B------:R-:W-:Y:S02]  /*4ce0*/  MOV R2, 0x4d00 ;  /* 0x00004d0000027802 */ /* 0x000fe40000000f00 */
[----:B---3-5:R-:W-:Y:S05]  /*4cf0*/  CALL.REL.NOINC `($__internal_2_$__cuda_sm10x_tcgen05_guardrail_trap_unallocated_columns_being_dealloced) ;  /* 0x0000007400787944 */ /* 0x028fea0003c00000 */
.L_x_80:
[----:B------:R-:W-:Y:S01]  /*4d00*/  NOP ;  /* 0x0000000000007918 */ /* 0x000fe20000000000 */
[----:B------:R-:W-:Y:S05]  /*4d10*/  EXIT ;  /* 0x000000000000794d */ /* 0x000fea0003800000 */
.L_x_62:
[----:B------:R-:W-:-:S09]  /*4d20*/  UISETP.NE.OR UP0, UPT, UR24, 0x3, !UP3 ;  /* 0x000000031800788c */ /* 0x000fd2000df05670 */
[----:B------:R-:W-:Y:S05]  /*4d30*/  BRA.U UP0, `(.L_x_81) ;  /* 0x0000001500607547 */ /* 0x000fea000b800000 */
[----:B------:R-:W2:Y:S01]  /*4d40*/  LDCU UR37, c[0x0][0x370] ;  /* 0x00006e00ff2577ac */ /* 0x000ea20008000800 */
[----:B------:R-:W3:Y:S01]  /*4d50*/  LDC.64 R16, c[0x0][0x348] ;  /* 0x0000d200ff107b82 */ /* 0x000ee20000000a00 */
[----:B------:R-:W-:Y:S02]  /*4d60*/  HFMA2 R13, -RZ, RZ, 0, 0 ;  /* 0x00000000ff0d7431 */ /* 0x000fe400000001ff */
[----:B------:R-:W-:Y:S01]  /*4d70*/  IMAD.MOV.U32 R15, RZ, RZ, 0x1 ;  /* 0x00000001ff0f7424 */ /* 0x000fe200078e00ff */
[----:B------:R-:W2:Y:S01]  /*4d80*/  LDCU.128 UR32, c[0x0][0xf10] ;  /* 0x0001e200ff2077ac */ /* 0x000ea20008000c00 */
[----:B------:R-:W-:Y:S01]  /*4d90*/  IMAD.MOV.U32 R14, RZ, RZ, RZ ;  /* 0x000000ffff0e7224 */ /* 0x000fe200078e00ff */
[----:B------:R-:W-:Y:S01]  /*4da0*/  MOV R7, 0x1000 ;  /* 0x0000100000077802 */ /* 0x000fe20000000f00 */
[----:B------:R-:W4:Y:S01]  /*4db0*/  LDCU UR31, c[0x0][0x374] ;  /* 0x00006e80ff1f77ac */ /* 0x000f220008000800 */
[----:B------:R-:W1:Y:S01]  /*4dc0*/  LDC.64 R2, c[0x0][0xc88] ;  /* 0x00032200ff027b82 */ /* 0x000e620000000a00 */
[----:B------:R-:W4:Y:S01]  /*4dd0*/  LDCU UR15, c[0x0][0xf0c] ;  /* 0x0001e180ff0f77ac */ /* 0x000f220008000800 */
[----:B------:R-:W4:Y:S06]  /*4de0*/  LDCU UR43, c[0x0][0xf20] ;  /* 0x0001e400ff2b77ac */ /* 0x000f2c0008000800 */
[----:B------:R-:W1:Y:S01]  /*4df0*/  LDC.64 R4, c[0x0][0xc90] ;  /* 0x00032400ff047b82 */ /* 0x000e620000000a00 */
[----:B------:R-:W3:Y:S01]  /*4e00*/  LDCU UR4, c[0x0][0xf30] ;  /* 0x0001e600ff0477ac */ /* 0x000ee20008000800 */
[----:B--2---:R-:W-:-:S02]  /*4e10*/  UIMAD.WIDE.U32 UR8, UR37, UR32, URZ ;  /* 0x00000020250872a5 */ /* 0x004fc4000f8e00ff */
[----:B----4-:R-:W-:Y:S01]  /*4e20*/  UIMAD.WIDE.U32 UR6, UR31, UR35, URZ ;  /* 0x000000231f0672a5 */ /* 0x010fe2000f8e00ff */
[----:B------:R-:W-:Y:S01]  /*4e30*/  UMOV UR29, 0x400 ;  /* 0x00000400001d7882 */ /* 0x000fe20000000000 */
[----:B------:R-:W-:-:S03]  /*4e40*/  UPLOP3.LUT UP1, UPT, UPT, UPT, UPT, 0x40, 0x4 ;  /* 0x000000000004789c */ /* 0x000fc60003f2e870 */
[----:B------:R-:W-:Y:S01]  /*4e50*/  UMOV UR8, UR9 ;  /* 0x0000000900087c82 */ /* 0x000fe20008000000 */
[----:B------:R-:W-:Y:S01]  /*4e60*/  UISETP.GE.AND UP0, UPT, UR42, 0x1, UPT ;  /* 0x000000012a00788c */ /* 0x000fe2000bf06270 */
[----:B------:R-:W-:Y:S01]  /*4e70*/  UMOV UR6, UR7 ;  /* 0x0000000700067c82 */ /* 0x000fe20008000000 */
[----:B------:R-:W-:Y:S01]  /*4e80*/  UISETP.NE.AND UP4, UPT, UR42, 0x1, UPT ;  /* 0x000000012a00788c */ /* 0x000fe2000bf85270 */
[----:B------:R-:W2:Y:S01]  /*4e90*/  LDCU.64 UR22, c[0x0][0xf28] ;  /* 0x0001e500ff1677ac */ /* 0x000ea20008000a00 */
[----:B------:R-:W-:Y:S02]  /*4ea0*/  ULEA UR29, UR58, UR29, 0x18 ;  /* 0x0000001d3a1d7291 */ /* 0x000fe4000f8ec0ff */
[----:B------:R-:W-:Y:S02]  /*4eb0*/  UISETP.NE.AND UP6, UPT, UR15, 0x1, UPT ;  /* 0x000000010f00788c */ /* 0x000fe4000bfc5270 */
[----:B------:R-:W-:Y:S02]  /*4ec0*/  UISETP.NE.AND UP5, UPT, UR34, 0x1, UPT ;  /* 0x000000012200788c */ /* 0x000fe4000bfa5270 */
[----:B------:R-:W-:-:S02]  /*4ed0*/  USHF.R.U32.HI UR41, URZ, UR33, UR8 ;  /* 0x00000021ff297299 */ /* 0x000fc40008011608 */
[----:B------:R-:W-:Y:S02]  /*4ee0*/  USHF.R.U32.HI UR40, URZ, UR43, UR6 ;  /* 0x0000002bff287299 */ /* 0x000fe40008011606 */
[----:B---3--:R-:W-:Y:S01]  /*4ef0*/  UISETP.NE.AND UP3, UPT, UR4, 0x1, UPT ;  /* 0x000000010400788c */ /* 0x008fe2000bf65270 */
[----:B------:R-:W-:-:S10]  /*4f00*/  UMOV UR12, URZ ;  /* 0x000000ff000c7c82 */ /* 0x000fd40008000000 */
.L_x_92:
[C---:B------:R-:W-:Y:S02]  /*4f10*/  LEA R12, R14.reuse, UR29, 0x3 ;  /* 0x0000001d0e0c7c11 */ /* 0x040fe4000f8e18ff */
[----:B------:R-:W-:Y:S02]  /*4f20*/  SHF.L.U32 R0, R13, 0x1f, RZ ;  /* 0x0000001f0d007819 */ /* 0x000fe400000006ff */
[----:B------:R-:W-:Y:S02]  /*4f30*/  LEA R8, R14, UR29, 0x4 ;  /* 0x0000001d0e087c11 */ /* 0x000fe4000f8e20ff */
[----:B------:R-:W3:Y:S02]  /*4f40*/  SYNCS.PHASECHK.TRANS64.TRYWAIT P0, [R12+URZ+0xb0], R0 ;  /* 0x0000b0000c0075a7 */ /* 0x000ee400080011ff */
[----:B---34-:R-:W-:Y:S05]  /*4f50*/  @!P0 BRA `(.L_x_82) ;  /* 0x0000006c00948947 */ /* 0x018fea0003800000 */
.L_x_188:
        /* <DEDUP_REMOVED lines=8> */
[----:B----4-:R-:W-:Y:S11]  /*4fe0*/  LOP3.LUT P0, RZ, R10, 0x1, RZ, 0xc0, !PT ;  /* 0x000000010aff7812 */ /* 0x010ff6000780c0ff */
[----:B------:R-:W-:Y:S02]  /*4ff0*/  @!UPT UIADD3 URZ, UPT, UPT, URZ, URZ, URZ ;  /* 0x000000fffffff290 */ /* 0x000fe4000fffe0ff */
[----:B-1----:R-:W-:Y:S01]  /*5000*/  VOTEU.ANY UP2, P0 ;  /* 0x0000000000ff7886 */ /* 0x002fe20000040100 */
[----:B------:R-:W-:Y:S11]  /*5010*/  PLOP3.LUT P0, PT, PT, PT, UP2, 0x80, 0x8 ;  /* 0x000000000008781c */ /* 0x000ff60003f0f028 */
[----:B------:R-:W-:Y:S02]  /*5020*/  @!UPT UIADD3 URZ, UPT, UPT, URZ, URZ, URZ ;  /* 0x000000fffffff290 */ /* 0x000fe4000fffe0ff */
[----:B---3--:R-:W-:Y:S02]  /*5030*/  @P0 SHF.R.U32.HI R0, RZ, 0x10, R9 ;  /* 0x00000010ff000819 */ /* 0x008fe40000011609 */
[----:B------:R-:W-:Y:S02]  /*5040*/  @P0 MOV R6, R8 ;  /* 0x0000000800060202 */ /* 0x000fe40000000f00 */
[----:B------:R-:W-:Y:S01]  /*5050*/  @P0 R2UR UR4, R0 ;  /* 0x00000000000402ca */ /* 0x000fe200000e0000 */
[----:B------:R-:W-:Y:S01]  /*5060*/  VIADD R0, R12, 0xc0 ;  /* 0x000000c00c007836 */ /* 0x000fe20000000000 */
[----:B------:R-:W-:Y:S02]  /*5070*/  @P0 LOP3.LUT R8, R9, 0xffff, RZ, 0xc0, !PT ;  /* 0x0000ffff09080812 */ /* 0x000fe400078ec0ff */
[----:B------:R-:W-:Y:S02]  /*5080*/  @P0 R2UR UR6, R6 ;  /* 0x00000000060602ca */ /* 0x000fe400000e0000 */
[----:B------:R-:W-:Y:S02]  /*5090*/  PRMT R0, RZ, 0x654, R0 ;  /* 0x00000654ff007816 */ /* 0x000fe40000000000 */
[----:B------:R-:W-:Y:S02]  /*50a0*/  @P0 R2UR UR5, R8 ;  /* 0x00000000080502ca */ /* 0x000fe400000e0000 */
[----:B------:R1:W-:Y:S03]  /*50b0*/  SYNCS.ARRIVE.TRANS64.RED.A1T0 RZ, [R0+URZ], RZ ;  /* 0x000000ff00ff79a7 */ /* 0x0003e600081004ff */
[----:B------:R-:W-:Y:S04]  /*50c0*/  @UP2 UMOV UR30, UR4 ;  /* 0x00000004001e2c82 */ /* 0x000fe80008000000 */
[----:B------:R-:W-:Y:S04]  /*50d0*/  @UP2 UMOV UR14, UR6 ;  /* 0x00000006000e2c82 */ /* 0x000fe80008000000 */
[----:B------:R-:W-:Y:S01]  /*50e0*/  @UP2 UMOV UR13, UR5 ;  /* 0x00000005000d2c82 */ /* 0x000fe20008000000 */
[----:B------:R-:W-:Y:S05]  /*50f0*/  BRA.U !UP0, `(.L_x_83) ;  /* 0x0000000108a47547 */ /* 0x000fea000b800000 */
[----:B------:R-:W-:Y:S02]  /*5100*/  UIMAD.WIDE.U32 UR8, UR13, UR35, URZ ;  /* 0x000000230d0872a5 */ /* 0x000fe4000f8e00ff */
[----:B------:R-:W-:Y:S02]  /*5110*/  UIMAD.WIDE.U32 UR10, UR14, UR32, URZ ;  /* 0x000000200e0a72a5 */ /* 0x000fe4000f8e00ff */
[----:B------:R-:W-:Y:S02]  /*5120*/  USEL UR4, UR31, UR40, !UP5 ;  /* 0x000000281f047287 */ /* 0x000fe4000e800000 */
[----:B------:R-:W-:Y:S02]  /*5130*/  USEL UR7, UR37, UR41, !UP6 ;  /* 0x0000002925077287 */ /* 0x000fe4000f000000 */
[----:B--2---:R-:W-:Y:S02]  /*5140*/  UIMAD.WIDE.U32 UR16, UR4, UR22, URZ ;  /* 0x00000016041072a5 */ /* 0x004fe4000f8e00ff */
[----:B------:R-:W-:Y:S01]  /*5150*/  UIMAD.WIDE.U32 UR18, UR7, UR22, URZ ;  /* 0x00000016071272a5 */ /* 0x000fe2000f8e00ff */
[----:B------:R-:W-:Y:S02]  /*5160*/  UMOV UR5, UR9 ;  /* 0x0000000900057c82 */ /* 0x000fe40008000000 */
[----:B------:R-:W-:Y:S03]  /*5170*/  USHF.R.U32.HI UR6, URZ, UR43, UR5 ;  /* 0x0000002bff067299 */ /* 0x000fe60008011605 */
[----:B------:R-:W-:Y:S01]  /*5180*/  UMOV UR5, UR11 ;  /* 0x0000000b00057c82 */ /* 0x000fe20008000000 */
[----:B------:R-:W-:Y:S02]  /*5190*/  USEL UR6, UR13, UR6, !UP5 ;  /* 0x000000060d067287 */ /* 0x000fe4000e800000 */
[----:B------:R-:W-:Y:S02]  /*51a0*/  USHF.R.U32.HI UR8, URZ, UR33, UR5 ;  /* 0x00000021ff087299 */ /* 0x000fe40008011605 */
[----:B------:R-:W-:Y:S01]  /*51b0*/  UIMAD.WIDE.U32 UR10, UR6, UR22, URZ ;  /* 0x00000016060a72a5 */ /* 0x000fe2000f8e00ff */
[----:B------:R-:W-:Y:S02]  /*51c0*/  UMOV UR5, UR17 ;  /* 0x0000001100057c82 */ /* 0x000fe40008000000 */
[----:B------:R-:W-:Y:S03]  /*51d0*/  @UP4 USHF.R.U32.HI UR4, URZ, UR23, UR5 ;  /* 0x00000017ff044299 */ /* 0x000fe60008011605 */
[----:B------:R-:W-:Y:S01]  /*51e0*/  UMOV UR5, UR19 ;  /* 0x0000001300057c82 */ /* 0x000fe20008000000 */
[----:B------:R-:W-:Y:S02]  /*51f0*/  UIMAD UR4, UR42, UR4, URZ ;  /* 0x000000042a0472a4 */ /* 0x000fe4000f8e02ff */
[----:B------:R-:W-:Y:S02]  /*5200*/  @UP4 USHF.R.U32.HI UR7, URZ, UR23, UR5 ;  /* 0x00000017ff074299 */ /* 0x000fe40008011605 */
[----:B------:R-:W-:Y:S02]  /*5210*/  USEL UR5, UR14, UR8, !UP6 ;  /* 0x000000080e057287 */ /* 0x000fe4000f000000 */
[----:B------:R-:W-:Y:S02]  /*5220*/  UIMAD UR8, UR42, UR7, URZ ;  /* 0x000000072a0872a4 */ /* 0x000fe4000f8e02ff */
[----:B------:R-:W-:Y:S03]  /*5230*/  UISETP.GE.AND UP0, UPT, UR6, UR4, UPT ;  /* 0x000000040600728c */ /* 0x000fe6000bf06270 */
[----:B------:R-:W-:Y:S01]  /*5240*/  UMOV UR4, UR11 ;  /* 0x0000000b00047c82 */ /* 0x000fe20008000000 */
[----:B------:R-:W-:Y:S02]  /*5250*/  UISETP.GE.OR UP0, UPT, UR5, UR8, UP0 ;  /* 0x000000080500728c */ /* 0x000fe40008706670 */
[----:B------:R-:W-:Y:S02]  /*5260*/  USHF.R.U32.HI UR4, URZ, UR23, UR4 ;  /* 0x00000017ff047299 */ /* 0x000fe40008011604 */
[----:B------:R-:W-:Y:S02]  /*5270*/  UIMAD.WIDE.U32 UR8, UR5, UR22, URZ ;  /* 0x00000016050872a5 */ /* 0x000fe4000f8e00ff */
[----:B------:R-:W-:Y:S04]  /*5280*/  USEL UR10, UR6, UR4, !UP4 ;  /* 0x00000004060a7287 */ /* 0x000fe8000e000000 */
[----:B------:R-:W-:Y:S01]  /*5290*/  UIADD3 UR11, UPT, UPT, -UR10, URZ, URZ ;  /* 0x000000ff0a0b7290 */ /* 0x000fe2000fffe1ff */
[----:B------:R-:W-:Y:S02]  /*52a0*/  @!UP0 UMOV UR4, UR9 ;  /* 0x0000000900048c82 */ /* 0x000fe40008000000 */
[----:B------:R-:W-:Y:S02]  /*52b0*/  @!UP0 USHF.R.U32.HI UR4, URZ, UR23, UR4 ;  /* 0x00000017ff048299 */ /* 0x000fe40008011604 */
[----:B------:R-:W-:Y:S02]  /*52c0*/  UIMAD UR8, UR42, UR11, UR6 ;  /* 0x0000000b2a0872a4 */ /* 0x000fe4000f8e0206 */
[----:B------:R-:W-:Y:S04]  /*52d0*/  @!UP0 USEL UR4, UR5, UR4, !UP4 ;  /* 0x0000000405048287 */ /* 0x000fe8000e000000 */
[----:B------:R-:W-:Y:S02]  /*52e0*/  @!UP0 UIMAD UR7, UR7, UR8, UR4 ;  /* 0x00000008070782a4 */ /* 0x000fe4000f8e0204 */
[----:B------:R-:W-:Y:S02]  /*52f0*/  @!UP0 UIADD3 UR9, UPT, UPT, UR10, -UR4, URZ ;  /* 0x800000040a098290 */ /* 0x000fe4000fffe0ff */
[----:B------:R-:W-:Y:S02]  /*5300*/  UIADD3 UR8, UPT, UPT, -UR6, URZ, URZ ;  /* 0x000000ff06087290 */ /* 0x000fe4000fffe1ff */
[----:B------:R-:W-:Y:S02]  /*5310*/  UIADD3 UR4, UPT, UPT, -UR5, URZ, URZ ;  /* 0x000000ff05047290 */ /* 0x000fe4000fffe1ff */
[----:B------:R-:W-:Y:S03]  /*5320*/  @!UP0 UIMAD UR6, UR9, UR42, UR5 ;  /* 0x0000002a090682a4 */ /* 0x000fe6000f8e0205 */
[----:B------:R-:W-:Y:S01]  /*5330*/  @!UP0 UMOV UR5, UR7 ;  /* 0x0000000700058c82 */ /* 0x000fe20008000000 */
[----:B------:R-:W-:Y:S02]  /*5340*/  UIMAD UR7, UR15, UR4, UR14 ;  /* 0x000000040f0772a4 */ /* 0x000fe4000f8e020e */
[----:B------:R-:W-:Y:S02]  /*5350*/  UIMAD UR4, UR34, UR8, UR13 ;  /* 0x00000008220472a4 */ /* 0x000fe4000f8e020d */
[----:B------:R-:W-:Y:S02]  /*5360*/  UIMAD UR14, UR5, UR15, UR7 ;  /* 0x0000000f050e72a4 */ /* 0x000fe4000f8e0207 */
[----:B------:R-:W-:Y:S11]  /*5370*/  UIMAD UR13, UR6, UR34, UR4 ;  /* 0x00000022060d72a4 */ /* 0x000ff6000f8e0204 */
[----:B------:R-:W-:Y:S01]  /*5380*/  @!UPT UIADD3 URZ, UPT, UPT, URZ, URZ, URZ ;  /* 0x000000fffffff290 */ /* 0x000fe2000fffe0ff */
.L_x_83:
[----:B------:R-:W3:Y:S01]  /*5390*/  @!UP3 LDCU.128 UR8, c[0x0][0xf10] ;  /* 0x0001e200ff08b7ac */ /* 0x000ee20008000c00 */
[C---:B------:R-:W-:Y:S02]  /*53a0*/  ISETP.NE.U32.AND P1, PT, R4.reuse, RZ, PT ;  /* 0x000000ff0400720c */ /* 0x040fe40003f25070 */
[----:B------:R-:W-:Y:S02]  /*53b0*/  ISETP.NE.U32.AND P0, PT, R4, RZ, PT ;  /* 0x000000ff0400720c */ /* 0x000fe40003f05070 */
[C---:B------:R-:W-:Y:S02]  /*53c0*/  ISETP.NE.AND.EX P1, PT, R5.reuse, RZ, PT, P1 ;  /* 0x000000ff0500720c */ /* 0x040fe40003f25310 */
[----:B------:R-:W-:Y:S01]  /*53d0*/  ISETP.NE.AND.EX P0, PT, R5, RZ, PT, P0 ;  /* 0x000000ff0500720c */ /* 0x000fe20003f05300 */
[----:B------:R-:W4:Y:S01]  /*53e0*/  @!UP3 LDCU UR5, c[0x0][0xf0c] ;  /* 0x0001e180ff05b7ac */ /* 0x000f220008000800 */
[----:B------:R-:W-:Y:S02]  /*53f0*/  USHF.L.U32 UR26, UR21, 0x6, URZ ;  /* 0x00000006151a7899 */ /* 0x000fe400080006ff */
[----:B------:R-:W-:Y:S02]  /*5400*/  USHF.L.U32 UR27, UR20, 0x7, URZ ;  /* 0x00000007141b7899 */ /* 0x000fe400080006ff */
[----:B---3--:R-:W-:Y:S07]  /*5410*/  UIMAD.WIDE.U32 UR6, UR14, UR8, URZ ;  /* 0x000000080e0672a5 */ /* 0x008fee000f8e00ff */
[----:B------:R-:W-:Y:S01]  /*5420*/  @!UP3 UMOV UR4, UR7 ;  /* 0x000000070004bc82 */ /* 0x000fe20008000000 */
[----:B----4-:R-:W-:Y:S02]  /*5430*/  @!UP3 UISETP.NE.AND UP0, UPT, UR5, 0x1, UPT ;  /* 0x000000010500b88c */ /* 0x010fe4000bf05270 */
[----:B------:R-:W-:Y:S02]  /*5440*/  @!UP3 USHF.R.U32.HI UR4, URZ, UR9, UR4 ;  /* 0x00000009ff04b299 */ /* 0x000fe40008011604 */
[----:B------:R-:W-:Y:S02]  /*5450*/  UIMAD.WIDE.U32 UR6, UR13, UR11, URZ ;  /* 0x0000000b0d0672a5 */ /* 0x000fe4000f8e00ff */
[----:B------:R-:W-:Y:S02]  /*5460*/  @!UP3 USEL UR8, UR14, UR4, !UP0 ;  /* 0x000000040e08b287 */ /* 0x000fe4000c000000 */
[----:B------:R-:W-:Y:S03]  /*5470*/  @!UP3 UISETP.NE.AND UP0, UPT, UR10, 0x1, UPT ;  /* 0x000000010a00b88c */ /* 0x000fe6000bf05270 */
[----:B------:R-:W-:Y:S02]  /*5480*/  @!UP3 UMOV UR6, UR7 ;  /* 0x000000070006bc82 */ /* 0x000fe40008000000 */
[----:B------:R-:W3:Y:S02]  /*5490*/  @!UP3 LDCU UR4, c[0x0][0xf20] ;  /* 0x0001e400ff04b7ac */ /* 0x000ee40008000800 */
[----:B---3--:R-:W-:Y:S04]  /*54a0*/  @!UP3 USHF.R.U32.HI UR6, URZ, UR4, UR6 ;  /* 0x00000004ff06b299 */ /* 0x008fe80008011606 */
[----:B------:R-:W-:Y:S04]  /*54b0*/  @!UP3 USEL UR6, UR13, UR6, !UP0 ;  /* 0x000000060d06b287 */ /* 0x000fe8000c000000 */
[----:B------:R-:W-:Y:S02]  /*54c0*/  @!UP3 UIADD3 UR4, UPT, UPT, -UR8, UR6, URZ ;  /* 0x000000060804b290 */ /* 0x000fe4000fffe1ff */
[----:B------:R-:W-:Y:S02]  /*54d0*/  @!UP3 UIADD3 UR6, UPT, UPT, UR8, -UR6, URZ ;  /* 0x800000060806b290 */ /* 0x000fe4000fffe0ff */
[----:B------:R-:W-:Y:S02]  /*54e0*/  @!UP3 UIMAD UR14, UR4, UR5, UR14 ;  /* 0x00000005040eb2a4 */ /* 0x000fe4000f8e020e */
[----:B------:R-:W-:Y:S01]  /*54f0*/  @!UP3 UIMAD UR13, UR6, UR10, UR13 ;  /* 0x0000000a060db2a4 */ /* 0x000fe2000f8e020d */
[----:B------:R-:W-:Y:S11]  /*5500*/  BRA.U UP1, `(.L_x_84) ;  /* 0x0000000101107547 */ /* 0x000ff6000b800000 */
[----:B------:R-:W-:Y:S04]  /*5510*/  MOV R6, UR50 ;  /* 0x0000003200067c02 */ /* 0x000fe80008000f00 */
[----:B------:R-:W-:Y:S04]  /*5520*/  SHF.L.U32 R6, R6, 0x1f, RZ ;  /* 0x0000001f06067819 */ /* 0x000fe800000006ff */
[----:B------:R-:W3:Y:S02]  /*5530*/  SYNCS.PHASECHK.TRANS64.TRYWAIT P2, [UR29+0xa8], R6 ;  /* 0x0000a806ff0075a7 */ /* 0x000ee4000804111d */
[----:B---3--:R-:W-:Y:S05]  /*5540*/  @!P2 BRA `(.L_x_85) ;  /* 0x00000068002ca947 */ /* 0x008fea0003800000 */
.L_x_84:
[----:B------:R-:W-:Y:S05]  /*5550*/  @!P1 BRA `(.L_x_86) ;  /* 0x0000000000309947 */ /* 0x000fea0003800000 */
[----:B------:R-:W-:Y:S01]  /*5560*/  ISETP.NE.U32.AND P1, PT, R2, RZ, PT ;  /* 0x000000ff0200720c */ /* 0x000fe20003f25070 */
[----:B------:R-:W3:Y:S01]  /*5570*/  LDCU.64 UR4, c[0x0][0x358] ;  /* 0x00006b00ff0477ac */ /* 0x000ee20008000a00 */
[----:B------:R-:W-:Y:S02]  /*5580*/  IMAD.MOV.U32 R85, RZ, RZ, 0x1 ;  /* 0x00000001ff557424 */ /* 0x000fe400078e00ff */
[----:B------:R-:W-:Y:S11]  /*5590*/  ISETP.NE.AND.EX P1, PT, R3, RZ, PT, P1 ;  /* 0x000000ff0300720c */ /* 0x000ff60003f25310 */
[----:B------:R-:W-:Y:S02]  /*55a0*/  @!UPT UIADD3 URZ, UPT, UPT, URZ, URZ, URZ ;  /* 0x000000fffffff290 */ /* 0x000fe4000fffe0ff */
[----:B------:R-:W4:Y:S01]  /*55b0*/  @P1 LDC.64 R8, c[0x0][0xc88] ;  /* 0x00032200ff081b82 */ /* 0x000f220000000a00 */
[----:B-1----:R-:W-:Y:S04]  /*55c0*/  @P1 IMAD R0, R4, UR36, RZ ;  /* 0x0000002404001c24 */ /* 0x002fe8000f8e02ff */
[----:B----4-:R-:W-:Y:S04]  /*55d0*/  @P1 IMAD.WIDE R8, R0, 0x4, R8 ;  /* 0x0000000400081825 */ /* 0x010fe800078e0208 */
[----:B------:R-:W-:Y:S01]  /*55e0*/  HFMA2 R0, -RZ, RZ, 0, 5.9604644775390625e-08 ;  /* 0x00000001ff007431 */ /* 0x000fe200000001ff */
[----:B---3-5:R3:W5:Y:S04]  /*55f0*/  @P1 LDG.E R45, desc[UR4][R8.64] ;  /* 0x00000004082d1981 */ /* 0x028768000c1e1900 */
[----:B------:R-:W-:Y:S01]  /*5600*/  @!P1 PRMT R85, R0, 0x7610, R85 ;  /* 0x0000761000559816 */ /* 0x000fe20000000055 */
[----:B---3--:R-:W4:Y:S06]  /*5610*/  @!P1 LDC R45, c[0x0][0xc80] ;  /* 0x00032000ff2d9b82 */ /* 0x008f2c0000000800 */
.L_x_86:
[----:B----45:R-:W-:Y:S01]  /*5620*/  @!P0 FSETP.EQ.AND P1, PT, R45, RZ, PT ;  /* 0x000000ff2d00820b */ /* 0x030fe20003f22000 */
[----:B------:R-:W-:Y:S01]  /*5630*/  @!UPT UIADD3 URZ, UPT, UPT, URZ, URZ, URZ ;  /* 0x000000fffffff290 */ /* 0x000fe2000fffe0ff */
[----:B------:R-:W-:Y:S11]  /*5640*/  @!P0 BRA `(.L_x_87) ;  /* 0x0000000000188947 */ /* 0x000ff60003800000 */
[----:B------:R-:W-:Y:S02]  /*5650*/  LOP3.LUT P0, RZ, R85, 0xff, RZ, 0xc0, !PT ;  /* 0x000000ff55ff7812 */ /* 0x000fe4000780c0ff */
[----:B------:R-:W-:Y:S04]  /*5660*/  ISETP.NE.U32.AND P1, PT, R2, RZ, PT ;  /* 0x000000ff0200720c */ /* 0x000fe80003f25070 */
[----:B------:R-:W-:Y:S04]  /*5670*/  ISETP.NE.AND.EX P1, PT, R3, RZ, PT, P1 ;  /* 0x000000ff0300720c */ /* 0x000fe80003f25310 */
[----:B------:R-:W-:Y:S03]  /*5680*/  PLOP3.LUT P1, PT, P1, PT, PT, 0x8, 0x80 ;  /* 0x000000000080781c */ /* 0x000fe60000f2e170 */
[----:B------:R-:W-:Y:S11]  /*5690*/  @P0 FSETP.EQ.AND P1, PT, R45, RZ, PT ;  /* 0x000000ff2d00020b */ /* 0x000ff60003f22000 */
[----:B------:R-:W-:Y:S02]  /*56a0*/  @!UPT UIADD3 URZ, UPT, UPT, URZ, URZ, URZ ;  /* 0x000000fffffff290 */ /* 0x000fe4000fffe0ff */
.L_x_87:
[----:B------:R-:W-:Y:S01]  /*56b0*/  ULEA UR4, UR12, UR29, 0x3 ;  /* 0x0000001d0c047291 */ /* 0x000fe2000f8e18ff */
[----:B------:R-:W-:Y:S02]  /*56c0*/  SHF.L.U32 R9, R15, 0x1f, RZ ;  /* 0x0000001f0f097819 */ /* 0x000fe400000006ff */
[----:B------:R-:W-:Y:S04]  /*56d0*/  ELECT P0, URZ, PT ;  /* 0x0000000000ff782f */ /* 0x000fe80003800000 */
[----:B------:R-:W-:Y:S02]  /*56e0*/  PLOP3.LUT P1, PT, P1, P0, PT, 0xf2, 0x2f ;  /* 0x00000000002f781c */ /* 0x000fe40000f21e72 */
[----:B------:R-:W3:Y:S11]  /*56f0*/  SYNCS.PHASECHK.TRANS64.TRYWAIT P2, [UR4+0x88], R9 ;  /* 0x00008809ff0075a7 */ /* 0x000ef60008041104 */
[----:B------:R-:W-:Y:S05]  /*5700*/  @!P1 IADD3 R8, P0, PT, R16, 0x980, RZ ;  /* 0x0000098010089810 */ /* 0x000fea0007f1e0ff */
[----:B-1----:R-:W-:Y:S01]  /*5710*/  @!P1 IMAD.X R6, RZ, RZ, R17, P0 ;  /* 0x000000ffff069224 */ /* 0x002fe200000e0611 */
[----:B---3--:R-:W-:Y:S07]  /*5720*/  @!P2 BRA `(.L_x_88) ;  /* 0x0000006400cca947 */ /* 0x008fee0003800000 */
.L_x_191:
[----:B------:R-:W-:Y:S01]  /*5730*/  @!P1 R2UR UR7, R6 ;  /* 0x00000000060792ca */ /* 0x000fe200000e0000 */
[----:B------:R-:W-:Y:S01]  /*5740*/  UIADD3 UR5, UPT, UPT, UR12, 0x1, URZ ;  /* 0x000000010c057890 */ /* 0x000fe2000fffe0ff */
[----:B------:R-:W-:Y:S01]  /*5750*/  @!P1 R2UR UR6, R8 ;  /* 0x00000000080692ca */ /* 0x000fe200000e0000 */
[----:B------:R-:W-:Y:S01]  /*5760*/  UIADD3 UR25, UPT, UPT, UR4, 0x70, URZ ;  /* 0x0000007004197890 */ /* 0x000fe2000fffe0ff */
[----:B-1----:R-:W-:Y:S01]  /*5770*/  @!P1 IMAD.MOV.U32 R0, RZ, RZ, 0x1000 ;  /* 0x00001000ff009424 */ /* 0x002fe200078e00ff */
[----:B------:R-:W-:Y:S01]  /*5780*/  UISETP.NE.AND UP0, UPT, UR5, 0x3, UPT ;  /* 0x000000030500788c */ /* 0x000fe2000bf05270 */
[----:B------:R-:W-:Y:S01]  /*5790*/  UMOV UR18, 0x0 ;  /* 0x0000000000127882 */ /* 0x000fe20000000000 */
[----:B------:R-:W-:Y:S02]  /*57a0*/  UMOV UR19, 0x10000000 ;  /* 0x1000000000137882 */ /* 0x000fe40000000000 */
[----:B------:R-:W-:Y:S02]  /*57b0*/  USEL UR5, UR5, URZ, UP0 ;  /* 0x000000ff05057287 */ /* 0x000fe40008000000 */
[----:B------:R-:W-:Y:S02]  /*57c0*/  USEL UR9, URZ, 0x1, UP0 ;  /* 0x00000001ff097887 */ /* 0x000fe40008000000 */
[----:B------:R-:W-:Y:S01]  /*57d0*/  IMAD.U32 R9, RZ, RZ, UR7 ;  /* 0x00000007ff097e24 */ /* 0x000fe2000f8e00ff */
[----:B------:R-:W-:Y:S01]  /*57e0*/  VOTEU.ALL UP0, P1 ;  /* 0x0000000000ff7886 */ /* 0x000fe20000800000 */
[----:B------:R-:W-:Y:S01]  /*57f0*/  IMAD.U32 R8, RZ, RZ, UR6 ;  /* 0x00000006ff087e24 */ /* 0x000fe2000f8e00ff */
[----:B------:R-:W-:Y:S01]  /*5800*/  UMOV UR28, UR36 ;  /* 0x00000024001c7c82 */ /* 0x000fe20008000000 */
[----:B------:R-:W-:Y:S01]  /*5810*/  UMOV UR11, UR27 ;  /* 0x0000001b000b7c82 */ /* 0x000fe20008000000 */
[----:B------:R-:W-:Y:S01]  /*5820*/  @!P1 R2UR UR17, R9 ;  /* 0x00000000091192ca */ /* 0x000fe200000e0000 */
[----:B------:R-:W-:Y:S01]  /*5830*/  @!UP0 ULEA UR6, UR12, UR29, 0xc ;  /* 0x0000001d0c068291 */ /* 0x000fe2000f8e60ff */
[----:B------:R-:W-:Y:S01]  /*5840*/  @!P1 R2UR UR16, R8 ;  /* 0x00000000081092ca */ /* 0x000fe200000e0000 */
[----:B------:R-:W-:Y:S01]  /*5850*/  @!UP0 UIADD3 UR10, UPT, UPT, UR26, 0x20, URZ ;  /* 0x000000201a0a8890 */ /* 0x000fe2000fffe0ff */
[----:B------:R-:W-:Y:S01]  /*5860*/  LOP3.LUT R9, R15, UR9, RZ, 0x3c, !PT ;  /* 0x000000090f097c12 */ /* 0x000fe2000f8e3cff */
[----:B------:R-:W-:Y:S01]  /*5870*/  @!UP0 UIADD3 UR24, UPT, UPT, UR6, 0x200, URZ ;  /* 0x0000020006188890 */ /* 0x000fe2000fffe0ff */
[----:B------:R-:W-:Y:S01]  /*5880*/  @!P1 IADD3 R8, P0, PT, R16, 0x980, RZ ;  /* 0x0000098010089810 */ /* 0x000fe20007f1e0ff */
[----:B------:R-:W-:Y:S01]  /*5890*/  @!UP0 UIADD3 UR8, UPT, UPT, UR6, 0xa00, URZ ;  /* 0x00000a0006088890 */ /* 0x000fe2000fffe0ff */
[----:B------:R-:W-:Y:S01]  /*58a0*/  SHF.L.U32 R10, R9, 0x1f, RZ ;  /* 0x0000001f090a7819 */ /* 0x000fe200000006ff */
[----:B------:R-:W-:Y:S01]  /*58b0*/  VOTEU.ALL UP0, P1 ;  /* 0x0000000000ff7886 */ /* 0x000fe20000800000 */
[----:B------:R-:W-:Y:S01]  /*58c0*/  UMOV UR12, UR36 ;  /* 0x00000024000c7c82 */ /* 0x000fe20008000000 */
[----:B------:R-:W-:Y:S01]  /*58d0*/  UMOV UR9, UR25 ;  /* 0x0000001900097c82 */ /* 0x000fe20008000000 */
[----:B------:R-:W-:Y:S01]  /*58e0*/  UPRMT UR6, UR58, 0x654, UR25 ;  /* 0x000006543a067896 */ /* 0x000fe20008000019 */
[----:B------:R-:W-:Y:S01]  /*58f0*/  @!P1 IMAD.X R6, RZ, RZ, R17, P0 ;  /* 0x000000ffff069224 */ /* 0x000fe200000e0611 */
[----:B------:R-:W-:Y:S01]  /*5900*/  ULEA UR7, UR5, UR29, 0x3 ;  /* 0x0000001d05077291 */ /* 0x000fe2000f8e18ff */
[----:B------:R1:W-:Y:S01]  /*5910*/  @!UP0 UTMALDG.3D [UR24], [UR16], desc[UR18] ;  /* 0x00001218100085b4 */ /* 0x0003e20008011000 */
[----:B------:R-:W-:Y:S05]  /*5920*/  VOTEU.ALL UP0, P1 ;  /* 0x0000000000ff7886 */ /* 0x000fea0000800000 */
[----:B------:R1:W-:Y:S01]  /*5930*/  @!UP0 UTMALDG.3D [UR8], [UR16], desc[UR18] ;  /* 0x00001208100085b4 */ /* 0x0003e20008011000 */
[----:B------:R1:W-:Y:S01]  /*5940*/  @!P1 SYNCS.ARRIVE.TRANS64.RED.A0TR RZ, [UR4+0x70], R0 ;  /* 0x00007000ffff99a7 */ /* 0x0003e20008300404 */
[----:B------:R-:W-:Y:S01]  /*5950*/  SYNCS.ARRIVE.TRANS64.RED.A1T0 RZ, [UR6], RZ ;  /* 0x000000ffffff79a7 */ /* 0x000fe20008100406 */
[----:B------:R-:W3:Y:S02]  /*5960*/  SYNCS.PHASECHK.TRANS64.TRYWAIT P2, [UR7+0x88], R10 ;  /* 0x0000880aff0075a7 */ /* 0x000ee40008041107 */
[----:B-1-3--:R-:W-:Y:S05]  /*5970*/  @!P2 BRA `(.L_x_89) ;  /* 0x000000640050a947 */ /* 0x00afea0003800000 */
.L_x_193:
[----:B------:R-:W-:Y:S01]  /*5980*/  @!P1 R2UR UR6, R8 ;  /* 0x00000000080692ca */ /* 0x000fe200000e0000 */
[----:B------:R-:W-:Y:S01]  /*5990*/  UIADD3 UR4, UPT, UPT, UR5, 0x1, URZ ;  /* 0x0000000105047890 */ /* 0x000fe2000fffe0ff */
[----:B------:R-:W-:Y:S01]  /*59a0*/  @!P1 R2UR UR8, R6 ;  /* 0x00000000060892ca */ /* 0x000fe200000e0000 */
[----:B------:R-:W-:Y:S01]  /*59b0*/  UIADD3 UR17, UPT, UPT, UR7, 0x70, URZ ;  /* 0x0000007007117890 */ /* 0x000fe2000fffe0ff */
[----:B-1----:R-:W-:Y:S01]  /*59c0*/  @!P1 IMAD.MOV.U32 R0, RZ, RZ, 0x1000 ;  /* 0x00001000ff009424 */ /* 0x002fe200078e00ff */
[----:B------:R-:W-:Y:S01]  /*59d0*/  UISETP.NE.AND UP0, UPT, UR4, 0x3, UPT ;  /* 0x000000030400788c */ /* 0x000fe2000bf05270 */
[----:B------:R-:W-:Y:S01]  /*59e0*/  @!P1 IADD3 R8, P0, PT, R16, 0x980, RZ ;  /* 0x0000098010089810 */ /* 0x000fe20007f1e0ff */
[----:B------:R-:W-:Y:S01]  /*59f0*/  UMOV UR38, 0x0 ;  /* 0x0000000000267882 */ /* 0x000fe20000000000 */
[----:B------:R-:W-:Y:S01]  /*5a00*/  UMOV UR39, 0x10000000 ;  /* 0x1000000000277882 */ /* 0x000fe20000000000 */
[----:B------:R-:W-:Y:S01]  /*5a10*/  USEL UR9, URZ, 0x1, UP0 ;  /* 0x00000001ff097887 */ /* 0x000fe20008000000 */
[----:B------:R-:W-:Y:S01]  /*5a20*/  UMOV UR18, UR26 ;  /* 0x0000001a00127c82 */ /* 0x000fe20008000000 */
[----:B------:R-:W-:Y:S02]  /*5a30*/  UMOV UR20, UR36 ;  /* 0x0000002400147c82 */ /* 0x000fe40008000000 */
[----:B------:R-:W-:Y:S01]  /*5a40*/  IMAD.U32 R10, RZ, RZ, UR6 ;  /* 0x00000006ff0a7e24 */ /* 0x000fe2000f8e00ff */
[----:B------:R-:W-:Y:S01]  /*5a50*/  USEL UR6, UR4, URZ, UP0 ;  /* 0x000000ff04067287 */ /* 0x000fe20008000000 */
[----:B------:R-:W-:Y:S01]  /*5a60*/  IMAD.U32 R11, RZ, RZ, UR8 ;  /* 0x00000008ff0b7e24 */ /* 0x000fe2000f8e00ff */
[----:B------:R-:W-:Y:S01]  /*5a70*/  VOTEU.ALL UP0, P1 ;  /* 0x0000000000ff7886 */ /* 0x000fe20000800000 */
[----:B------:R-:W-:Y:S01]  /*5a80*/  LOP3.LUT R9, R9, UR9, RZ, 0x3c, !PT ;  /* 0x0000000909097c12 */ /* 0x000fe2000f8e3cff */
[----:B------:R-:W-:Y:S01]  /*5a90*/  UMOV UR12, UR36 ;  /* 0x00000024000c7c82 */ /* 0x000fe20008000000 */
[----:B------:R-:W-:Y:S01]  /*5aa0*/  @!P1 R2UR UR24, R10 ;  /* 0x000000000a1892ca */ /* 0x000fe200000e0000 */
[----:B------:R-:W-:Y:S01]  /*5ab0*/  UMOV UR9, UR17 ;  /* 0x0000001100097c82 */ /* 0x000fe20008000000 */
[----:B------:R-:W-:Y:S01]  /*5ac0*/  @!P1 R2UR UR25, R11 ;  /* 0x000000000b1992ca */ /* 0x000fe200000e0000 */
[----:B------:R-:W-:Y:S01]  /*5ad0*/  @!UP0 ULEA UR5, UR5, UR29, 0xc ;  /* 0x0000001d05058291 */ /* 0x000fe2000f8e60ff */
[----:B------:R-:W-:Y:S01]  /*5ae0*/  SHF.L.U32 R10, R9, 0x1f, RZ ;  /* 0x0000001f090a7819 */ /* 0x000fe200000006ff */
[----:B------:R-:W-:Y:S01]  /*5af0*/  @!UP0 UIADD3 UR19, UPT, UPT, UR27, 0x40, URZ ;  /* 0x000000401b138890 */ /* 0x000fe2000fffe0ff */
[----:B------:R-:W-:Y:S01]  /*5b00*/  @!P1 IMAD.X R6, RZ, RZ, R17, P0 ;  /* 0x000000ffff069224 */ /* 0x000fe200000e0611 */
[----:B------:R-:W-:Y:S02]  /*5b10*/  @!UP0 UIADD3 UR16, UPT, UPT, UR5, 0x200, URZ ;  /* 0x0000020005108890 */ /* 0x000fe4000fffe0ff */
[----:B------:R-:W-:Y:S02]  /*5b20*/  @!UP0 UIADD3 UR8, UPT, UPT, UR5, 0xa00, URZ ;  /* 0x00000a0005088890 */ /* 0x000fe4000fffe0ff */
[----:B------:R-:W-:Y:S01]  /*5b30*/  @!UP0 UIADD3 UR10, UPT, UPT, UR26, 0x20, URZ ;  /* 0x000000201a0a8890 */ /* 0x000fe2000fffe0ff */
[----:B------:R-:W-:Y:S01]  /*5b40*/  VOTEU.ALL UP0, P1 ;  /* 0x0000000000ff7886 */ /* 0x000fe20000800000 */
[----:B------:R-:W-:Y:S01]  /*5b50*/  UMOV UR11, UR19 ;  /* 0x00000013000b7c82 */ /* 0x000fe20008000000 */
[----:B------:R-:W-:Y:S02]  /*5b60*/  UPRMT UR4, UR58, 0x654, UR17 ;  /* 0x000006543a047896 */ /* 0x000fe40008000011 */
        /* <DEDUP_REMOVED lines=8> */
.L_x_195:
[----:B------:R-:W-:Y:S01]  /*5bf0*/  @!P1 R2UR UR7, R6 ;  /* 0x00000000060792ca */ /* 0x000fe200000e0000 */
[----:B------:R-:W-:Y:S01]  /*5c00*/  UIADD3 UR4, UPT, UPT, UR6, 0x1, URZ ;  /* 0x0000000106047890 */ /* 0x000fe2000fffe0ff */
[----:B------:R-:W-:Y:S01]  /*5c10*/  @!P1 R2UR UR8, R8 ;  /* 0x00000000080892ca */ /* 0x000fe200000e0000 */
[----:B------:R-:W-:Y:S01]  /*5c20*/  UIADD3 UR18, UPT, UPT, UR26, 0x10, URZ ;  /* 0x000000101a127890 */ /* 0x000fe2000fffe0ff */
[----:B-1----:R-:W-:Y:S01]  /*5c30*/  @!P1 IMAD.MOV.U32 R0, RZ, RZ, 0x1000 ;  /* 0x00001000ff009424 */ /* 0x002fe200078e00ff */
[----:B------:R-:W-:Y:S01]  /*5c40*/  UISETP.NE.AND UP0, UPT, UR4, 0x3, UPT ;  /* 0x000000030400788c */ /* 0x000fe2000bf05270 */
[----:B------:R-:W-:Y:S01]  /*5c50*/  VIADD R14, R14, 0x1 ;  /* 0x000000010e0e7836 */ /* 0x000fe20000000000 */
[----:B------:R-:W-:Y:S02]  /*5c60*/  UIADD3 UR17, UPT, UPT, UR5, 0x70, URZ ;  /* 0x0000007005117890 */ /* 0x000fe4000fffe0ff */
[----:B------:R-:W-:Y:S01]  /*5c70*/  USEL UR21, UR4, URZ, UP0 ;  /* 0x000000ff04157287 */ /* 0x000fe20008000000 */
[----:B------:R-:W-:Y:S01]  /*5c80*/  UMOV UR38, 0x0 ;  /* 0x0000000000267882 */ /* 0x000fe20000000000 */
[----:B------:R-:W-:Y:S02]  /*5c90*/  UMOV UR39, 0x10000000 ;  /* 0x1000000000277882 */ /* 0x000fe40000000000 */
[----:B------:R-:W-:Y:S01]  /*5ca0*/  IMAD.U32 R11, RZ, RZ, UR7 ;  /* 0x00000007ff0b7e24 */ /* 0x000fe2000f8e00ff */
[----:B------:R-:W-:Y:S01]  /*5cb0*/  USEL UR7, URZ, 0x1, UP0 ;  /* 0x00000001ff077887 */ /* 0x000fe20008000000 */
[----:B------:R-:W-:Y:S01]  /*5cc0*/  IMAD.U32 R10, RZ, RZ, UR8 ;  /* 0x00000008ff0a7e24 */ /* 0x000fe2000f8e00ff */
[----:B------:R-:W-:Y:S01]  /*5cd0*/  VOTEU.ALL UP0, P1 ;  /* 0x0000000000ff7886 */ /* 0x000fe20000800000 */
[----:B------:R-:W-:Y:S01]  /*5ce0*/  UMOV UR19, UR27 ;  /* 0x0000001b00137c82 */ /* 0x000fe20008000000 */
[----:B------:R-:W-:Y:S01]  /*5cf0*/  @!P1 R2UR UR25, R11 ;  /* 0x000000000b1992ca */ /* 0x000fe200000e0000 */
[----:B------:R-:W-:Y:S01]  /*5d00*/  UMOV UR20, UR36 ;  /* 0x0000002400147c82 */ /* 0x000fe20008000000 */
[----:B------:R-:W-:Y:S01]  /*5d10*/  @!P1 R2UR UR24, R10 ;  /* 0x000000000a1892ca */ /* 0x000fe200000e0000 */
[----:B------:R-:W-:Y:S01]  /*5d20*/  @!UP0 ULEA UR4, UR6, UR29, 0xc ;  /* 0x0000001d06048291 */ /* 0x000fe2000f8e60ff */
[----:B------:R-:W-:Y:S01]  /*5d30*/  LOP3.LUT R9, R9, UR7, RZ, 0x3c, !PT ;  /* 0x0000000709097c12 */ /* 0x000fe2000f8e3cff */
[----:B------:R-:W-:Y:S02]  /*5d40*/  @!UP0 UIADD3 UR10, UPT, UPT, UR26, 0x30, URZ ;  /* 0x000000301a0a8890 */ /* 0x000fe4000fffe0ff */
[----:B------:R-:W-:Y:S01]  /*5d50*/  @!UP0 UIADD3 UR16, UPT, UPT, UR4, 0x200, URZ ;  /* 0x0000020004108890 */ /* 0x000fe2000fffe0ff */
[----:B------:R-:W-:Y:S01]  /*5d60*/  SHF.L.U32 R6, R9, 0x1f, RZ ;  /* 0x0000001f09067819 */ /* 0x000fe200000006ff */
[----:B------:R-:W-:Y:S01]  /*5d70*/  @!UP0 UIADD3 UR8, UPT, UPT, UR4, 0xa00, URZ ;  /* 0x00000a0004088890 */ /* 0x000fe2000fffe0ff */
[----:B------:R-:W-:Y:S01]  /*5d80*/  VOTEU.ALL UP0, P1 ;  /* 0x0000000000ff7886 */ /* 0x000fe20000800000 */
[----:B------:R-:W-:Y:S01]  /*5d90*/  UMOV UR11, UR27 ;  /* 0x0000001b000b7c82 */ /* 0x000fe20008000000 */
[----:B------:R-:W-:Y:S01]  /*5da0*/  UMOV UR12, UR36 ;  /* 0x00000024000c7c82 */ /* 0x000fe20008000000 */
[----:B------:R-:W-:Y:S01]  /*5db0*/  UMOV UR9, UR17 ;  /* 0x0000001100097c82 */ /* 0x000fe20008000000 */
[----:B------:R-:W-:Y:S02]  /*5dc0*/  UPRMT UR6, UR58, 0x654, UR17 ;  /* 0x000006543a067896 */ /* 0x000fe40008000011 */
[----:B------:R1:W-:Y:S01]  /*5dd0*/  @!UP0 UTMALDG.3D [UR16], [UR24], desc[UR38] ;  /* 0x00002610180085b4 */ /* 0x0003e20008011000 */
[----:B------:R-:W-:Y:S01]  /*5de0*/  VOTEU.ALL UP0, P1 ;  /* 0x0000000000ff7886 */ /* 0x000fe20000800000 */
[----:B------:R-:W-:Y:S04]  /*5df0*/  ULEA UR4, UR21, UR29, 0x3 ;  /* 0x0000001d15047291 */ /* 0x000fe8000f8e18ff */
[----:B------:R1:W-:Y:S01]  /*5e00*/  @!UP0 UTMALDG.3D [UR8], [UR24], desc[UR38] ;  /* 0x00002608180085b4 */ /* 0x0003e20008011000 */
[----:B------:R1:W-:Y:S01]  /*5e10*/  @!P1 SYNCS.ARRIVE.TRANS64.RED.A0TR RZ, [UR5+0x70], R0 ;  /* 0x00007000ffff99a7 */ /* 0x0003e20008300405 */
[----:B------:R-:W-:Y:S03]  /*5e20*/  SYNCS.ARRIVE.TRANS64.RED.A1T0 RZ, [UR6], RZ ;  /* 0x000000ffffff79a7 */ /* 0x000fe60008100406 */
[----:B------:R-:W3:Y:S02]  /*5e30*/  SYNCS.PHASECHK.TRANS64.TRYWAIT P0, [UR4+0x88], R6 ;  /* 0x00008806ff0075a7 */ /* 0x000ee40008001104 */
[----:B-1-3--:R-:W-:Y:S05]  /*5e40*/  @!P0 BRA `(.L_x_91) ;  /* 0x00000060004c8947 */ /* 0x00afea0003800000 */
.L_x_197:
[----:B------:R-:W-:Y:S01]  /*5e50*/  UIADD3 UR17, UPT, UPT, UR4, 0x70, URZ ;  /* 0x0000007004117890 */ /* 0x000fe2000fffe0ff */
[----:B-1----:R-:W-:Y:S01]  /*5e60*/  @!P1 IADD3 R6, P0, PT, R16, 0x980, RZ ;  /* 0x0000098010069810 */ /* 0x002fe20007f1e0ff */
[----:B------:R-:W-:Y:S01]  /*5e70*/  UPLOP3.LUT UP1, UPT, UPT, UPT, UPT, 0x80, 0x8 ;  /* 0x000000000008789c */ /* 0x000fe20003f2f070 */
[----:B------:R-:W-:Y:S01]  /*5e80*/  R2UR UR38, R91 ;  /* 0x000000005b2672ca */ /* 0x000fe200000e0000 */
[----:B------:R-:W-:Y:S01]  /*5e90*/  UMOV UR24, 0x0 ;  /* 0x0000000000187882 */ /* 0x000fe20000000000 */
[----:B------:R-:W-:Y:S01]  /*5ea0*/  @!P1 R2UR UR6, R6 ;  /* 0x00000000060692ca */ /* 0x000fe200000e0000 */
[----:B------:R-:W-:Y:S01]  /*5eb0*/  @!P1 IMAD.X R0, RZ, RZ, R17, P0 ;  /* 0x000000ffff009224 */ /* 0x000fe200000e0611 */
[----:B------:R-:W-:Y:S01]  /*5ec0*/  UMOV UR25, 0x10000000 ;  /* 0x1000000000197882 */ /* 0x000fe20000000000 */
[----:B------:R-:W-:Y:S01]  /*5ed0*/  UMOV UR20, UR36 ;  /* 0x0000002400147c82 */ /* 0x000fe20008000000 */
[----:B------:R-:W-:Y:S01]  /*5ee0*/  UMOV UR12, UR36 ;  /* 0x00000024000c7c82 */ /* 0x000fe20008000000 */
[----:B------:R-:W-:Y:S01]  /*5ef0*/  UMOV UR9, UR17 ;  /* 0x0000001100097c82 */ /* 0x000fe20008000000 */
[----:B------:R-:W-:Y:S01]  /*5f00*/  @!P1 R2UR UR5, R0 ;  /* 0x00000000000592ca */ /* 0x000fe200000e0000 */
[----:B------:R-:W-:Y:S01]  /*5f10*/  VOTEU.ALL UP0, P1 ;  /* 0x0000000000ff7886 */ /* 0x000fe20000800000 */
[----:B------:R-:W-:Y:S01]  /*5f20*/  R2UR UR28, R92 ;  /* 0x000000005c1c72ca */ /* 0x000fe200000e0000 */
[----:B------:R-:W-:Y:S01]  /*5f30*/  UMOV UR36, UR30 ;  /* 0x0000001e00247c82 */ /* 0x000fe20008000000 */
[C---:B------:R-:W-:Y:S02]  /*5f40*/  ISETP.NE.AND P0, PT, R14.reuse, 0x2, PT ;  /* 0x000000020e00780c */ /* 0x040fe40003f05270 */
[----:B------:R-:W-:Y:S01]  /*5f50*/  @!UP0 UIADD3 UR19, UPT, UPT, UR27, 0x40, URZ ;  /* 0x000000401b138890 */ /* 0x000fe2000fffe0ff */
[----:B------:R-:W-:Y:S01]  /*5f60*/  IMAD.U32 R10, RZ, RZ, UR6 ;  /* 0x00000006ff0a7e24 */ /* 0x000fe2000f8e00ff */
[----:B------:R-:W-:Y:S01]  /*5f70*/  @!UP0 UIADD3 UR10, UPT, UPT, UR26, 0x30, URZ ;  /* 0x000000301a0a8890 */ /* 0x000fe2000fffe0ff */
[----:B------:R-:W-:Y:S02]  /*5f80*/  SEL R0, RZ, 0x1, P0 ;  /* 0x00000001ff007807 */ /* 0x000fe40000000000 */
[----:B------:R-:W-:Y:S02]  /*5f90*/  SEL R14, R14, RZ, P0 ;  /* 0x000000ff0e0e7207 */ /* 0x000fe40000000000 */
[----:B------:R-:W-:Y:S01]  /*5fa0*/  IMAD.U32 R11, RZ, RZ, UR5 ;  /* 0x00000005ff0b7e24 */ /* 0x000fe2000f8e00ff */
[----:B------:R-:W-:Y:S01]  /*5fb0*/  @!P1 R2UR UR6, R10 ;  /* 0x000000000a0692ca */ /* 0x000fe200000e0000 */
[----:B------:R-:W-:Y:S01]  /*5fc0*/  @!UP0 ULEA UR5, UR21, UR29, 0xc ;  /* 0x0000001d15058291 */ /* 0x000fe2000f8e60ff */
[----:B------:R-:W-:Y:S01]  /*5fd0*/  LOP3.LUT R13, R13, R0, RZ, 0x3c, !PT ;  /* 0x000000000d0d7212 */ /* 0x000fe200078e3cff */
[----:B------:R-:W-:Y:S01]  /*5fe0*/  UMOV UR11, UR19 ;  /* 0x00000013000b7c82 */ /* 0x000fe20008000000 */
[----:B------:R-:W-:Y:S01]  /*5ff0*/  @!P1 R2UR UR7, R11 ;  /* 0x000000000b0792ca */ /* 0x000fe200000e0000 */
[----:B------:R-:W-:Y:S02]  /*6000*/  @!UP0 UIADD3 UR16, UPT, UPT, UR5, 0x200, URZ ;  /* 0x0000020005108890 */ /* 0x000fe4000fffe0ff */
[----:B------:R-:W-:Y:S01]  /*6010*/  @!UP0 UIADD3 UR8, UPT, UPT, UR5, 0xa00, URZ ;  /* 0x00000a0005088890 */ /* 0x000fe2000fffe0ff */
[----:B------:R-:W-:Y:S01]  /*6020*/  VOTEU.ALL UP0, P1 ;  /* 0x0000000000ff7886 */ /* 0x000fe20000800000 */
[----:B------:R-:W-:Y:S08]  /*6030*/  UPRMT UR5, UR58, 0x654, UR17 ;  /* 0x000006543a057896 */ /* 0x000ff00008000011 */
[----:B------:R1:W-:Y:S01]  /*6040*/  @!UP0 UTMALDG.3D [UR16], [UR6], desc[UR24] ;  /* 0x00001810060085b4 */ /* 0x0003e20008011000 */
[----:B------:R-:W-:Y:S05]  /*6050*/  VOTEU.ALL UP0, P1 ;  /* 0x0000000000ff7886 */ /* 0x000fea0000800000 */
[----:B------:R3:W-:Y:S01]  /*6060*/  @!UP0 UTMALDG.3D [UR8], [UR6], desc[UR24] ;  /* 0x00001808060085b4 */ /* 0x0007e20008011000 */
[----:B------:R4:W-:Y:S01]  /*6070*/  @!P1 SYNCS.ARRIVE.TRANS64.RED.A0TR RZ, [UR4+0x70], R7 ;  /* 0x00007007ffff99a7 */ /* 0x0009e20008300404 */
[----:B------:R-:W-:Y:S02]  /*6080*/  UIADD3 UR4, UPT, UPT, UR21, 0x1, URZ ;  /* 0x0000000115047890 */ /* 0x000fe4000fffe0ff */
[----:B------:R-:W-:Y:S02]  /*6090*/  UIADD3 UR21, UPT, UPT, UR13, UR38, URZ ;  /* 0x000000260d157290 */ /* 0x000fe4000fffe0ff */
[----:B------:R-:W-:Y:S01]  /*60a0*/  UISETP.NE.AND UP0, UPT, UR4, 0x3, UPT ;  /* 0x000000030400788c */ /* 0x000fe2000bf05270 */
[----:B------:R-:W-:Y:S03]  /*60b0*/  SYNCS.ARRIVE.TRANS64.RED.A1T0 RZ, [UR5], RZ ;  /* 0x000000ffffff79a7 */ /* 0x000fe60008100405 */
[----:B------:R-:W-:Y:S06]  /*60c0*/  USEL UR5, URZ, 0x1, UP0 ;  /* 0x00000001ff057887 */ /* 0x000fec0008000000 */
[----:B------:R-:W-:Y:S01]  /*60d0*/  LOP3.LUT R15, R9, UR5, RZ, 0x3c, !PT ;  /* 0x00000005090f7c12 */ /* 0x000fe2000f8e3cff */
[----:B-1----:R-:W-:Y:S02]  /*60e0*/  UIADD3 UR20, UPT, UPT, UR14, UR28, URZ ;  /* 0x0000001c0e147290 */ /* 0x002fe4000fffe0ff */
[----:B---3--:R-:W-:Y:S01]  /*60f0*/  USEL UR12, UR4, URZ, UP0 ;  /* 0x000000ff040c7287 */ /* 0x008fe20008000000 */
[----:B------:R-:W-:Y:S11]  /*6100*/  BRA.U UP2, `(.L_x_92) ;  /* 0xffffffed02807547 */ /* 0x000ff6000b83ffff */
[----:B------:R-:W-:Y:S01]  /*6110*/  UIADD3 UR29, UPT, UPT, UR29, 0x88, URZ ;  /* 0x000000881d1d7890 */ /* 0x000fe2000fffe0ff */
[----:B------:R-:W-:-:S03]  /*6120*/  SHF.L.U32 R2, R15, 0x1f, RZ ;  /* 0x0000001f0f027819 */ /* 0x000fc600000006ff */
[----:B------:R-:W-:-:S09]  /*6130*/  ULEA UR4, UR12, UR29, 0x3 ;  /* 0x0000001d0c047291 */ /* 0x000fd2000f8e18ff */
[----:B------:R-:W1:Y:S02]  /*6140*/  SYNCS.PHASECHK.TRANS64.TRYWAIT P0, [UR4], R2 ;  /* 0x00000002ff0075a7 */ /* 0x000e640008001104 */
[----:B-1----:R-:W-:Y:S05]  /*6150*/  @!P0 BRA `(.L_x_93) ;  /* 0x0000005c00a08947 */ /* 0x002fea0003800000 */
.L_x_199:
        /* <DEDUP_REMOVED lines=9> */
.L_x_201:
[----:B------:R-:W-:-:S04]  /*61f0*/  UIADD3 UR4, UPT, UPT, UR4, 0x1, URZ ;  /* 0x0000000104047890 */ /* 0x000fc8000fffe0ff */
[----:B------:R-:W-:-:S04]  /*6200*/  UISETP.NE.AND UP0, UPT, UR4, 0x3, UPT ;  /* 0x000000030400788c */ /* 0x000fc8000bf05270 */
[----:B------:R-:W-:Y:S02]  /*6210*/  USEL UR5, URZ, 0x1, UP0 ;  /* 0x00000001ff057887 */ /* 0x000fe40008000000 */
[----:B------:R-:W-:-:S04]  /*6220*/  USEL UR4, UR4, URZ, UP0 ;  /* 0x000000ff04047287 */ /* 0x000fc80008000000 */
[----:B------:R-:W-:Y:S01]  /*6230*/  ULEA UR4, UR4, UR29, 0x3 ;  /* 0x0000001d04047291 */ /* 0x000fe2000f8e18ff */
[----:B-1----:R-:W-:-:S04]  /*6240*/  LOP3.LUT R2, R15, UR5, RZ, 0x3c, !PT ;  /* 0x000000050f027c12 */ /* 0x002fc8000f8e3cff */
[----:B------:R-:W-:Y:S01]  /*6250*/  SHF.L.U32 R2, R2, 0x1f, RZ ;  /* 0x0000001f02027819 */ /* 0x000fe200000006ff */
[----:B------:R-:W-:-:S07]  /*6260*/  IMAD.U32 R0, RZ, RZ, UR4 ;  /* 0x00000004ff007e24 */ /* 0x000fce000f8e00ff */
.L_x_95:
[----:B-1----:R1:W3:Y:S02]  /*6270*/  SYNCS.PHASECHK.TRANS64.TRYWAIT P0, [R0+URZ], R2 ;  /* 0x00000002000075a7 */ /* 0x0022e400080011ff */
[----:B---3--:R-:W-:Y:S05]  /*6280*/  @!P0 NANOSLEEP.SYNCS 0x989680 ;  /* 0x009896800000895d */ /* 0x008fea0003900000 */
[----:B------:R-:W3:Y:S02]  /*6290*/  @!P0 SYNCS.PHASECHK.TRANS64 P0, [R0+URZ], R2 ;  /* 0x00000002000085a7 */ /* 0x000ee400080010ff */
[----:B--23--:R-:W-:Y:S05]  /*62a0*/  @P0 EXIT ;  /* 0x000000000000094d */ /* 0x00cfea0003800000 */
[----:B------:R-:W-:Y:S05]  /*62b0*/  BRA `(.L_x_95) ;  /* 0xfffffffc00ec7947 */ /* 0x000fea000383ffff */
.L_x_81:
[----:B------:R-:W-:-:S06]  /*62c0*/  UISETP.GE.AND UP0, UPT, UR24, 0x4, UPT ;  /* 0x000000041800788c */ /* 0x000fcc000bf06270 */
[----:B------:R-:W-:-:S13]  /*62d0*/  PLOP3.LUT P0, PT, PT, PT, UP0, 0x80, 0x8 ;  /* 0x000000000008781c */ /* 0x000fda0003f0f008 */
[----:B-1----:R-:W-:Y:S05]  /*62e0*/  @!P0 EXIT ;  /* 0x000000000000894d */ /* 0x002fea0003800000 */
[----:B------:R-:W-:Y:S01]  /*62f0*/  BAR.SYNC.DEFER_BLOCKING 0x6, 0xa0 ;  /* 0x0182800000007b1d */ /* 0x000fe20000010000 */
[C---:B------:R-:W-:Y:S01]  /*6300*/  IMAD.SHL.U32 R83, R81.reuse, 0x10, RZ ;  /* 0x0000001051537824 */ /* 0x040fe200078e00ff */
[C---:B------:R-:W-:Y:S01]  /*6310*/  LOP3.LUT R84, R86.reuse, 0x3, RZ, 0xc0, !PT ;  /* 0x0000000356547812 */ /* 0x040fe200078ec0ff */
[C---:B------:R-:W-:Y:S01]  /*6320*/  IMAD.SHL.U32 R82, R81.reuse, 0x2, RZ ;  /* 0x0000000251527824 */ /* 0x040fe200078e00ff */
[----:B------:R-:W-:Y:S01]  /*6330*/  CS2R R78, SRZ ;  /* 0x00000000004e7805 */ /* 0x000fe2000001ff00 */
[----:B------:R-:W-:Y:S01]  /*6340*/  IMAD.SHL.U32 R2, R86, 0x200, RZ ;  /* 0x0000020056027824 */ /* 0x000fe200078e00ff */
[----:B------:R-:W-:Y:S01]  /*6350*/  UMOV UR4, 0x400 ;  /* 0x0000040000047882 */ /* 0x000fe20000000000 */
[----:B------:R-:W1:Y:S01]  /*6360*/  LDCU.64 UR6, c[0x0][0xc88] ;  /* 0x00019100ff0677ac */ /* 0x000e620008000a00 */
[----:B------:R-:W2:Y:S01]  /*6370*/  LDC.64 R74, c[0x0][0xcb0] ;  /* 0x00032c00ff4a7b82 */ /* 0x000ea20000000a00 */
[----:B------:R-:W-:Y:S01]  /*6380*/  IMAD.U32 R81, R81, 0x10000, RZ ;  /* 0x0001000051517824 */ /* 0x000fe200078e00ff */
[C---:B------:R-:W-:Y:S01]  /*6390*/  LOP3.LUT R6, R83.reuse, 0x40, RZ, 0xc0, !PT ;  /* 0x0000004053067812 */ /* 0x040fe200078ec0ff */
[----:B------:R-:W-:Y:S01]  /*63a0*/  ULEA UR4, UR58, UR4, 0x18 ;  /* 0x000000043a047291 */ /* 0x000fe2000f8ec0ff */
[----:B------:R-:W-:Y:S01]  /*63b0*/  LOP3.LUT R3, R83, 0x1b0, RZ, 0xc0, !PT ;  /* 0x000001b053037812 */ /* 0x000fe200078ec0ff */
[----:B------:R-:W-:Y:S01]  /*63c0*/  IMAD.MOV.U32 R80, RZ, RZ, RZ ;  /* 0x000000ffff507224 */ /* 0x000fe200078e00ff */
[----:B------:R-:W-:Y:S01]  /*63d0*/  LOP3.LUT R82, R6, 0x8, R82, 0xf8, !PT ;  /* 0x0000000806527812 */ /* 0x000fe200078ef852 */
[----:B------:R-:W-:Y:S01]  /*63e0*/  IMAD.MOV.U32 R77, RZ, RZ, RZ ;  /* 0x000000ffff4d7224 */ /* 0x000fe200078e00ff */
[----:B------:R-:W3:Y:S01]  /*63f0*/  LDC.64 R72, c[0x0][0xca8] ;  /* 0x00032a00ff487b82 */ /* 0x000ee20000000a00 */
[----:B------:R-:W-:Y:S01]  /*6400*/  LOP3.LUT R2, R3, 0x200, R2, 0xf8, !PT ;  /* 0x0000020003027812 */ /* 0x000fe200078ef802 */
[----:B------:R-:W4:Y:S01]  /*6410*/  LDCU UR59, c[0x0][0x370] ;  /* 0x00006e00ff3b77ac */ /* 0x000f220008000800 */
[----:B------:R-:W-:-:S02]  /*6420*/  LOP3.LUT R81, R81, 0x200000, RZ, 0xc0, !PT ;  /* 0x0020000051517812 */ /* 0x000fc400078ec0ff */
[----:B------:R-:W-:Y:S01]  /*6430*/  LOP3.LUT P0, RZ, R83, 0x40, RZ, 0xc0, !PT ;  /* 0x0000004053ff7812 */ /* 0x000fe2000780c0ff */
[----:B------:R-:W2:Y:S01]  /*6440*/  LDCU UR43, c[0x0][0xf0c] ;  /* 0x0001e180ff2b77ac */ /* 0x000ea20008000800 */
[----:B------:R-:W-:Y:S01]  /*6450*/  LOP3.LUT R82, R2, R82, RZ, 0xfc, !PT ;  /* 0x0000005202527212 */ /* 0x000fe200078efcff */
[----:B------:R-:W4:Y:S01]  /*6460*/  LDS R0, [UR4+0x140] ;  /* 0x00014004ff007984 */ /* 0x000f220008000800 */
[----:B-1----:R-:W-:Y:S01]  /*6470*/  IMAD.U32 R88, RZ, RZ, UR6 ;  /* 0x00000006ff587e24 */ /* 0x002fe2000f8e00ff */
[----:B------:R-:W-:Y:S01]  /*6480*/  UIADD3 UR4, UPT, UPT, UR4, 0x200, URZ ;  /* 0x0000020004047890 */ /* 0x000fe2000fffe0ff */
[----:B------:R-:W-:Y:S01]  /*6490*/  IMAD.U32 R87, RZ, RZ, UR7 ;  /* 0x00000007ff577e24 */ /* 0x000fe2000f8e00ff */
[----:B------:R-:W1:Y:S01]  /*64a0*/  LDCU.64 UR6, c[0x0][0xc90] ;  /* 0x00019200ff0677ac */ /* 0x000e620008000a00 */
[----:B------:R-:W-:-:S03]  /*64b0*/  P2R R2, PR, RZ, 0x1 ;  /* 0x00000001ff027803 */ /* 0x000fc60000000000 */
[----:B------:R-:W-:Y:S01]  /*64c0*/  MOV R94, UR4 ;  /* 0x00000004005e7c02 */ /* 0x000fe20008000f00 */
[----:B------:R-:W2:Y:S01]  /*64d0*/  LDCU UR39, c[0x0][0xf30] ;  /* 0x0001e600ff2777ac */ /* 0x000ea20008000800 */
[----:B------:R-:W2:Y:S01]  /*64e0*/  LDCU.64 UR40, c[0x0][0xf28] ;  /* 0x0001e500ff2877ac */ /* 0x000ea20008000a00 */
[----:B------:R-:W2:Y:S01]  /*64f0*/  LDCU.128 UR60, c[0x0][0xf10] ;  /* 0x0001e200ff3c77ac */ /* 0x000ea20008000c00 */
[----:B------:R-:W2:Y:S01]  /*6500*/  LDCU UR58, c[0x0][0x374] ;  /* 0x00006e80ff3a77ac */ /* 0x000ea20008000800 */
[----:B-1----:R-:W-:Y:S01]  /*6510*/  MOV R90, UR6 ;  /* 0x00000006005a7c02 */ /* 0x002fe20008000f00 */
[----:B------:R-:W-:Y:S01]  /*6520*/  IMAD.U32 R89, RZ, RZ, UR7 ;  /* 0x00000007ff597e24 */ /* 0x000fe2000f8e00ff */
[----:B------:R-:W-:Y:S01]  /*6530*/  UMOV UR57, 0x1 ;  /* 0x0000000100397882 */ /* 0x000fe20000000000 */
[----:B------:R-:W-:Y:S01]  /*6540*/  UMOV UR45, URZ ;  /* 0x000000ff002d7c82 */ /* 0x000fe20008000000 */
[----:B------:R-:W-:Y:S01]  /*6550*/  UMOV UR56, URZ ;  /* 0x000000ff00387c82 */ /* 0x000fe20008000000 */
[----:B------:R-:W-:Y:S01]  /*6560*/  UMOV UR52, URZ ;  /* 0x000000ff00347c82 */ /* 0x000fe20008000000 */
[----:B--234-:R-:W-:-:S07]  /*6570*/  IMAD.IADD R81, R0, 0x1, R81 ;  /* 0x0000000100517824 */ /* 0x01cfce00078e0251 */
.L_x_154:
[----:B-1----:R-:W1:Y:S01]  /*6580*/  S2UR UR44, SR_CgaCtaId ;  /* 0x00000000002c79c3 */ /* 0x002e620000008800 */
[----:B------:R-:W-:Y:S01]  /*6590*/  UMOV UR4, 0x400 ;  /* 0x0000040000047882 */ /* 0x000fe20000000000 */
[----:B------:R-:W-:Y:S01]  /*65a0*/  SHF.L.U32 R2, R78, 0x1f, RZ ;  /* 0x0000001f4e027819 */ /* 0x000fe200000006ff */
[----:B-1----:R-:W-:Y:S06]  /*65b0*/  ULEA UR44, UR44, UR4, 0x18 ;  /* 0x000000042c2c7291 */ /* 0x002fec000f8ec0ff */
[C---:B------:R-:W-:Y:S02]  /*65c0*/  LEA R0, R77.reuse, UR44, 0x3 ;  /* 0x0000002c4d007c11 */ /* 0x040fe4000f8e18ff */
[----:B------:R-:W-:Y:S02]  /*65d0*/  LEA R4, R77, UR44, 0x4 ;  /* 0x0000002c4d047c11 */ /* 0x000fe4000f8e20ff */
[----:B------:R-:W1:Y:S02]  /*65e0*/  SYNCS.PHASECHK.TRANS64.TRYWAIT P0, [R0+URZ+0xb0], R2 ;  /* 0x0000b002000075a7 */ /* 0x000e6400080011ff */
[----:B-1----:R-:W-:Y:S05]  /*65f0*/  @!P0 BRA `(.L_x_96) ;  /* 0x0000005800a88947 */ /* 0x002fea0003800000 */
.L_x_202:
[----:B------:R-:W-:Y:S01]  /*6600*/  R2UR UR7, R93 ;  /* 0x000000005d0772ca */ /* 0x000fe200000e0000 */
[----:B------:R-:W2:Y:S01]  /*6610*/  LDS.128 R4, [R4+0x120] ;  /* 0x0001200004047984 */ /* 0x000ea20000000c00 */
[----:B-1----:R-:W-:Y:S01]  /*6620*/  VIADD R0, R0, 0xc0 ;  /* 0x000000c000007836 */ /* 0x002fe20000000000 */
[----:B------:R-:W-:Y:S04]  /*6630*/  UISETP.GE.AND UP0, UPT, UR42, 0x1, UPT ;  /* 0x000000012a00788c */ /* 0x000fe8000bf06270 */
[----:B------:R-:W-:Y:S01]  /*6640*/  PRMT R0, RZ, 0x654, R0 ;  /* 0x00000654ff007816 */ /* 0x000fe20000000000 */
[----:B------:R-:W-:Y:S01]  /*6650*/  @!PT LDS RZ, [RZ] ;  /* 0x00000000fffff984 */ /* 0x000fe20000000800 */
[----:B------:R-:W-:Y:S01]  /*6660*/  @!PT LDS RZ, [RZ] ;  /* 0x00000000fffff984 */ /* 0x000fe20000000800 */
[----:B------:R-:W-:Y:S01]  /*6670*/  @!PT LDS RZ, [RZ] ;  /* 0x00000000fffff984 */ /* 0x000fe20000000800 */
[----:B------:R-:W-:Y:S01]  /*6680*/  @!PT LDS RZ, [RZ] ;  /* 0x00000000fffff984 */ /* 0x000fe20000000800 */
[----:B------:R1:W-:Y:S06]  /*6690*/  MEMBAR.ALL.CTA ;  /* 0x0000000000007992 */ /* 0x0003ec0000008000 */
[----:B-1----:R-:W1:Y:S02]  /*66a0*/  FENCE.VIEW.ASYNC.S ;  /* 0x00000000000073c6 */ /* 0x002e640000000000 */
[----:B-1----:R1:W-:Y:S01]  /*66b0*/  SYNCS.ARRIVE.TRANS64.RED.A1T0 RZ, [R0+URZ], RZ ;  /* 0x000000ff00ff79a7 */ /* 0x0023e200081004ff */
[----:B--2---:R-:W-:Y:S11]  /*66c0*/  LOP3.LUT P0, RZ, R6, 0x1, RZ, 0xc0, !PT ;  /* 0x0000000106ff7812 */ /* 0x004ff6000780c0ff */
[----:B------:R-:W-:Y:S02]  /*66d0*/  @!UPT UIADD3 URZ, UPT, UPT, URZ, URZ, URZ ;  /* 0x000000fffffff290 */ /* 0x000fe4000fffe0ff */
[----:B------:R-:W-:Y:S01]  /*66e0*/  VOTEU.ANY UP1, P0 ;  /* 0x0000000000ff7886 */ /* 0x000fe20000020100 */
[----:B------:R-:W-:Y:S01]  /*66f0*/  PLOP3.LUT P0, PT, PT, PT, UP1, 0x80, 0x8 ;  /* 0x000000000008781c */ /* 0x000fe20003f0f018 */
[----:B------:R-:W-:Y:S06]  /*6700*/  UP2UR UR4, UPR, URZ, 0x2 ;  /* 0x00000002ff047883 */ /* 0x000fec0008000000 */
[----:B------:R-:W-:Y:S06]  /*6710*/  IMAD.U32 R95, RZ, RZ, UR4 ;  /* 0x00000004ff5f7e24 */ /* 0x000fec000f8e00ff */
[----:B------:R-:W-:Y:S02]  /*6720*/  @P0 SHF.R.U32.HI R2, RZ, 0x10, R5 ;  /* 0x00000010ff020819 */ /* 0x000fe40000011605 */
[----:B------:R-:W-:Y:S02]  /*6730*/  @P0 MOV R3, R4 ;  /* 0x0000000400030202 */ /* 0x000fe40000000f00 */
[----:B------:R-:W-:Y:S02]  /*6740*/  @P0 R2UR UR4, R2 ;  /* 0x00000000020402ca */ /* 0x000fe400000e0000 */
[----:B------:R-:W-:Y:S02]  /*6750*/  @P0 LOP3.LUT R4, R5, 0xffff, RZ, 0xc0, !PT ;  /* 0x0000ffff05040812 */ /* 0x000fe400078ec0ff */
[----:B------:R-:W-:Y:S02]  /*6760*/  @P0 R2UR UR6, R3 ;  /* 0x00000000030602ca */ /* 0x000fe400000e0000 */
[----:B------:R-:W-:Y:S07]  /*6770*/  @P0 R2UR UR5, R4 ;  /* 0x00000000040502ca */ /* 0x000fee00000e0000 */
[----:B------:R-:W-:Y:S02]  /*6780*/  @UP1 UMOV UR7, UR4 ;  /* 0x0000000400071c82 */ /* 0x000fe40008000000 */
[----:B------:R-:W-:Y:S02]  /*6790*/  IMAD.U32 R93, RZ, RZ, UR7 ;  /* 0x00000007ff5d7e24 */ /* 0x000fe4000f8e00ff */
[----:B------:R-:W-:Y:S02]  /*67a0*/  @UP1 UMOV UR38, UR6 ;  /* 0x0000000600261c82 */ /* 0x000fe40008000000 */
[----:B------:R-:W-:Y:S01]  /*67b0*/  @UP1 UMOV UR37, UR5 ;  /* 0x0000000500251c82 */ /* 0x000fe20008000000 */
[----:B-1----:R-:W-:Y:S05]  /*67c0*/  BRA.U !UP0, `(.L_x_97) ;  /* 0x0000000108cc7547 */ /* 0x002fea000b800000 */
[----:B------:R-:W1:Y:S01]  /*67d0*/  LDCU UR12, c[0x0][0xf20] ;  /* 0x0001e400ff0c77ac */ /* 0x000e620008000800 */
[----:B------:R-:W-:Y:S02]  /*67e0*/  UIMAD.WIDE.U32 UR4, UR58, UR63, URZ ;  /* 0x0000003f3a0472a5 */ /* 0x000fe4000f8e00ff */
[----:B------:R-:W-:Y:S02]  /*67f0*/  UIMAD.WIDE.U32 UR6, UR59, UR60, URZ ;  /* 0x0000003c3b0672a5 */ /* 0x000fe4000f8e00ff */
[----:B------:R-:W-:Y:S02]  /*6800*/  UISETP.NE.AND UP0, UPT, UR62, 0x1, UPT ;  /* 0x000000013e00788c */ /* 0x000fe4000bf05270 */
[----:B------:R-:W-:Y:S02]  /*6810*/  UIMAD.WIDE.U32 UR8, UR37, UR63, URZ ;  /* 0x0000003f250872a5 */ /* 0x000fe4000f8e00ff */
[----:B------:R-:W-:Y:S02]  /*6820*/  UIMAD.WIDE.U32 UR10, UR38, UR60, URZ ;  /* 0x0000003c260a72a5 */ /* 0x000fe4000f8e00ff */
[----:B------:R-:W-:Y:S02]  /*6830*/  UISETP.NE.AND UP1, UPT, UR43, 0x1, UPT ;  /* 0x000000012b00788c */ /* 0x000fe4000bf25270 */
[----:B------:R-:W-:Y:S01]  /*6840*/  UISETP.NE.AND UP2, UPT, UR42, 0x1, UPT ;  /* 0x000000012a00788c */ /* 0x000fe2000bf45270 */
[----:B------:R-:W-:Y:S02]  /*6850*/  UMOV UR4, UR5 ;  /* 0x0000000500047c82 */ /* 0x000fe40008000000 */
[----:B-1----:R-:W-:Y:S03]  /*6860*/  USHF.R.U32.HI UR5, URZ, UR12, UR4 ;  /* 0x0000000cff057299 */ /* 0x002fe60008011604 */
[----:B------:R-:W-:Y:S02]  /*6870*/  UMOV UR4, UR7 ;  /* 0x0000000700047c82 */ /* 0x000fe40008000000 */
[----:B------:R-:W-:Y:S02]  /*6880*/  USHF.R.U32.HI UR7, URZ, UR61, UR4 ;  /* 0x0000003dff077299 */ /* 0x000fe40008011604 */
[----:B------:R-:W-:Y:S02]  /*6890*/  USEL UR4, UR58, UR5, !UP0 ;  /* 0x000000053a047287 */ /* 0x000fe4000c000000 */
[----:B------:R-:W-:Y:S01]  /*68a0*/  USEL UR7, UR59, UR7, !UP1 ;  /* 0x000000073b077287 */ /* 0x000fe2000c800000 */
[----:B------:R-:W-:Y:S01]  /*68b0*/  UMOV UR5, UR9 ;  /* 0x0000000900057c82 */ /* 0x000fe20008000000 */
[----:B------:R-:W-:Y:S02]  /*68c0*/  UIMAD.WIDE.U32 UR8, UR4, UR40, URZ ;  /* 0x00000028040872a5 */ /* 0x000fe4000f8e00ff */
[----:B------:R-:W-:Y:S03]  /*68d0*/  USHF.R.U32.HI UR6, URZ, UR12, UR5 ;  /* 0x0000000cff067299 */ /* 0x000fe60008011605 */
[----:B------:R-:W-:Y:S01]  /*68e0*/  UMOV UR5, UR11 ;  /* 0x0000000b00057c82 */ /* 0x000fe20008000000 */
[----:B------:R-:W-:Y:S02]  /*68f0*/  UIMAD.WIDE.U32 UR10, UR7, UR40, URZ ;  /* 0x00000028070a72a5 */ /* 0x000fe4000f8e00ff */
[----:B------:R-:W-:Y:S02]  /*6900*/  USHF.R.U32.HI UR12, URZ, UR61, UR5 ;  /* 0x0000003dff0c7299 */ /* 0x000fe40008011605 */
[----:B------:R-:W-:Y:S01]  /*6910*/  USEL UR6, UR37, UR6, !UP0 ;  /* 0x0000000625067287 */ /* 0x000fe2000c000000 */
[----:B------:R-:W-:Y:S02]  /*6920*/  UMOV UR5, UR9 ;  /* 0x0000000900057c82 */ /* 0x000fe40008000000 */
[----:B------:R-:W-:Y:S01]  /*6930*/  UMOV UR10, UR11 ;  /* 0x0000000b000a7c82 */ /* 0x000fe20008000000 */
[----:B------:R-:W-:Y:S02]  /*6940*/  @UP2 USHF.R.U32.HI UR4, URZ, UR41, UR5 ;  /* 0x00000029ff042299 */ /* 0x000fe40008011605 */
[----:B------:R-:W-:Y:S02]  /*6950*/  @UP2 USHF.R.U32.HI UR7, URZ, UR41, UR10 ;  /* 0x00000029ff072299 */ /* 0x000fe4000801160a */
[----:B------:R-:W-:Y:S02]  /*6960*/  UIMAD UR4, UR42, UR4, URZ ;  /* 0x000000042a0472a4 */ /* 0x000fe4000f8e02ff */
[----:B------:R-:W-:Y:S02]  /*6970*/  UIMAD.WIDE.U32 UR10, UR6, UR40, URZ ;  /* 0x00000028060a72a5 */ /* 0x000fe4000f8e00ff */
[----:B------:R-:W-:Y:S02]  /*6980*/  USEL UR5, UR38, UR12, !UP1 ;  /* 0x0000000c26057287 */ /* 0x000fe4000c800000 */
[----:B------:R-:W-:Y:S02]  /*6990*/  UIMAD UR8, UR42, UR7, URZ ;  /* 0x000000072a0872a4 */ /* 0x000fe4000f8e02ff */
[----:B------:R-:W-:Y:S03]  /*69a0*/  UISETP.GE.AND UP0, UPT, UR6, UR4, UPT ;  /* 0x000000040600728c */ /* 0x000fe6000bf06270 */
[----:B------:R-:W-:Y:S01]  /*69b0*/  UMOV UR4, UR11 ;  /* 0x0000000b00047c82 */ /* 0x000fe20008000000 */
[----:B------:R-:W-:Y:S02]  /*69c0*/  UISETP.GE.OR UP0, UPT, UR5, UR8, UP0 ;  /* 0x000000080500728c */ /* 0x000fe40008706670 */
[----:B------:R-:W-:Y:S02]  /*69d0*/  USHF.R.U32.HI UR4, URZ, UR41, UR4 ;  /* 0x00000029ff047299 */ /* 0x000fe40008011604 */
[----:B------:R-:W-:Y:S02]  /*69e0*/  UIMAD.WIDE.U32 UR8, UR5, UR40, URZ ;  /* 0x00000028050872a5 */ /* 0x000fe4000f8e00ff */
[----:B------:R-:W-:Y:S02]  /*69f0*/  USEL UR11, UR6, UR4, !UP2 ;  /* 0x00000004060b7287 */ /* 0x000fe4000d000000 */
[----:B------:R-:W-:Y:S02]  /*6a00*/  UIADD3 UR8, UPT, UPT, -UR5, URZ, URZ ;  /* 0x000000ff05087290 */ /* 0x000fe4000fffe1ff */
[----:B------:R-:W-:Y:S01]  /*6a10*/  UIADD3 UR10, UPT, UPT, -UR11, URZ, URZ ;  /* 0x000000ff0b0a7290 */ /* 0x000fe2000fffe1ff */
[----:B------:R-:W-:Y:S01]  /*6a20*/  @!UP0 UMOV UR4, UR9 ;  /* 0x0000000900048c82 */ /* 0x000fe20008000000 */
[----:B------:R-:W-:Y:S02]  /*6a30*/  UIADD3 UR9, UPT, UPT, -UR6, URZ, URZ ;  /* 0x000000ff06097290 */ /* 0x000fe4000fffe1ff */
[----:B------:R-:W-:Y:S02]  /*6a40*/  @!UP0 USHF.R.U32.HI UR4, URZ, UR41, UR4 ;  /* 0x00000029ff048299 */ /* 0x000fe40008011604 */
[----:B------:R-:W-:Y:S02]  /*6a50*/  UIMAD UR10, UR42, UR10, UR6 ;  /* 0x0000000a2a0a72a4 */ /* 0x000fe4000f8e0206 */
[----:B------:R-:W-:Y:S04]  /*6a60*/  @!UP0 USEL UR4, UR5, UR4, !UP2 ;  /* 0x0000000405048287 */ /* 0x000fe8000d000000 */
[----:B------:R-:W-:Y:S02]  /*6a70*/  @!UP0 UIMAD UR10, UR7, UR10, UR4 ;  /* 0x0000000a070a82a4 */ /* 0x000fe4000f8e0204 */
[----:B------:R-:W-:Y:S02]  /*6a80*/  @!UP0 UIADD3 UR11, UPT, UPT, UR11, -UR4, URZ ;  /* 0x800000040b0b8290 */ /* 0x000fe4000fffe0ff */
[----:B------:R-:W-:Y:S02]  /*6a90*/  UIMAD UR7, UR43, UR8, UR38 ;  /* 0x000000082b0772a4 */ /* 0x000fe4000f8e0226 */
[----:B------:R-:W-:Y:S02]  /*6aa0*/  @!UP0 UIMAD UR6, UR11, UR42, UR5 ;  /* 0x0000002a0b0682a4 */ /* 0x000fe4000f8e0205 */
[----:B------:R-:W-:Y:S01]  /*6ab0*/  UIMAD UR4, UR62, UR9, UR37 ;  /* 0x000000093e0472a4 */ /* 0x000fe2000f8e0225 */
[----:B------:R-:W-:Y:S02]  /*6ac0*/  @!UP0 UMOV UR5, UR10 ;  /* 0x0000000a00058c82 */ /* 0x000fe40008000000 */
[----:B------:R-:W-:Y:S02]  /*6ad0*/  UIMAD UR38, UR5, UR43, UR7 ;  /* 0x0000002b052672a4 */ /* 0x000fe4000f8e0207 */
[----:B------:R-:W-:Y:S11]  /*6ae0*/  UIMAD UR37, UR6, UR62, UR4 ;  /* 0x0000003e062572a4 */ /* 0x000ff6000f8e0204 */
[----:B------:R-:W-:Y:S01]  /*6af0*/  @!UPT UIADD3 URZ, UPT, UPT, URZ, URZ, URZ ;  /* 0x000000fffffff290 */ /* 0x000fe2000fffe0ff */
.L_x_97:
[----:B------:R-:W-:Y:S01]  /*6b00*/  UISETP.NE.AND UP0, UPT, UR39, 0x1, UPT ;  /* 0x000000012700788c */ /* 0x000fe2000bf05270 */
[----:B------:R-:W-:Y:S01]  /*6b10*/  R2UR UR11, R94 ;  /* 0x000000005e0b72ca */ /* 0x000fe200000e0000 */
[----:B------:R-:W-:Y:S01]  /*6b20*/  USHF.L.U32 UR50, UR20, 0x7, URZ ;  /* 0x0000000714327899 */ /* 0x000fe200080006ff */
[----:B------:R-:W-:Y:S01]  /*6b30*/  IADD3 R77, PT, PT, R77, 0x1, RZ ;  /* 0x000000014d4d7810 */ /* 0x000fe20007ffe0ff */
[----:B------:R-:W-:Y:S07]  /*6b40*/  USHF.L.U32 UR49, UR21, 0x6, URZ ;  /* 0x0000000615317899 */ /* 0x000fee00080006ff */
[----:B------:R-:W1:Y:S01]  /*6b50*/  @!UP0 LDCU.128 UR12, c[0x0][0xf10] ;  /* 0x0001e200ff0c87ac */ /* 0x000e620008000c00 */
[----:B------:R-:W2:Y:S01]  /*6b60*/  @!UP0 LDCU UR5, c[0x0][0xf0c] ;  /* 0x0001e180ff0587ac */ /* 0x000ea20008000800 */
[----:B------:R-:W3:Y:S01]  /*6b70*/  @!UP0 LDCU UR10, c[0x0][0xf20] ;  /* 0x0001e400ff0a87ac */ /* 0x000ee20008000800 */
[----:B-1----:R-:W-:Y:S02]  /*6b80*/  UIMAD.WIDE.U32 UR8, UR38, UR12, URZ ;  /* 0x0000000c260872a5 */ /* 0x002fe4000f8e00ff */
[----:B------:R-:W-:Y:S02]  /*6b90*/  UIMAD.WIDE.U32 UR6, UR37, UR15, URZ ;  /* 0x0000000f250672a5 */ /* 0x000fe4000f8e00ff */
[----:B------:R-:W-:Y:S03]  /*6ba0*/  @!UP0 UISETP.NE.AND UP1, UPT, UR14, 0x1, UPT ;  /* 0x000000010e00888c */ /* 0x000fe6000bf25270 */
[----:B------:R-:W-:Y:S01]  /*6bb0*/  @!UP0 UMOV UR4, UR9 ;  /* 0x0000000900048c82 */ /* 0x000fe20008000000 */
[----:B--2---:R-:W-:Y:S02]  /*6bc0*/  @!UP0 UISETP.NE.AND UP2, UPT, UR5, 0x1, UPT ;  /* 0x000000010500888c */ /* 0x004fe4000bf45270 */
[----:B------:R-:W-:Y:S01]  /*6bd0*/  @!UP0 USHF.R.U32.HI UR4, URZ, UR13, UR4 ;  /* 0x0000000dff048299 */ /* 0x000fe20008011604 */
[----:B------:R-:W-:Y:S02]  /*6be0*/  @!UP0 UMOV UR6, UR7 ;  /* 0x0000000700068c82 */ /* 0x000fe40008000000 */
[----:B---3--:R-:W-:Y:S02]  /*6bf0*/  @!UP0 USHF.R.U32.HI UR6, URZ, UR10, UR6 ;  /* 0x0000000aff068299 */ /* 0x008fe40008011606 */
[----:B------:R-:W-:Y:S02]  /*6c00*/  @!UP0 USEL UR7, UR38, UR4, !UP2 ;  /* 0x0000000426078287 */ /* 0x000fe4000d000000 */
[----:B------:R-:W-:Y:S04]  /*6c10*/  @!UP0 USEL UR6, UR37, UR6, !UP1 ;  /* 0x0000000625068287 */ /* 0x000fe8000c800000 */
[----:B------:R-:W-:Y:S02]  /*6c20*/  @!UP0 UIADD3 UR4, UPT, UPT, -UR7, UR6, URZ ;  /* 0x0000000607048290 */ /* 0x000fe4000fffe1ff */
[----:B------:R-:W-:Y:S02]  /*6c30*/  @!UP0 UIADD3 UR6, UPT, UPT, UR7, -UR6, URZ ;  /* 0x8000000607068290 */ /* 0x000fe4000fffe0ff */
[----:B------:R-:W-:Y:S02]  /*6c40*/  @!UP0 UIMAD UR38, UR4, UR5, UR38 ;  /* 0x00000005042682a4 */ /* 0x000fe4000f8e0226 */
[----:B------:R-:W-:Y:S02]  /*6c50*/  @!UP0 UIMAD UR37, UR6, UR14, UR37 ;  /* 0x0000000e062582a4 */ /* 0x000fe4000f8e0225 */
[----:B------:R-:W-:Y:S09]  /*6c60*/  ULOP3.LUT UP0, URZ, UR11, 0x90, URZ, 0xc0, !UPT ;  /* 0x000000900bff7892 */ /* 0x000ff2000f80c0ff */
[----:B------:R-:W-:Y:S05]  /*6c70*/  BRA.U !UP0, `(.L_x_98) ;  /* 0x00000001087c7547 */ /* 0x000fea000b800000 */
[----:B------:R-:W1:Y:S01]  /*6c80*/  LDCU.64 UR8, c[0x4][0x80] ;  /* 0x01001000ff0877ac */ /* 0x000e620008000a00 */
[----:B------:R-:W-:Y:S01]  /*6c90*/  MOV R2, 0x0 ;  /* 0x0000000000027802 */ /* 0x000fe20000000f00 */
[----:B------:R-:W-:Y:S02]  /*6ca0*/  HFMA2 R12, -RZ, RZ, 0, 5.9604644775390625e-08 ;  /* 0x00000001ff0c7431 */ /* 0x000fe400000001ff */
[----:B------:R-:W-:Y:S01]  /*6cb0*/  IMAD.MOV.U32 R8, RZ, RZ, 0x70 ;  /* 0x00000070ff087424 */ /* 0x000fe200078e00ff */
[----:B------:R2:W3:Y:S01]  /*6cc0*/  LDC.64 R14, c[0x4][R2] ;  /* 0x01000000020e7b82 */ /* 0x0004e20000000a00 */
[----:B------:R-:W4:Y:S01]  /*6cd0*/  LDCU.64 UR6, c[0x4][0x88] ;  /* 0x01001100ff0677ac */ /* 0x000f220008000a00 */
[----:B------:R-:W-:Y:S01]  /*6ce0*/  IMAD.MOV.U32 R13, RZ, RZ, RZ ;  /* 0x000000ffff0d7224 */ /* 0x000fe200078e00ff */
[----:B------:R-:W2:Y:S01]  /*6cf0*/  LDCU.64 UR4, c[0x4][0x8] ;  /* 0x01000100ff0477ac */ /* 0x000ea20008000a00 */
[----:B-1----:R-:W-:Y:S01]  /*6d00*/  MOV R5, UR9 ;  /* 0x0000000900057c02 */ /* 0x002fe20008000f00 */
[----:B------:R-:W-:Y:S01]  /*6d10*/  IMAD.U32 R4, RZ, RZ, UR8 ;  /* 0x00000008ff047e24 */ /* 0x000fe2000f8e00ff */
[----:B----4-:R-:W-:Y:S01]  /*6d20*/  MOV R7, UR7 ;  /* 0x0000000700077c02 */ /* 0x010fe20008000f00 */
[----:B------:R-:W-:Y:S01]  /*6d30*/  IMAD.U32 R6, RZ, RZ, UR6 ;  /* 0x00000006ff067e24 */ /* 0x000fe2000f8e00ff */
[----:B--2---:R-:W-:Y:S01]  /*6d40*/  MOV R11, UR5 ;  /* 0x00000005000b7c02 */ /* 0x004fe20008000f00 */
[----:B------:R-:W-:Y:S02]  /*6d50*/  IMAD.U32 R10, RZ, RZ, UR4 ;  /* 0x00000004ff0a7e24 */ /* 0x000fe4000f8e00ff */
[----:B------:R-:W-:Y:S07]  /*6d60*/  LEPC R20, `(.L_x_99) ;  /* 0x000000001014794e */ /* 0x000fee0000000000 */
[----:B---3-5:R-:W-:Y:S05]  /*6d70*/  CALL.ABS.NOINC R14 ;  /* 0x000000000e007343 */ /* 0x028fea0003c00000 */
.L_x_99:
[----:B------:R-:W1:Y:S01]  /*6d80*/  LDCU.64 UR8, c[0x4][0x80] ;  /* 0x01001000ff0877ac */ /* 0x000e620008000a00 */
[----:B------:R-:W2:Y:S01]  /*6d90*/  LDC.64 R2, c[0x4][R2] ;  /* 0x0100000002027b82 */ /* 0x000ea20000000a00 */
[----:B------:R-:W-:Y:S02]  /*6da0*/  HFMA2 R12, -RZ, RZ, 0, 5.9604644775390625e-08 ;  /* 0x00000001ff0c7431 */ /* 0x000fe400000001ff */
[----:B------:R-:W-:Y:S02]  /*6db0*/  IMAD.MOV.U32 R8, RZ, RZ, 0x70 ;  /* 0x00000070ff087424 */ /* 0x000fe400078e00ff */
[----:B------:R-:W-:Y:S01]  /*6dc0*/  IMAD.MOV.U32 R13, RZ, RZ, RZ ;  /* 0x000000ffff0d7224 */ /* 0x000fe200078e00ff */
[----:B------:R-:W3:Y:S01]  /*6dd0*/  LDCU.64 UR6, c[0x4][0x88] ;  /* 0x01001100ff0677ac */ /* 0x000ee20008000a00 */
[----:B------:R-:W4:Y:S01]  /*6de0*/  LDCU.64 UR4, c[0x4][0x8] ;  /* 0x01000100ff0477ac */ /* 0x000f220008000a00 */
[----:B-1----:R-:W-:Y:S02]  /*6df0*/  MOV R4, UR8 ;  /* 0x0000000800047c02 */ /* 0x002fe40008000f00 */
[----:B------:R-:W-:Y:S02]  /*6e00*/  MOV R5, UR9 ;  /* 0x0000000900057c02 */ /* 0x000fe40008000f00 */
[----:B---3--:R-:W-:Y:S01]  /*6e10*/  MOV R7, UR7 ;  /* 0x0000000700077c02 */ /* 0x008fe20008000f00 */
[----:B------:R-:W-:Y:S01]  /*6e20*/  IMAD.U32 R6, RZ, RZ, UR6 ;  /* 0x00000006ff067e24 */ /* 0x000fe2000f8e00ff */
[----:B----4-:R-:W-:Y:S01]  /*6e30*/  MOV R11, UR5 ;  /* 0x00000005000b7c02 */ /* 0x010fe20008000f00 */
[----:B------:R-:W-:Y:S02]  /*6e40*/  IMAD.U32 R10, RZ, RZ, UR4 ;  /* 0x00000004ff0a7e24 */ /* 0x000fe4000f8e00ff */
[----:B------:R-:W-:Y:S07]  /*6e50*/  LEPC R20, `(.L_x_98) ;  /* 0x000000001014794e */ /* 0x000fee0000000000 */
[----:B--2---:R-:W-:Y:S05]  /*6e60*/  CALL.ABS.NOINC R2 ;  /* 0x0000000002007343 */ /* 0x004fea0003c00000 */
.L_x_98:
[----:B------:R-:W-:Y:S02]  /*6e70*/  R2UR UR8, R96 ;  /* 0x00000000600872ca */ /* 0x000fe400000e0000 */
[----:B------:R-:W-:Y:S02]  /*6e80*/  R2UR UR7, R90 ;  /* 0x000000005a0772ca */ /* 0x000fe400000e0000 */
[----:B------:R-:W-:Y:S02]  /*6e90*/  R2UR UR6, R89 ;  /* 0x00000000590672ca */ /* 0x000fe400000e0000 */
[----:B------:R-:W-:Y:S02]  /*6ea0*/  R2UR UR5, R88 ;  /* 0x00000000580572ca */ /* 0x000fe400000e0000 */
[----:B------:R-:W-:Y:S02]  /*6eb0*/  R2UR UR4, R87 ;  /* 0x00000000570472ca */ /* 0x000fe400000e0000 */
[----:B------:R-:W-:Y:S03]  /*6ec0*/  ISETP.NE.U32.AND P4, PT, R74, RZ, PT ;  /* 0x000000ff4a00720c */ /* 0x000fe60003f85070 */
[----:B------:R-:W-:Y:S01]  /*6ed0*/  UISETP.NE.AND UP2, UPT, UR8, URZ, UPT ;  /* 0x000000ff0800728c */ /* 0x000fe2000bf45270 */
[----:B------:R-:W-:Y:S01]  /*6ee0*/  ISETP.NE.AND.EX P4, PT, R75, RZ, PT, P4 ;  /* 0x000000ff4b00720c */ /* 0x000fe20003f85340 */
[----:B------:R-:W-:Y:S04]  /*6ef0*/  UISETP.NE.U32.AND UP0, UPT, UR7, URZ, UPT ;  /* 0x000000ff0700728c */ /* 0x000fe8000bf05070 */
[----:B------:R-:W-:Y:S01]  /*6f00*/  ISETP.NE.U32.AND P2, PT, RZ, UR5, PT ;  /* 0x00000005ff007c0c */ /* 0x000fe2000bf45070 */
[----:B------:R-:W-:Y:S01]  /*6f10*/  UISETP.NE.AND.EX UP1, UPT, UR6, URZ, UPT, UP0 ;  /* 0x000000ff0600728c */ /* 0x000fe2000bf25300 */
[----:B------:R-:W-:Y:S01]  /*6f20*/  PLOP3.LUT P1, PT, PT, PT, UP2, 0x80, 0x8 ;  /* 0x000000000008781c */ /* 0x000fe20003f2f028 */
[----:B------:R-:W-:Y:S01]  /*6f30*/  UPLOP3.LUT UP0, UPT, UPT, UPT, UPT, 0x40, 0x4 ;  /* 0x000000000004789c */ /* 0x000fe20003f0e870 */
[----:B------:R-:W-:Y:S01]  /*6f40*/  ISETP.NE.AND.EX P2, PT, RZ, UR4, PT, P2 ;  /* 0x00000004ff007c0c */ /* 0x000fe2000bf45320 */
[----:B------:R-:W-:Y:S06]  /*6f50*/  @UP2 UPLOP3.LUT UP0, UPT, UPT, UPT, UP1, 0x80, 0x8 ;  /* 0x000000000008289c */ /* 0x000fec0003f0f010 */
[----:B------:R-:W-:Y:S01]  /*6f60*/  PLOP3.LUT P0, PT, PT, PT, UP0, 0x80, 0x8 ;  /* 0x000000000008781c */ /* 0x000fe20003f0f008 */
[----:B------:R-:W-:Y:S01]  /*6f70*/  @!UPT UIADD3 URZ, UPT, UPT, URZ, URZ, URZ ;  /* 0x000000fffffff290 */ /* 0x000fe2000fffe0ff */
[----:B------:R-:W-:Y:S11]  /*6f80*/  BRA.U !UP1, `(.L_x_100) ;  /* 0x0000000109487547 */ /* 0x000ff6000b800000 */
[----:B------:R-:W1:Y:S01]  /*6f90*/  LDCU.64 UR8, c[0x0][0x358] ;  /* 0x00006b00ff0877ac */ /* 0x000e620008000a00 */
[----:B------:R-:W-:Y:S01]  /*6fa0*/  R2UR UR5, R88 ;  /* 0x00000000580572ca */ /* 0x000fe200000e0000 */
[----:B------:R-:W-:Y:S01]  /*6fb0*/  IMAD.MOV.U32 R85, RZ, RZ, 0x1 ;  /* 0x00000001ff557424 */ /* 0x000fe200078e00ff */
[----:B------:R-:W-:Y:S01]  /*6fc0*/  R2UR UR4, R87 ;  /* 0x00000000570472ca */ /* 0x000fe200000e0000 */
[----:B------:R-:W-:Y:S01]  /*6fd0*/  IMAD.MOV.U32 R0, RZ, RZ, 0x1 ;  /* 0x00000001ff007424 */ /* 0x000fe200078e00ff */
[----:B------:R-:W-:Y:S09]  /*6fe0*/  R2UR UR6, R90 ;  /* 0x000000005a0672ca */ /* 0x000ff200000e0000 */
[----:B------:R-:W-:Y:S04]  /*6ff0*/  UISETP.NE.U32.AND UP0, UPT, UR5, URZ, UPT ;  /* 0x000000ff0500728c */ /* 0x000fe8000bf05070 */
[----:B------:R-:W-:Y:S06]  /*7000*/  UISETP.NE.AND.EX UP0, UPT, UR4, URZ, UPT, UP0 ;  /* 0x000000ff0400728c */ /* 0x000fec000bf05300 */
[----:B------:R-:W-:Y:S05]  /*7010*/  PLOP3.LUT P3, PT, PT, PT, UP0, 0x80, 0x8 ;  /* 0x000000000008781c */ /* 0x000fea0003f6f008 */
[----:B------:R-:W2:Y:S01]  /*7020*/  @UP0 LDCU.64 UR4, c[0x0][0xc88] ;  /* 0x00019100ff0407ac */ /* 0x000ea20008000a00 */
[----:B------:R-:W-:Y:S07]  /*7030*/  @UP0 UIMAD UR6, UR36, UR6, URZ ;  /* 0x00000006240602a4 */ /* 0x000fee000f8e02ff */
[----:B------:R-:W-:Y:S01]  /*7040*/  @!P3 PRMT R85, R0, 0x7610, R85 ;  /* 0x000076100055b816 */ /* 0x000fe20000000055 */
[----:B--2---:R-:W-:Y:S06]  /*7050*/  @UP0 UIMAD.WIDE UR4, UR6, 0x4, UR4 ;  /* 0x00000004060408a5 */ /* 0x004fec000f8e0204 */
[----:B------:R-:W-:Y:S02]  /*7060*/  IMAD.U32 R2, RZ, RZ, UR4 ;  /* 0x00000004ff027e24 */ /* 0x000fe4000f8e00ff */
[----:B------:R-:W-:Y:S03]  /*7070*/  IMAD.U32 R3, RZ, RZ, UR5 ;  /* 0x00000005ff037e24 */ /* 0x000fe6000f8e00ff */
[----:B------:R-:W2:Y:S02]  /*7080*/  @!UP0 LDCU UR4, c[0x0][0xc80] ;  /* 0x00019000ff0487ac */ /* 0x000ea40008000800 */
[----:B-1---5:R1:W5:Y:S02]  /*7090*/  @P3 LDG.E R45, desc[UR8][R2.64] ;  /* 0x00000008022d3981 */ /* 0x022364000c1e1900 */
[----:B-12---:R-:W-:Y:S02]  /*70a0*/  @!P3 IMAD.U32 R45, RZ, RZ, UR4 ;  /* 0x00000004ff2dbe24 */ /* 0x006fe4000f8e00ff */
.L_x_100:
[----:B------:R-:W-:Y:S05]  /*70b0*/  @!P4 BRA `(.L_x_101) ;  /* 0x000000000024c947 */ /* 0x000fea0003800000 */
[----:B------:R-:W-:Y:S01]  /*70c0*/  ISETP.NE.U32.AND P3, PT, R72, RZ, PT ;  /* 0x000000ff4800720c */ /* 0x000fe20003f65070 */
[----:B------:R-:W1:Y:S03]  /*70d0*/  LDCU.64 UR4, c[0x0][0x358] ;  /* 0x00006b00ff0477ac */ /* 0x000e660008000a00 */
[----:B------:R-:W-:Y:S11]  /*70e0*/  ISETP.NE.AND.EX P3, PT, R73, RZ, PT, P3 ;  /* 0x000000ff4900720c */ /* 0x000ff60003f65330 */
[----:B------:R-:W-:Y:S02]  /*70f0*/  @!UPT UIADD3 URZ, UPT, UPT, URZ, URZ, URZ ;  /* 0x000000fffffff290 */ /* 0x000fe4000fffe0ff */
[----:B------:R-:W2:Y:S01]  /*7100*/  @P3 LDC.64 R2, c[0x0][0xca8] ;  /* 0x00032a00ff023b82 */ /* 0x000ea20000000a00 */
[----:B------:R-:W-:Y:S04]  /*7110*/  @P3 IMAD R0, R74, UR36, RZ ;  /* 0x000000244a003c24 */ /* 0x000fe8000f8e02ff */
[----:B--2---:R-:W-:Y:S05]  /*7120*/  @P3 IMAD.WIDE R2, R0, 0x4, R2 ;  /* 0x0000000400023825 */ /* 0x004fea00078e0202 */
[----:B-1---5:R1:W5:Y:S02]  /*7130*/  @P3 LDG.E R43, desc[UR4][R2.64] ;  /* 0x00000004022b3981 */ /* 0x022364000c1e1900 */
[----:B-1----:R-:W2:Y:S02]  /*7140*/  @!P3 LDC R43, c[0x0][0xca0] ;  /* 0x00032800ff2bbb82 */ /* 0x002ea40000000800 */
.L_x_101:
[----:B-----5:R-:W-:Y:S01]  /*7150*/  FSETP.NEU.AND P3, PT, R45, RZ, PT ;  /* 0x000000ff2d00720b */ /* 0x020fe20003f6d000 */
[----:B------:R-:W-:Y:S01]  /*7160*/  ULOP3.LUT UR4, UR57, 0x1, URZ, 0x3c, !UPT ;  /* 0x0000000139047892 */ /* 0x000fe2000f8e3cff */
[----:B------:R-:W-:Y:S01]  /*7170*/  SEL R4, RZ, 0xffffffff, P2 ;  /* 0xffffffffff047807 */ /* 0x000fe20001000000 */
[----:B------:R-:W-:Y:S01]  /*7180*/  IMAD.U32 R51, RZ, RZ, UR45 ;  /* 0x0000002dff337e24 */ /* 0x000fe2000f8e00ff */
[----:B------:R-:W-:Y:S01]  /*7190*/  @P1 LOP3.LUT P2, RZ, R85, 0xff, RZ, 0xc0, !PT ;  /* 0x000000ff55ff1812 */ /* 0x000fe2000784c0ff */
[----:B------:R-:W-:Y:S01]  /*71a0*/  IMAD.MOV.U32 R98, RZ, RZ, 0x10 ;  /* 0x00000010ff627424 */ /* 0x000fe200078e00ff */
[----:B------:R-:W-:Y:S01]  /*71b0*/  @P1 SEL R0, RZ, 0xffffffff, P3 ;  /* 0xffffffffff001807 */ /* 0x000fe20001800000 */
[----:B------:R-:W-:Y:S01]  /*71c0*/  IMAD.U32 R112, RZ, RZ, UR4 ;  /* 0x00000004ff707e24 */ /* 0x000fe2000f8e00ff */
[----:B------:R-:W-:Y:S01]  /*71d0*/  LEA R104, R80, UR44, 0x3 ;  /* 0x0000002c50687c11 */ /* 0x000fe2000f8e18ff */
[----:B------:R-:W-:Y:S01]  /*71e0*/  IMAD.SHL.U32 R99, R82, 0x2, RZ ;  /* 0x0000000252637824 */ /* 0x000fe200078e00ff */
[----:B------:R-:W-:Y:S01]  /*71f0*/  @P0 SEL R0, R4, R0, !P2 ;  /* 0x0000000004000207 */ /* 0x000fe20005000000 */
[----:B------:R-:W-:Y:S01]  /*7200*/  IMAD.SHL.U32 R51, R51, 0x1000, RZ ;  /* 0x0000100033337824 */ /* 0x000fe200078e00ff */
[----:B------:R-:W-:Y:S01]  /*7210*/  PLOP3.LUT P2, PT, PT, PT, UP1, 0x80, 0x8 ;  /* 0x000000000008781c */ /* 0x000fe20003f4f018 */
[----:B------:R-:W-:Y:S01]  /*7220*/  BSSY B1, `(.L_x_102) ;  /* 0x000003b000017945 */ /* 0x000fe20003800000 */
[----:B------:R-:W-:Y:S01]  /*7230*/  @P1 LOP3.LUT R0, R0, 0x1, RZ, 0xc0, !PT ;  /* 0x0000000100001812 */ /* 0x000fe200078ec0ff */
[----:B------:R-:W-:Y:S01]  /*7240*/  IMAD.MOV.U32 R107, RZ, RZ, 0x1 ;  /* 0x00000001ff6b7424 */ /* 0x000fe200078e00ff */
[----:B------:R-:W-:Y:S01]  /*7250*/  LOP3.LUT P4, R76, R85, 0xff, RZ, 0xc0, !PT ;  /* 0x000000ff554c7812 */ /* 0x000fe2000788c0ff */
[----:B------:R-:W-:Y:S01]  /*7260*/  IMAD R105, R80, 0x40, R81 ;  /* 0x0000004050697824 */ /* 0x000fe200078e0251 */
[----:B------:R-:W-:Y:S01]  /*7270*/  ISETP.NE.U32.OR P5, PT, R0, 0x1, !P1 ;  /* 0x000000010000780c */ /* 0x000fe20004fa5470 */
[----:B------:R-:W-:Y:S01]  /*7280*/  IMAD.U32 R0, RZ, RZ, UR45 ;  /* 0x0000002dff007e24 */ /* 0x000fe2000f8e00ff */
[----:B------:R-:W-:Y:S01]  /*7290*/  SEL R3, RZ, 0xffffffff, P3 ;  /* 0xffffffffff037807 */ /* 0x000fe20001800000 */
[----:B------:R-:W-:Y:S01]  /*72a0*/  IMAD.U32 R106, RZ, RZ, UR45 ;  /* 0x0000002dff6a7e24 */ /* 0x000fe2000f8e00ff */
[----:B------:R-:W-:Y:S02]  /*72b0*/  LOP3.LUT P6, RZ, R83, 0x40, RZ, 0xc0, !PT ;  /* 0x0000004053ff7812 */ /* 0x000fe400078cc0ff */
[----:B------:R-:W-:Y:S02]  /*72c0*/  CS2R R70, SRZ ;  /* 0x0000000000467805 */ /* 0x000fe4000001ff00 */
[----:B------:R-:W-:Y:S02]  /*72d0*/  LEA R0, R0, UR44, 0x3 ;  /* 0x0000002c00007c11 */ /* 0x000fe4000f8e18ff */
[----:B------:R-:W-:Y:S02]  /*72e0*/  CS2R R68, SRZ ;  /* 0x0000000000447805 */ /* 0x000fe4000001ff00 */
[----:B------:R-:W-:Y:S02]  /*72f0*/  @P2 SEL R3, R4, R3, !P4 ;  /* 0x0000000304032207 */ /* 0x000fe40006000000 */
[----:B------:R-:W-:Y:S02]  /*7300*/  CS2R R66, SRZ ;  /* 0x0000000000427805 */ /* 0x000fe4000001ff00 */
[----:B------:R-:W-:Y:S02]  /*7310*/  SEL R98, R98, 0xfffffff0, !P6 ;  /* 0xfffffff062627807 */ /* 0x000fe40007000000 */
[----:B------:R-:W-:Y:S02]  /*7320*/  CS2R R64, SRZ ;  /* 0x0000000000407805 */ /* 0x000fe4000001ff00 */
[----:B------:R-:W-:Y:S02]  /*7330*/  LOP3.LUT R3, R3, 0x1, RZ, 0xc0, !PT ;  /* 0x0000000103037812 */ /* 0x000fe400078ec0ff */
[----:B------:R-:W-:Y:S02]  /*7340*/  CS2R R58, SRZ ;  /* 0x00000000003a7805 */ /* 0x000fe4000001ff00 */
[----:B------:R-:W-:Y:S02]  /*7350*/  @P5 SHF.L.U32 R2, R112, 0x1f, RZ ;  /* 0x0000001f70025819 */ /* 0x000fe400000006ff */
[----:B------:R-:W-:Y:S02]  /*7360*/  CS2R R56, SRZ ;  /* 0x0000000000387805 */ /* 0x000fe4000001ff00 */
[----:B------:R-:W-:Y:S02]  /*7370*/  IADD3 R50, PT, PT, R51, UR44, R99 ;  /* 0x0000002c33327c10 */ /* 0x000fe4000fffe063 */
[----:B------:R-:W-:Y:S01]  /*7380*/  CS2R R54, SRZ ;  /* 0x0000000000367805 */ /* 0x000fe2000001ff00 */
[----:B------:R1:W3:Y:S01]  /*7390*/  @P5 SYNCS.PHASECHK.TRANS64.TRYWAIT P1, [R0+URZ+0x70], R2 ;  /* 0x00007002000055a7 */ /* 0x0002e200080211ff */
[----:B------:R-:W-:Y:S02]  /*73a0*/  ISETP.NE.U32.AND P2, PT, R3, 0x1, PT ;  /* 0x000000010300780c */ /* 0x000fe40003f45070 */
[----:B------:R-:W-:Y:S02]  /*73b0*/  CS2R R52, SRZ ;  /* 0x0000000000347805 */ /* 0x000fe4000001ff00 */
[----:B------:R-:W-:Y:S01]  /*73c0*/  P2R R97, PR, RZ, 0x20 ;  /* 0x00000020ff617803 */ /* 0x000fe20000000000 */
[----:B------:R-:W-:Y:S01]  /*73d0*/  IMAD.IADD R49, R50, 0x1, R98 ;  /* 0x0000000132317824 */ /* 0x000fe200078e0262 */
[----:B------:R-:W-:Y:S02]  /*73e0*/  P2R R113, PR, RZ, 0x4 ;  /* 0x00000004ff717803 */ /* 0x000fe40000000000 */
[----:B-1----:R-:W-:Y:S04]  /*73f0*/  SHF.L.U32 R2, R79, 0x1f, RZ ;  /* 0x0000001f4f027819 */ /* 0x002fe800000006ff */
[----:B------:R1:W4:Y:S01]  /*7400*/  SYNCS.PHASECHK.TRANS64.TRYWAIT P0, [R104+URZ+0xd0], R2 ;  /* 0x0000d002680075a7 */ /* 0x00032200080011ff */
[----:B---3--:R-:W-:Y:S01]  /*7410*/  @P5 SEL R107, RZ, 0x1, !P1 ;  /* 0x00000001ff6b5807 */ /* 0x008fe20004800000 */
[----:B-1----:R-:W-:Y:S06]  /*7420*/  @!P5 BRA `(.L_x_103) ;  /* 0x000000000068d947 */ /* 0x002fec0003800000 */
[----:B------:R-:W-:Y:S01]  /*7430*/  ISETP.NE.AND P1, PT, R107, RZ, PT ;  /* 0x000000ff6b00720c */ /* 0x000fe20003f25270 */
[----:B------:R-:W-:Y:S01]  /*7440*/  BSSY B0, `(.L_x_104) ;  /* 0x000000d000007945 */ /* 0x000fe20003800000 */
[----:B------:R-:W-:Y:S02]  /*7450*/  CS2R R54, SRZ ;  /* 0x0000000000367805 */ /* 0x000fe4000001ff00 */
[----:B------:R-:W-:Y:S02]  /*7460*/  CS2R R52, SRZ ;  /* 0x0000000000347805 */ /* 0x000fe4000001ff00 */
[----:B------:R-:W-:Y:S02]  /*7470*/  CS2R R58, SRZ ;  /* 0x00000000003a7805 */ /* 0x000fe4000001ff00 */
[----:B------:R-:W-:Y:S02]  /*7480*/  CS2R R56, SRZ ;  /* 0x0000000000387805 */ /* 0x000fe4000001ff00 */
[----:B------:R-:W-:Y:S02]  /*7490*/  CS2R R66, SRZ ;  /* 0x0000000000427805 */ /* 0x000fe4000001ff00 */
[----:B------:R-:W-:Y:S02]  /*74a0*/  CS2R R64, SRZ ;  /* 0x0000000000407805 */ /* 0x000fe4000001ff00 */
[----:B------:R-:W-:Y:S02]  /*74b0*/  CS2R R70, SRZ ;  /* 0x0000000000467805 */ /* 0x000fe4000001ff00 */
[----:B------:R-:W-:Y:S01]  /*74c0*/  CS2R R68, SRZ ;  /* 0x0000000000447805 */ /* 0x000fe2000001ff00 */
[----:B------:R-:W-:Y:S06]  /*74d0*/  @P1 BRA `(.L_x_105) ;  /* 0x00000000000c1947 */ /* 0x000fec0003800000 */
[----:B------:R-:W-:Y:S04]  /*74e0*/  SHF.L.U32 R3, R112, 0x1f, RZ ;  /* 0x0000001f70037819 */ /* 0x000fe800000006ff */
[----:B------:R-:W1:Y:S02]  /*74f0*/  SYNCS.PHASECHK.TRANS64.TRYWAIT P1, [R0+URZ+0x70], R3 ;  /* 0x00007003000075a7 */ /* 0x000e6400080211ff */
[----:B-1----:R-:W-:Y:S05]  /*7500*/  @!P1 BRA `(.L_x_106) ;  /* 0x0000004800f89947 */ /* 0x002fea0003800000 */
.L_x_105:
[----:B------:R-:W-:Y:S05]  /*7510*/  BSYNC B0 ;  /* 0x0000000000007941 */ /* 0x000fea0003800000 */
.L_x_104:
[----:B------:R-:W-:Y:S01]  /*7520*/  ISETP.NE.AND P1, PT, R113, RZ, PT ;  /* 0x000000ff7100720c */ /* 0x000fe20003f25270 */
[----:B------:R-:W-:Y:S04]  /*7530*/  UIADD3 UR4, UPT, UPT, UR45, 0x1, URZ ;  /* 0x000000012d047890 */ /* 0x000fe8000fffe0ff */
[----:B------:R-:W-:Y:S04]  /*7540*/  UISETP.NE.AND UP0, UPT, UR4, 0x3, UPT ;  /* 0x000000030400788c */ /* 0x000fe8000bf05270 */
[----:B------:R-:W-:Y:S02]  /*7550*/  USEL UR5, URZ, 0x1, UP0 ;  /* 0x00000001ff057887 */ /* 0x000fe40008000000 */
[----:B------:R-:W-:Y:S02]  /*7560*/  USEL UR4, UR4, URZ, UP0 ;  /* 0x000000ff04047287 */ /* 0x000fe40008000000 */
[----:B------:R3:W1:Y:S02]  /*7570*/  @P1 LDS.128 R52, [R50+0x200] ;  /* 0x0002000032341984 */ /* 0x0006640000000c00 */
[----:B------:R-:W-:Y:S02]  /*7580*/  LOP3.LUT R112, R112, UR5, RZ, 0x3c, !PT ;  /* 0x0000000570707c12 */ /* 0x000fe4000f8e3cff */
[----:B------:R3:W1:Y:S01]  /*7590*/  @P1 LDS.128 R56, [R49+0x200] ;  /* 0x0002000031381984 */ /* 0x0006620000000c00 */
[----:B------:R-:W-:Y:S03]  /*75a0*/  IMAD.U32 R106, RZ, RZ, UR4 ;  /* 0x00000004ff6a7e24 */ /* 0x000fe6000f8e00ff */
[----:B------:R3:W1:Y:S04]  /*75b0*/  @P1 LDS.128 R64, [R50+0xa00] ;  /* 0x000a000032401984 */ /* 0x0006680000000c00 */
[----:B------:R3:W1:Y:S02]  /*75c0*/  @P1 LDS.128 R68, [R49+0xa00] ;  /* 0x000a000031441984 */ /* 0x0006640000000c00 */
.L_x_103:
[----:B------:R-:W-:Y:S05]  /*75d0*/  BSYNC B1 ;  /* 0x0000000000017941 */ /* 0x000fea0003800000 */
.L_x_102:
[----:B------:R-:W-:Y:S01]  /*75e0*/  HFMA2 R39, -RZ, RZ, 0, 0 ;  /* 0x00000000ff277431 */ /* 0x000fe200000001ff */
[----:B-1----:R-:W-:Y:S01]  /*75f0*/  SHF.R.U32.HI R0, RZ, 0x15, R105 ;  /* 0x00000015ff007819 */ /* 0x002fe20000011669 */
[----:B----4-:R-:W-:Y:S06]  /*7600*/  @P0 BRA `(.L_x_107) ;  /* 0x0000000000080947 */ /* 0x010fec0003800000 */
[----:B------:R-:W1:Y:S02]  /*7610*/  SYNCS.PHASECHK.TRANS64.TRYWAIT P0, [R104+URZ+0xd0], R2 ;  /* 0x0000d002680075a7 */ /* 0x000e6400080011ff */
[----:B-1----:R-:W-:Y:S05]  /*7620*/  @!P0 BRA `(.L_x_108) ;  /* 0x0000004800c48947 */ /* 0x002fea0003800000 */
.L_x_107:
[----:B-1----:R-:W-:Y:S01]  /*7630*/  LOP3.LUT R2, R0, 0x3, RZ, 0xc0, !PT ;  /* 0x0000000300027812 */ /* 0x002fe200078ec0ff */
[----:B------:R-:W-:Y:S01]  /*7640*/  IMAD.MOV.U32 R38, RZ, RZ, RZ ;  /* 0x000000ffff267224 */ /* 0x000fe200078e00ff */
[----:B------:R-:W-:Y:S02]  /*7650*/  CS2R R36, SRZ ;  /* 0x0000000000247805 */ /* 0x000fe4000001ff00 */
[----:B------:R-:W-:Y:S02]  /*7660*/  CS2R R34, SRZ ;  /* 0x0000000000227805 */ /* 0x000fe4000001ff00 */
[----:B------:R-:W-:Y:S02]  /*7670*/  ISETP.NE.AND P0, PT, R84, R2, PT ;  /* 0x000000025400720c */ /* 0x000fe40003f05270 */
[----:B------:R-:W-:Y:S02]  /*7680*/  CS2R R32, SRZ ;  /* 0x0000000000207805 */ /* 0x000fe4000001ff00 */
        /* <DEDUP_REMOVED lines=13> */
[----:B------:R-:W-:Y:S11]  /*7760*/  LOP3.LUT P0, RZ, R0, 0x3, R86, 0x48, !PT ;  /* 0x0000000300ff7812 */ /* 0x000ff60007804856 */
[----:B------:R-:W-:Y:S02]  /*7770*/  @!UPT UIADD3 URZ, UPT, UPT, URZ, URZ, URZ ;  /* 0x000000fffffff290 */ /* 0x000fe4000fffe0ff */
[----:B------:R-:W-:Y:S05]  /*7780*/  @!P0 BRA `(.L_x_110) ;  /* 0x0000000000408947 */ /* 0x000fea0003800000 */
[----:B------:R-:W1:Y:S01]  /*7790*/  LDCU.64 UR8, c[0x4][0x70] ;  /* 0x01000e00ff0877ac */ /* 0x000e620008000a00 */
[----:B------:R-:W-:Y:S01]  /*77a0*/  MOV R15, 0x0 ;  /* 0x00000000000f7802 */ /* 0x000fe20000000f00 */
[----:B------:R-:W-:Y:S02]  /*77b0*/  HFMA2 R12, -RZ, RZ, 0, 5.9604644775390625e-08 ;  /* 0x00000001ff0c7431 */ /* 0x000fe400000001ff */
[----:B------:R-:W-:Y:S02]  /*77c0*/  IMAD.MOV.U32 R8, RZ, RZ, 0x192 ;  /* 0x00000192ff087424 */ /* 0x000fe400078e00ff */
[----:B------:R-:W-:Y:S01]  /*77d0*/  IMAD.MOV.U32 R13, RZ, RZ, RZ ;  /* 0x000000ffff0d7224 */ /* 0x000fe200078e00ff */
[----:B------:R-:W4:Y:S01]  /*77e0*/  LDCU.64 UR6, c[0x4][0x78] ;  /* 0x01000f00ff0677ac */ /* 0x000f220008000a00 */
[----:B------:R-:W2:Y:S01]  /*77f0*/  LDC.64 R14, c[0x4][R15] ;  /* 0x010000000f0e7b82 */ /* 0x000ea20000000a00 */
[----:B------:R-:W5:Y:S01]  /*7800*/  LDCU.64 UR4, c[0x4][0x10] ;  /* 0x01000200ff0477ac */ /* 0x000f620008000a00 */
[----:B-1----:R-:W-:Y:S01]  /*7810*/  MOV R5, UR9 ;  /* 0x0000000900057c02 */ /* 0x002fe20008000f00 */
[----:B------:R-:W-:Y:S01]  /*7820*/  IMAD.U32 R4, RZ, RZ, UR8 ;  /* 0x00000008ff047e24 */ /* 0x000fe2000f8e00ff */
[----:B----4-:R-:W-:Y:S01]  /*7830*/  MOV R7, UR7 ;  /* 0x0000000700077c02 */ /* 0x010fe20008000f00 */
[----:B------:R-:W-:Y:S01]  /*7840*/  IMAD.U32 R6, RZ, RZ, UR6 ;  /* 0x00000006ff067e24 */ /* 0x000fe2000f8e00ff */
[----:B-----5:R-:W-:Y:S01]  /*7850*/  MOV R11, UR5 ;  /* 0x00000005000b7c02 */ /* 0x020fe20008000f00 */
[----:B------:R-:W-:Y:S02]  /*7860*/  IMAD.U32 R10, RZ, RZ, UR4 ;  /* 0x00000004ff0a7e24 */ /* 0x000fe4000f8e00ff */
[----:B------:R-:W-:Y:S07]  /*7870*/  LEPC R20, `(.L_x_110) ;  /* 0x000000001014794e */ /* 0x000fee0000000000 */
[----:B--23--:R-:W-:Y:S05]  /*7880*/  CALL.ABS.NOINC R14 ;  /* 0x000000000e007343 */ /* 0x00cfea0003c00000 */
.L_x_110:
[----:B------:R-:W-:Y:S05]  /*7890*/  WARPSYNC.ALL ;  /* 0x0000000000007948 */ /* 0x000fea0003800000 */
[C---:B------:R-:W-:Y:S01]  /*78a0*/  R2UR UR4, R105.reuse ;  /* 0x00000000690472ca */ /* 0x040fe200000e0000 */
[----:B------:R-:W-:Y:S05]  /*78b0*/  VIADD R0, R105, 0x20 ;  /* 0x0000002069007836 */ /* 0x000fea0000000000 */
[----:B------:R-:W-:Y:S04]  /*78c0*/  SHF.R.U32.HI R0, RZ, 0x15, R0 ;  /* 0x00000015ff007819 */ /* 0x000fe80000011600 */
[----:B------:R-:W-:Y:S03]  /*78d0*/  LOP3.LUT P0, RZ, R0, 0x3, R86, 0x48, !PT ;  /* 0x0000000300ff7812 */ /* 0x000fe60007804856 */
[----:B------:R-:W1:Y:S10]  /*78e0*/  LDTM.x16 R24, tmem[UR4] ;  /* 0x00000004001879ee */ /* 0x000e740008240000 */
[----:B-1----:R-:W-:Y:S05]  /*78f0*/  @!P0 BRA `(.L_x_111) ;  /* 0x0000000000408947 */ /* 0x002fea0003800000 */
        /* <DEDUP_REMOVED lines=16> */
.L_x_111:
[----:B------:R-:W-:Y:S05]  /*7a00*/  WARPSYNC.ALL ;  /* 0x0000000000007948 */ /* 0x000fea0003800000 */
[----:B------:R-:W-:Y:S11]  /*7a10*/  R2UR UR4, R105 ;  /* 0x00000000690472ca */ /* 0x000ff600000e0000 */
[----:B------:R-:W-:Y:S02]  /*7a20*/  @!UPT UIADD3 URZ, UPT, UPT, URZ, URZ, URZ ;  /* 0x000000fffffff290 */ /* 0x000fe4000fffe0ff */
[----:B------:R-:W1:Y:S02]  /*7a30*/  LDTM.x16 R4, tmem[UR4+0x20] ;  /* 0x00002004000479ee */ /* 0x000e640008240000 */
[----:B-1----:R-:W-:Y:S01]  /*7a40*/  NOP ;  /* 0x0000000000007918 */ /* 0x002fe20000000000 */
.L_x_109:
[----:B------:R-:W-:Y:S01]  /*7a50*/  SHF.L.U32 R20, R52, 0x10, RZ ;  /* 0x0000001034147819 */ /* 0x000fe200000006ff */
[C---:B--2---:R-:W-:Y:S01]  /*7a60*/  FMUL R0, R43.reuse, R24 ;  /* 0x000000182b007220 */ /* 0x044fe20000400000 */
[----:B------:R-:W-:Y:S01]  /*7a70*/  ISETP.NE.AND P0, PT, R84, R2, PT ;  /* 0x000000025400720c */ /* 0x000fe20003f05270 */
[----:B------:R-:W-:Y:S01]  /*7a80*/  FMUL R2, R43, R25 ;  /* 0x000000192b027220 */ /* 0x000fe20000400000 */
[----:B------:R-:W-:Y:S01]  /*7a90*/  LOP3.LUT R21, R52, 0xffff0000, RZ, 0xc0, !PT ;  /* 0xffff000034157812 */ /* 0x000fe200078ec0ff */
[----:B------:R-:W-:Y:S01]  /*7aa0*/  FFMA R0, R45, R20, R0 ;  /* 0x000000142d007223 */ /* 0x000fe20000000000 */
[----:B------:R-:W-:Y:S01]  /*7ab0*/  SHF.L.U32 R22, R53, 0x10, RZ ;  /* 0x0000001035167819 */ /* 0x000fe200000006ff */
[----:B------:R-:W-:Y:S01]  /*7ac0*/  FMUL R3, R43, R26 ;  /* 0x0000001a2b037220 */ /* 0x000fe20000400000 */
[----:B------:R-:W-:Y:S01]  /*7ad0*/  LOP3.LUT R23, R53, 0xffff0000, RZ, 0xc0, !PT ;  /* 0xffff000035177812 */ /* 0x000fe200078ec0ff */
[----:B------:R-:W-:Y:S01]  /*7ae0*/  FFMA R2, R45, R21, R2 ;  /* 0x000000152d027223 */ /* 0x000fe20000000002 */
[C---:B------:R-:W-:Y:S01]  /*7af0*/  SHF.L.U32 R40, R54.reuse, 0x10, RZ ;  /* 0x0000001036287819 */ /* 0x040fe200000006ff */
[----:B------:R-:W-:Y:S01]  /*7b00*/  FMUL R20, R43, R27 ;  /* 0x0000001b2b147220 */ /* 0x000fe20000400000 */
[----:B------:R-:W-:Y:S01]  /*7b10*/  LOP3.LUT R41, R54, 0xffff0000, RZ, 0xc0, !PT ;  /* 0xffff000036297812 */ /* 0x000fe200078ec0ff */
[----:B------:R-:W-:Y:S01]  /*7b20*/  FFMA R3, R45, R22, R3 ;  /* 0x000000162d037223 */ /* 0x000fe20000000003 */
[----:B------:R-:W-:Y:S01]  /*7b30*/  F2FP.BF16.F32.PACK_AB R60, R2, R0 ;  /* 0x00000000023c723e */ /* 0x000fe200000010ff */
[----:B------:R-:W-:Y:S01]  /*7b40*/  FMUL R21, R43, R28 ;  /* 0x0000001c2b157220 */ /* 0x000fe20000400000 */
[----:B------:R-:W-:Y:S01]  /*7b50*/  LOP3.LUT R42, R69, 0xffff0000, RZ, 0xc0, !PT ;  /* 0xffff0000452a7812 */ /* 0x000fe200078ec0ff */
[----:B------:R-:W-:Y:S01]  /*7b60*/  FMUL R22, R43, R29 ;  /* 0x0000001d2b167220 */ /* 0x000fe20000400000 */
[----:B------:R-:W-:Y:S01]  /*7b70*/  SHF.L.U32 R44, R70, 0x10, RZ ;  /* 0x00000010462c7819 */ /* 0x000fe200000006ff */
[----:B------:R-:W-:Y:S01]  /*7b80*/  FFMA R20, R45, R23, R20 ;  /* 0x000000172d147223 */ /* 0x000fe20000000014 */
[----:B------:R-:W-:Y:S01]  /*7b90*/  SHF.L.U32 R23, R55, 0x10, RZ ;  /* 0x0000001037177819 */ /* 0x000fe200000006ff */
[----:B------:R-:W-:Y:S01]  /*7ba0*/  FFMA R21, R45, R40, R21 ;  /* 0x000000282d157223 */ /* 0x000fe20000000015 */
[----:B------:R-:W-:Y:S01]  /*7bb0*/  LOP3.LUT R40, R55, 0xffff0000, RZ, 0xc0, !PT ;  /* 0xffff000037287812 */ /* 0x000fe200078ec0ff */
[----:B------:R-:W-:Y:S01]  /*7bc0*/  FFMA R22, R45, R41, R22 ;  /* 0x000000292d167223 */ /* 0x000fe20000000016 */
[----:B------:R-:W-:Y:S01]  /*7bd0*/  F2FP.BF16.F32.PACK_AB R61, R20, R3 ;  /* 0x00000003143d723e */ /* 0x000fe200000010ff */
[C---:B------:R-:W-:Y:S01]  /*7be0*/  FMUL R0, R43.reuse, R30 ;  /* 0x0000001e2b007220 */ /* 0x040fe20000400000 */
[----:B------:R-:W-:Y:S01]  /*7bf0*/  LOP3.LUT R41, R58, 0xffff0000, RZ, 0xc0, !PT ;  /* 0xffff00003a297812 */ /* 0x000fe200078ec0ff */
[----:B------:R-:W-:Y:S01]  /*7c00*/  FMUL R2, R43, R31 ;  /* 0x0000001f2b027220 */ /* 0x000fe20000400000 */
[----:B------:R-:W-:Y:S01]  /*7c10*/  F2FP.BF16.F32.PACK_AB R62, R22, R21 ;  /* 0x00000015163e723e */ /* 0x000fe200000010ff */
[C---:B------:R-:W-:Y:S01]  /*7c20*/  FFMA R0, R45.reuse, R23, R0 ;  /* 0x000000172d007223 */ /* 0x040fe20000000000 */
[C---:B------:R-:W-:Y:S01]  /*7c30*/  SHF.L.U32 R22, R56.reuse, 0x10, RZ ;  /* 0x0000001038167819 */ /* 0x040fe200000006ff */
[----:B------:R-:W-:Y:S01]  /*7c40*/  FFMA R2, R45, R40, R2 ;  /* 0x000000282d027223 */ /* 0x000fe20000000002 */
[----:B------:R-:W-:Y:S01]  /*7c50*/  LOP3.LUT R23, R56, 0xffff0000, RZ, 0xc0, !PT ;  /* 0xffff000038177812 */ /* 0x000fe200078ec0ff */
[----:B------:R-:W-:Y:S01]  /*7c60*/  FMUL R3, R43, R32 ;  /* 0x000000202b037220 */ /* 0x000fe20000400000 */
[----:B------:R-:W-:Y:S01]  /*7c70*/  SHF.L.U32 R40, R57, 0x10, RZ ;  /* 0x0000001039287819 */ /* 0x000fe200000006ff */
[C---:B------:R-:W-:Y:S01]  /*7c80*/  FMUL R20, R43.reuse, R33 ;  /* 0x000000212b147220 */ /* 0x040fe20000400000 */
[----:B------:R-:W-:Y:S01]  /*7c90*/  F2FP.BF16.F32.PACK_AB R63, R2, R0 ;  /* 0x00000000023f723e */ /* 0x000fe200000010ff */
[----:B------:R-:W-:Y:S01]  /*7ca0*/  FMUL R21, R43, R34 ;  /* 0x000000222b157220 */ /* 0x000fe20000400000 */
[----:B------:R-:W-:Y:S01]  /*7cb0*/  LOP3.LUT R46, R70, 0xffff0000, RZ, 0xc0, !PT ;  /* 0xffff0000462e7812 */ /* 0x000fe200078ec0ff */
[----:B------:R-:W-:Y:S01]  /*7cc0*/  FFMA R3, R45, R22, R3 ;  /* 0x000000162d037223 */ /* 0x000fe20000000003 */
[----:B------:R-:W-:Y:S01]  /*7cd0*/  SHF.L.U32 R47, R71, 0x10, RZ ;  /* 0x00000010472f7819 */ /* 0x000fe200000006ff */
[----:B------:R-:W-:Y:S01]  /*7ce0*/  FFMA R20, R45, R23, R20 ;  /* 0x000000172d147223 */ /* 0x000fe20000000014 */
[----:B------:R-:W-:Y:S01]  /*7cf0*/  LOP3.LUT R23, R57, 0xffff0000, RZ, 0xc0, !PT ;  /* 0xffff000039177812 */ /* 0x000fe200078ec0ff */
[----:B------:R-:W-:Y:S01]  /*7d00*/  FFMA R21, R45, R40, R21 ;  /* 0x000000282d157223 */ /* 0x000fe20000000015 */
[----:B------:R-:W-:Y:S01]  /*7d10*/  SHF.L.U32 R40, R58, 0x10, RZ ;  /* 0x000000103a287819 */ /* 0x000fe200000006ff */
[C---:B------:R-:W-:Y:S01]  /*7d20*/  FMUL R0, R43.reuse, R35 ;  /* 0x000000232b007220 */ /* 0x040fe20000400000 */
[----:B------:R-:W-:Y:S01]  /*7d30*/  F2FP.BF16.F32.PACK_AB R100, R20, R3 ;  /* 0x000000031464723e */ /* 0x000fe200000010ff */
[----:B------:R-:W-:Y:S01]  /*7d40*/  FMUL R2, R43, R36 ;  /* 0x000000242b027220 */ /* 0x000fe20000400000 */
[----:B------:R-:W-:Y:S01]  /*7d50*/  LOP3.LUT R48, R71, 0xffff0000, RZ, 0xc0, !PT ;  /* 0xffff000047307812 */ /* 0x000fe200078ec0ff */
[----:B------:R-:W-:Y:S01]  /*7d60*/  FMUL R22, R43, R37 ;  /* 0x000000252b167220 */ /* 0x000fe20000400000 */
[----:B------:R-:W-:Y:S01]  /*7d70*/  ISETP.NE.AND P1, PT, R84, RZ, PT ;  /* 0x000000ff5400720c */ /* 0x000fe20003f25270 */
[----:B------:R-:W-:Y:S01]  /*7d80*/  FFMA R0, R45, R23, R0 ;  /* 0x000000172d007223 */ /* 0x000fe20000000000 */
[----:B------:R-:W-:Y:S01]  /*7d90*/  SHF.L.U32 R23, R59, 0x10, RZ ;  /* 0x000000103b177819 */ /* 0x000fe200000006ff */
[----:B------:R-:W-:Y:S01]  /*7da0*/  FFMA R2, R45, R40, R2 ;  /* 0x000000282d027223 */ /* 0x000fe20000000002 */
[----:B------:R-:W-:Y:S01]  /*7db0*/  LOP3.LUT R40, R59, 0xffff0000, RZ, 0xc0, !PT ;  /* 0xffff00003b287812 */ /* 0x000fe200078ec0ff */
[----:B------:R1:W-:Y:S01]  /*7dc0*/  @!P0 STS.128 [R50+0x200], R60 ;  /* 0x0002003c32008388 */ /* 0x0003e20000000c00 */
[----:B------:R-:W-:Y:S01]  /*7dd0*/  F2FP.BF16.F32.PACK_AB R101, R0, R21 ;  /* 0x000000150065723e */ /* 0x000fe200000010ff */
[----:B------:R-:W-:Y:S01]  /*7de0*/  FFMA R22, R45, R41, R22 ;  /* 0x000000292d167223 */ /* 0x000fe20000000016 */
[----:B------:R-:W-:Y:S01]  /*7df0*/  LOP3.LUT R41, R66, 0xffff0000, RZ, 0xc0, !PT ;  /* 0xffff000042297812 */ /* 0x000fe200078ec0ff */
[C---:B------:R-:W-:Y:S01]  /*7e00*/  FMUL R3, R43.reuse, R38 ;  /* 0x000000262b037220 */ /* 0x040fe20000400000 */
[C---:B------:R-:W-:Y:S01]  /*7e10*/  FMUL R20, R43.reuse, R39 ;  /* 0x000000272b147220 */ /* 0x040fe20000400000 */
        /* <DEDUP_REMOVED lines=8> */
[----:B------:R-:W-:Y:S01]  /*7ea0*/  FMUL R21, R43, R6 ;  /* 0x000000062b157220 */ /* 0x000fe20000400000 */
[C---:B------:R-:W-:Y:S01]  /*7eb0*/  FFMA R0, R45.reuse, R22, R0 ;  /* 0x000000162d007223 */ /* 0x040fe20000000000 */
[C---:B------:R-:W-:Y:S01]  /*7ec0*/  FFMA R2, R45.reuse, R23, R2 ;  /* 0x000000172d027223 */ /* 0x040fe20000000002 */
[----:B------:R-:W-:Y:S01]  /*7ed0*/  F2FP.BF16.F32.PACK_AB R103, R20, R3 ;  /* 0x000000031467723e */ /* 0x000fe200000010ff */
[----:B------:R-:W-:Y:S01]  /*7ee0*/  FFMA R21, R45, R40, R21 ;  /* 0x000000282d157223 */ /* 0x000fe20000000015 */
[----:B------:R-:W-:Y:S01]  /*7ef0*/  LOP3.LUT R23, R65, 0xffff0000, RZ, 0xc0, !PT ;  /* 0xffff000041177812 */ /* 0x000fe200078ec0ff */
[C---:B------:R-:W-:Y:S01]  /*7f00*/  FMUL R3, R43.reuse, R7 ;  /* 0x000000072b037220 */ /* 0x040fe20000400000 */
[----:B------:R-:W-:Y:S01]  /*7f10*/  SHF.L.U32 R40, R66, 0x10, RZ ;  /* 0x0000001042287819 */ /* 0x000fe200000006ff */
[----:B------:R1:W-:Y:S01]  /*7f20*/  @!P0 STS.128 [R49+0x200], R100 ;  /* 0x0002006431008388 */ /* 0x0003e20000000c00 */
[C---:B------:R-:W-:Y:S01]  /*7f30*/  FMUL R20, R43.reuse, R8 ;  /* 0x000000082b147220 */ /* 0x040fe20000400000 */
[----:B------:R-:W-:Y:S01]  /*7f40*/  FMUL R22, R43, R9 ;  /* 0x000000092b167220 */ /* 0x000fe20000400000 */
[C---:B------:R-:W-:Y:S01]  /*7f50*/  FFMA R3, R45.reuse, R23, R3 ;  /* 0x000000172d037223 */ /* 0x040fe20000000003 */
[----:B------:R-:W-:Y:S01]  /*7f60*/  F2FP.BF16.F32.PACK_AB R108, R2, R0 ;  /* 0x00000000026c723e */ /* 0x000fe200000010ff */
[----:B------:R-:W-:Y:S01]  /*7f70*/  FFMA R20, R45, R40, R20 ;  /* 0x000000282d147223 */ /* 0x000fe20000000014 */
[----:B------:R-:W-:Y:S01]  /*7f80*/  SHF.L.U32 R23, R67, 0x10, RZ ;  /* 0x0000001043177819 */ /* 0x000fe200000006ff */
[----:B------:R-:W-:Y:S01]  /*7f90*/  FMUL R0, R43, R10 ;  /* 0x0000000a2b007220 */ /* 0x000fe20000400000 */
[----:B------:R-:W-:Y:S01]  /*7fa0*/  LOP3.LUT R40, R67, 0xffff0000, RZ, 0xc0, !PT ;  /* 0xffff000043287812 */ /* 0x000fe200078ec0ff */
[----:B------:R-:W-:Y:S01]  /*7fb0*/  FFMA R22, R45, R41, R22 ;  /* 0x000000292d167223 */ /* 0x000fe20000000016 */
[----:B------:R-:W-:Y:S01]  /*7fc0*/  FMUL R2, R43, R11 ;  /* 0x0000000b2b027220 */ /* 0x000fe20000400000 */
[----:B------:R-:W-:Y:S01]  /*7fd0*/  FFMA R0, R45, R23, R0 ;  /* 0x000000172d007223 */ /* 0x000fe20000000000 */
[----:B------:R-:W-:Y:S01]  /*7fe0*/  F2FP.BF16.F32.PACK_AB R109, R3, R21 ;  /* 0x00000015036d723e */ /* 0x000fe200000010ff */
[----:B------:R-:W-:Y:S01]  /*7ff0*/  FMUL R3, R43, R12 ;  /* 0x0000000c2b037220 */ /* 0x000fe20000400000 */
[----:B------:R-:W-:Y:S01]  /*8000*/  FFMA R2, R45, R40, R2 ;  /* 0x000000282d027223 */ /* 0x000fe20000000002 */
[----:B------:R-:W-:Y:S01]  /*8010*/  SHF.L.U32 R23, R68, 0x10, RZ ;  /* 0x0000001044177819 */ /* 0x000fe200000006ff */
[C---:B------:R-:W-:Y:S01]  /*8020*/  FMUL R21, R43.reuse, R14 ;  /* 0x0000000e2b157220 */ /* 0x040fe20000400000 */
[----:B------:R-:W-:Y:S01]  /*8030*/  F2FP.BF16.F32.PACK_AB R110, R22, R20 ;  /* 0x00000014166e723e */ /* 0x000fe200000010ff */
[C---:B------:R-:W-:Y:S01]  /*8040*/  FMUL R20, R43.reuse, R13 ;  /* 0x0000000d2b147220 */ /* 0x040fe20000400000 */
[----:B------:R-:W-:Y:S01]  /*8050*/  LOP3.LUT R40, R68, 0xffff0000, RZ, 0xc0, !PT ;  /* 0xffff000044287812 */ /* 0x000fe200078ec0ff */
[----:B------:R-:W-:Y:S01]  /*8060*/  FMUL R22, R43, R15 ;  /* 0x0000000f2b167220 */ /* 0x000fe20000400000 */
[----:B------:R-:W-:Y:S01]  /*8070*/  SHF.L.U32 R41, R69, 0x10, RZ ;  /* 0x0000001045297819 */ /* 0x000fe200000006ff */
[----:B------:R-:W-:Y:S01]  /*8080*/  FFMA R3, R45, R23, R3 ;  /* 0x000000172d037223 */ /* 0x000fe20000000003 */
[----:B------:R-:W-:Y:S01]  /*8090*/  FMUL R23, R43, R16 ;  /* 0x000000102b177220 */ /* 0x000fe20000400000 */
[----:B------:R-:W-:Y:S01]  /*80a0*/  FFMA R20, R45, R40, R20 ;  /* 0x000000282d147223 */ /* 0x000fe20000000014 */
[----:B------:R-:W-:Y:S01]  /*80b0*/  FMUL R40, R43, R17 ;  /* 0x000000112b287220 */ /* 0x000fe20000400000 */
[C---:B------:R-:W-:Y:S01]  /*80c0*/  FFMA R21, R45.reuse, R41, R21 ;  /* 0x000000292d157223 */ /* 0x040fe20000000015 */
[----:B------:R-:W-:Y:S01]  /*80d0*/  FFMA R22, R45, R42, R22 ;  /* 0x0000002a2d167223 */ /* 0x000fe20000000016 */
[C---:B------:R-:W-:Y:S01]  /*80e0*/  FMUL R41, R43.reuse, R18 ;  /* 0x000000122b297220 */ /* 0x040fe20000400000 */
[----:B------:R-:W-:Y:S01]  /*80f0*/  FMUL R42, R43, R19 ;  /* 0x000000132b2a7220 */ /* 0x000fe20000400000 */
[----:B------:R-:W-:Y:S01]  /*8100*/  F2FP.BF16.F32.PACK_AB R111, R2, R0 ;  /* 0x00000000026f723e */ /* 0x000fe200000010ff */
[C---:B------:R-:W-:Y:S01]  /*8110*/  FFMA R23, R45.reuse, R44, R23 ;  /* 0x0000002c2d177223 */ /* 0x040fe20000000017 */
[C---:B------:R-:W-:Y:S01]  /*8120*/  FFMA R40, R45.reuse, R46, R40 ;  /* 0x0000002e2d287223 */ /* 0x040fe20000000028 */
[C---:B------:R-:W-:Y:S01]  /*8130*/  FFMA R41, R45.reuse, R47, R41 ;  /* 0x0000002f2d297223 */ /* 0x040fe20000000029 */
[----:B------:R-:W-:Y:S01]  /*8140*/  FFMA R42, R45, R48, R42 ;  /* 0x000000302d2a7223 */ /* 0x000fe2000000002a */
[----:B------:R1:W-:Y:S01]  /*8150*/  @!P0 STS.128 [R50+0xa00], R108 ;  /* 0x000a006c32008388 */ /* 0x0003e20000000c00 */
[----:B------:R-:W-:Y:S02]  /*8160*/  F2FP.BF16.F32.PACK_AB R21, R22, R21 ;  /* 0x000000151615723e */ /* 0x000fe400000010ff */
[----:B------:R-:W-:Y:S02]  /*8170*/  F2FP.BF16.F32.PACK_AB R22, R40, R23 ;  /* 0x000000172816723e */ /* 0x000fe400000010ff */
[----:B------:R-:W-:Y:S02]  /*8180*/  F2FP.BF16.F32.PACK_AB R20, R20, R3 ;  /* 0x000000031414723e */ /* 0x000fe400000010ff */
[----:B------:R-:W-:Y:S05]  /*8190*/  F2FP.BF16.F32.PACK_AB R23, R42, R41 ;  /* 0x000000292a17723e */ /* 0x000fea00000010ff */
[----:B------:R1:W-:Y:S01]  /*81a0*/  @!P0 STS.128 [R49+0xa00], R20 ;  /* 0x000a001431008388 */ /* 0x0003e20000000c00 */
[----:B------:R-:W-:Y:S01]  /*81b0*/  @!PT LDS RZ, [RZ] ;  /* 0x00000000fffff984 */ /* 0x000fe20000000800 */
[----:B------:R-:W-:Y:S01]  /*81c0*/  @!PT LDS RZ, [RZ] ;  /* 0x00000000fffff984 */ /* 0x000fe20000000800 */
[----:B------:R-:W-:Y:S01]  /*81d0*/  @!PT LDS RZ, [RZ] ;  /* 0x00000000fffff984 */ /* 0x000fe20000000800 */
[----:B------:R-:W-:Y:S01]  /*81e0*/  @!PT LDS RZ, [RZ] ;  /* 0x00000000fffff984 */ /* 0x000fe20000000800 */
[----:B------:R2:W-:Y:S07]  /*81f0*/  MEMBAR.ALL.CTA ;  /* 0x0000000000007992 */ /* 0x0005ee0000008000 */
[----:B--2---:R-:W2:Y:S01]  /*8200*/  FENCE.VIEW.ASYNC.S ;  /* 0x00000000000073c6 */ /* 0x004ea20000000000 */
[----:B------:R-:W-:Y:S05]  /*8210*/  WARPSYNC.ALL ;  /* 0x0000000000007948 */ /* 0x000fea0003800000 */
[----:B------:R-:W-:Y:S01]  /*8220*/  BSSY.RECONVERGENT B0, `(.L_x_112) ;  /* 0x0000011000007945 */ /* 0x000fe20003800200 */
[----:B--2---:R-:W-:Y:S06]  /*8230*/  BAR.SYNC.DEFER_BLOCKING 0x1, 0x80 ;  /* 0x0042000000007b1d */ /* 0x004fec0000010000 */
[----:B------:R-:W-:Y:S05]  /*8240*/  @P1 BRA `(.L_x_113) ;  /* 0x0000000000381947 */ /* 0x000fea0003800000 */
[----:B------:R-:W2:Y:S01]  /*8250*/  LDCU.64 UR6, c[0x0][0x348] ;  /* 0x00006900ff0677ac */ /* 0x000ea20008000a00 */
[----:B------:R-:W-:Y:S01]  /*8260*/  R2UR UR5, R51 ;  /* 0x00000000330572ca */ /* 0x000fe200000e0000 */
[----:B------:R-:W-:Y:S01]  /*8270*/  UMOV UR51, UR36 ;  /* 0x0000002400337c82 */ /* 0x000fe20008000000 */
[----:B------:R-:W-:Y:S01]  /*8280*/  UIADD3 UR9, UPT, UPT, UR49, 0x20, URZ ;  /* 0x0000002031097890 */ /* 0x000fe2000fffe0ff */
[----:B------:R-:W-:Y:S01]  /*8290*/  UMOV UR10, UR50 ;  /* 0x00000032000a7c82 */ /* 0x000fe20008000000 */
[----:B------:R-:W-:Y:S09]  /*82a0*/  UMOV UR11, UR36 ;  /* 0x00000024000b7c82 */ /* 0x000ff20008000000 */
[----:B------:R-:W-:Y:S02]  /*82b0*/  UIADD3 UR5, UPT, UPT, UR44, UR5, URZ ;  /* 0x000000052c057290 */ /* 0x000fe4000fffe0ff */
[----:B--2---:R-:W-:Y:S02]  /*82c0*/  UIADD3 UR4, UP0, UPT, UR6, 0xa80, URZ ;  /* 0x00000a8006047890 */ /* 0x004fe4000ff1e0ff */
[----:B------:R-:W-:Y:S02]  /*82d0*/  UIADD3 UR48, UPT, UPT, UR5, 0x200, URZ ;  /* 0x0000020005307890 */ /* 0x000fe4000fffe0ff */
[----:B------:R-:W-:Y:S02]  /*82e0*/  UIADD3 UR8, UPT, UPT, UR5, 0xa00, URZ ;  /* 0x00000a0005087890 */ /* 0x000fe4000fffe0ff */
[----:B------:R-:W-:Y:S09]  /*82f0*/  UIADD3.X UR5, UPT, UPT, URZ, UR7, URZ, UP0, !UPT ;  /* 0x00000007ff057290 */ /* 0x000ff200087fe4ff */
[----:B------:R2:W-:Y:S01]  /*8300*/  UTMASTG.3D [UR48], [UR4] ;  /* 0x00000030040073b5 */ /* 0x0005e20008010000 */
[----:B------:R2:W-:Y:S02]  /*8310*/  UTMASTG.3D [UR8], [UR4] ;  /* 0x00000008040073b5 */ /* 0x0005e40008010000 */
[----:B--2---:R0:W-:Y:S02]  /*8320*/  UTMACMDFLUSH ;  /* 0x00000000000079b7 */ /* 0x0041e40000000000 */
.L_x_113:
[----:B------:R-:W-:Y:S05]  /*8330*/  BSYNC.RECONVERGENT B0 ;  /* 0x0000000000007941 */ /* 0x000fea0003800200 */
.L_x_112:
[----:B------:R-:W-:Y:S01]  /*8340*/  UIADD3 UR47, UPT, UPT, UR45, 0x1, URZ ;  /* 0x000000012d2f7890 */ /* 0x000fe2000fffe0ff */
[----:B------:R-:W-:Y:S03]  /*8350*/  BSSY.RECONVERGENT B0, `(.L_x_114) ;  /* 0x0000005000007945 */ /* 0x000fe60003800200 */
[----:B------:R-:W-:Y:S04]  /*8360*/  UISETP.NE.AND UP0, UPT, UR47, 0x3, UPT ;  /* 0x000000032f00788c */ /* 0x000fe8000bf05270 */
[----:B------:R-:W-:Y:S01]  /*8370*/  USEL UR46, UR47, URZ, UP0 ;  /* 0x000000ff2f2e7287 */ /* 0x000fe20008000000 */
[----:B------:R-:W-:Y:S11]  /*8380*/  @P1 BRA `(.L_x_115) ;  /* 0x0000000000041947 */ /* 0x000ff60003800000 */
[----:B------:R-:W-:Y:S04]  /*8390*/  DEPBAR.LE SB0, 0x1 ;  /* 0x000080400000791a */ /* 0x000fe80000000000 */
.L_x_115:
[----:B------:R-:W-:Y:S05]  /*83a0*/  BSYNC.RECONVERGENT B0 ;  /* 0x0000000000007941 */ /* 0x000fea0003800200 */
.L_x_114:
[----:B------:R-:W-:Y:S01]  /*83b0*/  BAR.SYNC.DEFER_BLOCKING 0x1, 0x80 ;  /* 0x0042000000007b1d */ /* 0x000fe20000010000 */
[----:B------:R-:W-:Y:S01]  /*83c0*/  ISETP.NE.AND P1, PT, R97, RZ, PT ;  /* 0x000000ff6100720c */ /* 0x000fe20003f25270 */
[----:B------:R-:W-:Y:S01]  /*83d0*/  UISETP.NE.AND UP0, UPT, UR56, URZ, UPT ;  /* 0x000000ff3800728c */ /* 0x000fe2000bf05270 */
[----:B-1----:R-:W-:Y:S11]  /*83e0*/  LEA R20, R106, UR44, 0x3 ;  /* 0x0000002c6a147c11 */ /* 0x002ff6000f8e18ff */
[----:B------:R-:W-:Y:S01]  /*83f0*/  @P1 SHF.L.U32 R3, R112, 0x1f, RZ ;  /* 0x0000001f70031819 */ /* 0x000fe200000006ff */
[----:B------:R-:W-:Y:S06]  /*8400*/  BRA.U !UP0, `(.L_x_116) ;  /* 0x0000000108247547 */ /* 0x000fec000b800000 */
[----:B------:R-:W1:Y:S01]  /*8410*/  S2R R0, SR_CgaCtaId ;  /* 0x0000000000007919 */ /* 0x000e620000008800 */
[----:B------:R-:W-:Y:S01]  /*8420*/  IMAD.U32 R2, RZ, RZ, UR52 ;  /* 0x00000034ff027e24 */ /* 0x000fe2000f8e00ff */
[----:B------:R-:W-:Y:S04]  /*8430*/  UIADD3 UR4, UPT, UPT, UR52, 0x1, URZ ;  /* 0x0000000134047890 */ /* 0x000fe8000fffe0ff */
[----:B------:R-:W-:Y:S01]  /*8440*/  @P1 LEA R2, R2, UR44, 0x3 ;  /* 0x0000002c02021c11 */ /* 0x000fe2000f8e18ff */
[----:B------:R-:W-:Y:S04]  /*8450*/  UISETP.NE.AND UP0, UPT, UR4, 0x3, UPT ;  /* 0x000000030400788c */ /* 0x000fe8000bf05270 */
[----:B------:R-:W-:Y:S01]  /*8460*/  @P1 VIADD R2, R2, 0x88 ;  /* 0x0000008802021836 */ /* 0x000fe20000000000 */
[----:B------:R-:W-:Y:S04]  /*8470*/  USEL UR52, UR4, URZ, UP0 ;  /* 0x000000ff04347287 */ /* 0x000fe80008000000 */
[----:B-1----:R-:W-:Y:S04]  /*8480*/  @P1 PRMT R0, R0, 0x654, R2 ;  /* 0x0000065400001816 */ /* 0x002fe80000000002 */
[----:B------:R1:W-:Y:S04]  /*8490*/  @P1 SYNCS.ARRIVE.TRANS64.RED.A1T0 RZ, [R0+URZ], RZ ;  /* 0x000000ff00ff19a7 */ /* 0x0003e800081004ff */
.L_x_116:
[----:B------:R-:W2:Y:S01]  /*84a0*/  @P1 SYNCS.PHASECHK.TRANS64.TRYWAIT P0, [R20+URZ+0x70], R3 ;  /* 0x00007003140015a7 */ /* 0x000ea200080011ff */
[----:B------:R-:W-:Y:S01]  /*84b0*/  BSSY B1, `(.L_x_117) ;  /* 0x0000019000017945 */ /* 0x000fe20003800000 */
[----:B--2---:R-:W-:Y:S03]  /*84c0*/  @P1 SEL R107, RZ, 0x1, !P0 ;  /* 0x00000001ff6b1807 */ /* 0x004fe60004000000 */
[----:B------:R-:W-:Y:S05]  /*84d0*/  @!P1 BRA `(.L_x_118) ;  /* 0x0000000000589947 */ /* 0x000fea0003800000 */
[----:B------:R-:W-:Y:S01]  /*84e0*/  ISETP.NE.AND P1, PT, R113, RZ, PT ;  /* 0x000000ff7100720c */ /* 0x000fe20003f25270 */
[----:B------:R-:W-:Y:S01]  /*84f0*/  BSSY B0, `(.L_x_119) ;  /* 0x0000009000007945 */ /* 0x000fe20003800000 */
[----:B------:R-:W-:Y:S11]  /*8500*/  ISETP.NE.AND P0, PT, R107, RZ, PT ;  /* 0x000000ff6b00720c */ /* 0x000ff60003f05270 */
[----:B------:R-:W-:Y:S05]  /*8510*/  @P1 IMAD R3, R106, 0x1000, R99 ;  /* 0x000010006a031824 */ /* 0x000fea00078e0263 */
[----:B------:R-:W-:Y:S05]  /*8520*/  @P1 IADD3 R2, PT, PT, R3, UR44, RZ ;  /* 0x0000002c03021c10 */ /* 0x000fea000fffe0ff */
[----:B------:R-:W-:Y:S01]  /*8530*/  @P1 IMAD.IADD R2, R98, 0x1, R2 ;  /* 0x0000000162021824 */ /* 0x000fe200078e0202 */
[----:B------:R-:W-:Y:S06]  /*8540*/  @P0 BRA `(.L_x_120) ;  /* 0x00000000000c0947 */ /* 0x000fec0003800000 */
[----:B-1----:R-:W-:Y:S04]  /*8550*/  SHF.L.U32 R0, R112, 0x1f, RZ ;  /* 0x0000001f70007819 */ /* 0x002fe800000006ff */
[----:B------:R-:W1:Y:S02]  /*8560*/  SYNCS.PHASECHK.TRANS64.TRYWAIT P0, [R20+URZ+0x70], R0 ;  /* 0x00007000140075a7 */ /* 0x000e6400080011ff */
[----:B-1----:R-:W-:Y:S05]  /*8570*/  @!P0 BRA `(.L_x_121) ;  /* 0x0000003c00048947 */ /* 0x002fea0003800000 */
.L_x_120:
[----:B------:R-:W-:Y:S05]  /*8580*/  BSYNC B0 ;  /* 0x0000000000007941 */ /* 0x000fea0003800000 */
.L_x_119:
[----:B------:R-:W-:Y:S01]  /*8590*/  ISETP.NE.AND P0, PT, R113, RZ, PT ;  /* 0x000000ff7100720c */ /* 0x000fe20003f05270 */
[----:B------:R-:W-:Y:S11]  /*85a0*/  VIADD R106, R106, 0x1 ;  /* 0x000000016a6a7836 */ /* 0x000ff60000000000 */
[----:B------:R-:W-:Y:S01]  /*85b0*/  @!UPT UIADD3 URZ, UPT, UPT, URZ, URZ, URZ ;  /* 0x000000fffffff290 */ /* 0x000fe2000fffe0ff */
[----:B------:R2:W4:Y:S04]  /*85c0*/  @P0 LDS.128 R52, [R3+UR44+0x200] ;  /* 0x0002002c03340984 */ /* 0x0005280008000c00 */
[----:B------:R2:W2:Y:S04]  /*85d0*/  @P0 LDS.128 R64, [R3+UR44+0xa00] ;  /* 0x000a002c03400984 */ /* 0x0004a80008000c00 */
[----:B------:R2:W2:Y:S04]  /*85e0*/  @P0 LDS.128 R56, [R2+0x200] ;  /* 0x0002000002380984 */ /* 0x0004a80000000c00 */
[----:B------:R2:W2:Y:S01]  /*85f0*/  @P0 LDS.128 R68, [R2+0xa00] ;  /* 0x000a000002440984 */ /* 0x0004a20000000c00 */
[C---:B------:R-:W-:Y:S04]  /*8600*/  ISETP.NE.AND P0, PT, R106.reuse, 0x3, PT ;  /* 0x000000036a00780c */ /* 0x040fe80003f05270 */
[----:B-1----:R-:W-:Y:S02]  /*8610*/  SEL R0, RZ, 0x1, P0 ;  /* 0x00000001ff007807 */ /* 0x002fe40000000000 */
[----:B------:R-:W-:Y:S02]  /*8620*/  SEL R106, R106, RZ, P0 ;  /* 0x000000ff6a6a7207 */ /* 0x000fe40000000000 */
[----:B------:R-:W-:Y:S02]  /*8630*/  LOP3.LUT R112, R112, R0, RZ, 0x3c, !PT ;  /* 0x0000000070707212 */ /* 0x000fe400078e3cff */
.L_x_118:
[----:B------:R-:W-:Y:S05]  /*8640*/  BSYNC B1 ;  /* 0x0000000000017941 */ /* 0x000fea0003800000 */
.L_x_117:
[----:B--2---:R-:W-:Y:S05]  /*8650*/  VIADD R3, R105, 0x400000 ;  /* 0x0040000069037836 */ /* 0x004fea0000000000 */
[----:B-1----:R-:W-:Y:S04]  /*8660*/  SHF.R.U32.HI R0, RZ, 0x15, R3 ;  /* 0x00000015ff007819 */ /* 0x002fe80000011603 */
[----:B------:R-:W-:Y:S04]  /*8670*/  LOP3.LUT R2, R0, 0x3, RZ, 0xc0, !PT ;  /* 0x0000000300027812 */ /* 0x000fe800078ec0ff */
[----:B------:R-:W-:Y:S11]  /*8680*/  ISETP.NE.AND P0, PT, R84, R2, PT ;  /* 0x000000025400720c */ /* 0x000ff60003f05270 */
[----:B------:R-:W-:Y:S02]  /*8690*/  @!UPT UIADD3 URZ, UPT, UPT, URZ, URZ, URZ ;  /* 0x000000fffffff290 */ /* 0x000fe4000fffe0ff */
[----:B------:R-:W-:Y:S05]  /*86a0*/  @P0 BRA `(.L_x_122) ;  /* 0x0000000000bc0947 */ /* 0x000fea0003800000 */
[----:B------:R-:W-:Y:S02]  /*86b0*/  LOP3.LUT P0, RZ, R0, 0x3, R86, 0x48, !PT ;  /* 0x0000000300ff7812 */ /* 0x000fe40007804856 */
[----:B------:R-:W-:Y:S11]  /*86c0*/  MOV R16, R3 ;  /* 0x0000000300107202 */ /* 0x000ff60000000f00 */
[----:B------:R-:W-:Y:S05]  /*86d0*/  @!P0 BRA `(.L_x_123) ;  /* 0x0000000000408947 */ /* 0x000fea0003800000 */
[----:B------:R-:W1:Y:S01]  /*86e0*/  LDCU.64 UR8, c[0x4][0x70] ;  /* 0x01000e00ff0877ac */ /* 0x000e620008000a00 */
[----:B------:R-:W-:Y:S01]  /*86f0*/  MOV R15, 0x0 ;  /* 0x00000000000f7802 */ /* 0x000fe20000000f00 */
[----:B------:R-:W-:Y:S02]  /*8700*/  HFMA2 R12, -RZ, RZ, 0, 5.9604644775390625e-08 ;  /* 0x00000001ff0c7431 */ /* 0x000fe400000001ff */
[----:B------:R-:W-:Y:S02]  /*8710*/  IMAD.MOV.U32 R8, RZ, RZ, 0x192 ;  /* 0x00000192ff087424 */ /* 0x000fe400078e00ff */
[----:B------:R-:W-:Y:S01]  /*8720*/  IMAD.MOV.U32 R13, RZ, RZ, RZ ;  /* 0x000000ffff0d7224 */ /* 0x000fe200078e00ff */
[----:B------:R-:W2:Y:S01]  /*8730*/  LDCU.64 UR6, c[0x4][0x78] ;  /* 0x01000f00ff0677ac */ /* 0x000ea20008000a00 */
[----:B------:R-:W3:Y:S01]  /*8740*/  LDC.64 R14, c[0x4][R15] ;  /* 0x010000000f0e7b82 */ /* 0x000ee20000000a00 */
[----:B------:R-:W5:Y:S01]  /*8750*/  LDCU.64 UR4, c[0x4][0x10] ;  /* 0x01000200ff0477ac */ /* 0x000f620008000a00 */
[----:B-1----:R-:W-:Y:S01]  /*8760*/  MOV R5, UR9 ;  /* 0x0000000900057c02 */ /* 0x002fe20008000f00 */
[----:B------:R-:W-:Y:S01]  /*8770*/  IMAD.U32 R4, RZ, RZ, UR8 ;  /* 0x00000008ff047e24 */ /* 0x000fe2000f8e00ff */
[----:B--2---:R-:W-:Y:S01]  /*8780*/  MOV R7, UR7 ;  /* 0x0000000700077c02 */ /* 0x004fe20008000f00 */
[----:B------:R-:W-:Y:S01]  /*8790*/  IMAD.U32 R6, RZ, RZ, UR6 ;  /* 0x00000006ff067e24 */ /* 0x000fe2000f8e00ff */
[----:B-----5:R-:W-:Y:S01]  /*87a0*/  MOV R11, UR5 ;  /* 0x00000005000b7c02 */ /* 0x020fe20008000f00 */
[----:B------:R-:W-:Y:S02]  /*87b0*/  IMAD.U32 R10, RZ, RZ, UR4 ;  /* 0x00000004ff0a7e24 */ /* 0x000fe4000f8e00ff */
[----:B------:R-:W-:Y:S07]  /*87c0*/  LEPC R20, `(.L_x_123) ;  /* 0x000000001014794e */ /* 0x000fee0000000000 */
[----:B---34-:R-:W-:Y:S05]  /*87d0*/  CALL.ABS.NOINC R14 ;  /* 0x000000000e007343 */ /* 0x018fea0003c00000 */
.L_x_123:
        /* <DEDUP_REMOVED lines=23> */
.L_x_124:
[----:B------:R-:W-:Y:S05]  /*8950*/  WARPSYNC.ALL ;  /* 0x0000000000007948 */ /* 0x000fea0003800000 */
[----:B------:R-:W-:Y:S11]  /*8960*/  R2UR UR4, R16 ;  /* 0x00000000100472ca */ /* 0x000ff600000e0000 */
[----:B------:R-:W-:Y:S02]  /*8970*/  @!UPT UIADD3 URZ, UPT, UPT, URZ, URZ, URZ ;  /* 0x000000fffffff290 */ /* 0x000fe4000fffe0ff */
[----:B------:R-:W1:Y:S02]  /*8980*/  LDTM.x16 R4, tmem[UR4+0x20] ;  /* 0x00002004000479ee */ /* 0x000e640008240000 */
[----:B-1----:R-:W-:Y:S01]  /*8990*/  NOP ;  /* 0x0000000000007918 */ /* 0x002fe20000000000 */
.L_x_122:
[----:B----4-:R-:W-:Y:S01]  /*89a0*/  SHF.L.U32 R3, R52, 0x10, RZ ;  /* 0x0000001034037819 */ /* 0x010fe200000006ff */
[C---:B------:R-:W-:Y:S01]  /*89b0*/  FMUL R0, R43.reuse, R24 ;  /* 0x000000182b007220 */ /* 0x040fe20000400000 */
[----:B------:R-:W-:Y:S01]  /*89c0*/  ISETP.NE.AND P1, PT, R84, R2, PT ;  /* 0x000000025400720c */ /* 0x000fe20003f25270 */
[----:B------:R-:W-:Y:S01]  /*89d0*/  FMUL R2, R43, R25 ;  /* 0x000000192b027220 */ /* 0x000fe20000400000 */
[----:B------:R-:W-:Y:S01]  /*89e0*/  LOP3.LUT R21, R52, 0xffff0000, RZ, 0xc0, !PT ;  /* 0xffff000034157812 */ /* 0x000fe200078ec0ff */
[----:B------:R-:W-:Y:S01]  /*89f0*/  FFMA R0, R45, R3, R0 ;  /* 0x000000032d007223 */ /* 0x000fe20000000000 */
[----:B------:R-:W-:Y:S01]  /*8a00*/  SHF.L.U32 R22, R53, 0x10, RZ ;  /* 0x0000001035167819 */ /* 0x000fe200000006ff */
[----:B------:R-:W-:Y:S01]  /*8a10*/  FMUL R3, R43, R26 ;  /* 0x0000001a2b037220 */ /* 0x000fe20000400000 */
[----:B------:R-:W-:Y:S01]  /*8a20*/  LOP3.LUT R23, R53, 0xffff0000, RZ, 0xc0, !PT ;  /* 0xffff000035177812 */ /* 0x000fe200078ec0ff */
[----:B------:R-:W-:Y:S01]  /*8a30*/  FMUL R20, R43, R27 ;  /* 0x0000001b2b147220 */ /* 0x000fe20000400000 */
[----:B------:R-:W-:Y:S01]  /*8a40*/  SHF.L.U32 R40, R54, 0x10, RZ ;  /* 0x0000001036287819 */ /* 0x000fe200000006ff */
[----:B------:R-:W-:Y:S01]  /*8a50*/  FFMA R2, R45, R21, R2 ;  /* 0x000000152d027223 */ /* 0x000fe20000000002 */
[----:B------:R-:W-:Y:S01]  /*8a60*/  LOP3.LUT R41, R57, 0xffff0000, RZ, 0xc0, !PT ;  /* 0xffff000039297812 */ /* 0x000fe200078ec0ff */
[C---:B------:R-:W-:Y:S01]  /*8a70*/  FFMA R3, R45.reuse, R22, R3 ;  /* 0x000000162d037223 */ /* 0x040fe20000000003 */
[----:B------:R-:W-:Y:S01]  /*8a80*/  LOP3.LUT R42, R66, 0xffff0000, RZ, 0xc0, !PT ;  /* 0xffff0000422a7812 */ /* 0x000fe200078ec0ff */
[----:B------:R-:W-:Y:S01]  /*8a90*/  FFMA R20, R45, R23, R20 ;  /* 0x000000172d147223 */ /* 0x000fe20000000014 */
[----:B------:R-:W-:Y:S01]  /*8aa0*/  LOP3.LUT R23, R54, 0xffff0000, RZ, 0xc0, !PT ;  /* 0xffff000036177812 */ /* 0x000fe200078ec0ff */
[C---:B------:R-:W-:Y:S01]  /*8ab0*/  FMUL R21, R43.reuse, R28 ;  /* 0x0000001c2b157220 */ /* 0x040fe20000400000 */
[----:B------:R-:W-:Y:S01]  /*8ac0*/  F2FP.BF16.F32.PACK_AB R48, R2, R0 ;  /* 0x000000000230723e */ /* 0x000fe200000010ff */
[----:B------:R-:W-:Y:S01]  /*8ad0*/  FMUL R22, R43, R29 ;  /* 0x0000001d2b167220 */ /* 0x000fe20000400000 */
[----:B---3--:R-:W-:Y:S01]  /*8ae0*/  F2FP.BF16.F32.PACK_AB R49, R20, R3 ;  /* 0x000000031431723e */ /* 0x008fe200000010ff */
[----:B------:R-:W-:Y:S01]  /*8af0*/  FFMA R21, R45, R40, R21 ;  /* 0x000000282d157223 */ /* 0x000fe20000000015 */
[----:B------:R-:W-:Y:S01]  /*8b00*/  SHF.L.U32 R20, R55, 0x10, RZ ;  /* 0x0000001037147819 */ /* 0x000fe200000006ff */
[----:B------:R-:W-:Y:S01]  /*8b10*/  FFMA R22, R45, R23, R22 ;  /* 0x000000172d167223 */ /* 0x000fe20000000016 */
[----:B------:R-:W-:Y:S01]  /*8b20*/  LOP3.LUT R23, R55, 0xffff0000, RZ, 0xc0, !PT ;  /* 0xffff000037177812 */ /* 0x000fe200078ec0ff */
[C---:B------:R-:W-:Y:S01]  /*8b30*/  FMUL R0, R43.reuse, R30 ;  /* 0x0000001e2b007220 */ /* 0x040fe20000400000 */
[----:B------:R-:W-:Y:S01]  /*8b40*/  SHF.L.U32 R40, R56, 0x10, RZ ;  /* 0x0000001038287819 */ /* 0x000fe200000006ff */
[C---:B------:R-:W-:Y:S01]  /*8b50*/  FMUL R2, R43.reuse, R31 ;  /* 0x0000001f2b027220 */ /* 0x040fe20000400000 */
[----:B------:R-:W-:Y:S01]  /*8b60*/  F2FP.BF16.F32.PACK_AB R50, R22, R21 ;  /* 0x000000151632723e */ /* 0x000fe200000010ff */
[----:B------:R-:W-:Y:S01]  /*8b70*/  FMUL R3, R43, R32 ;  /* 0x000000202b037220 */ /* 0x000fe20000400000 */
[----:B------:R-:W-:Y:S01]  /*8b80*/  SHF.L.U32 R44, R67, 0x10, RZ ;  /* 0x00000010432c7819 */ /* 0x000fe200000006ff */
[----:B------:R-:W-:Y:S01]  /*8b90*/  FFMA R0, R45, R20, R0 ;  /* 0x000000142d007223 */ /* 0x000fe20000000000 */
[----:B------:R-:W-:Y:S01]  /*8ba0*/  LOP3.LUT R46, R67, 0xffff0000, RZ, 0xc0, !PT ;  /* 0xffff0000432e7812 */ /* 0x000fe200078ec0ff */
[C---:B------:R-:W-:Y:S01]  /*8bb0*/  FFMA R2, R45.reuse, R23, R2 ;  /* 0x000000172d027223 */ /* 0x040fe20000000002 */
[----:B------:R-:W-:Y:S01]  /*8bc0*/  LOP3.LUT R23, R56, 0xffff0000, RZ, 0xc0, !PT ;  /* 0xffff000038177812 */ /* 0x000fe200078ec0ff */
[----:B------:R-:W-:Y:S01]  /*8bd0*/  FFMA R3, R45, R40, R3 ;  /* 0x000000282d037223 */ /* 0x000fe20000000003 */
[----:B------:R-:W-:Y:S01]  /*8be0*/  SHF.L.U32 R40, R57, 0x10, RZ ;  /* 0x0000001039287819 */ /* 0x000fe200000006ff */
[C---:B------:R-:W-:Y:S01]  /*8bf0*/  FMUL R20, R43.reuse, R33 ;  /* 0x000000212b147220 */ /* 0x040fe20000400000 */
[----:B------:R-:W-:Y:S01]  /*8c00*/  F2FP.BF16.F32.PACK_AB R51, R2, R0 ;  /* 0x000000000233723e */ /* 0x000fe200000010ff */
[C---:B------:R-:W-:Y:S01]  /*8c10*/  FMUL R21, R43.reuse, R34 ;  /* 0x000000222b157220 */ /* 0x040fe20000400000 */
[----:B------:R-:W-:Y:S01]  /*8c20*/  MOV R47, UR46 ;  /* 0x0000002e002f7c02 */ /* 0x000fe20008000f00 */
[----:B------:R-:W-:Y:S01]  /*8c30*/  FMUL R22, R43, R35 ;  /* 0x000000232b167220 */ /* 0x000fe20000400000 */
[----:B------:R-:W-:Y:S01]  /*8c40*/  ISETP.NE.AND P0, PT, R84, RZ, PT ;  /* 0x000000ff5400720c */ /* 0x000fe20003f05270 */
[C---:B------:R-:W-:Y:S01]  /*8c50*/  FFMA R20, R45.reuse, R23, R20 ;  /* 0x000000172d147223 */ /* 0x040fe20000000014 */
[C---:B------:R-:W-:Y:S01]  /*8c60*/  SHF.L.U32 R23, R58.reuse, 0x10, RZ ;  /* 0x000000103a177819 */ /* 0x040fe200000006ff */
[C---:B------:R-:W-:Y:S01]  /*8c70*/  FFMA R21, R45.reuse, R40, R21 ;  /* 0x000000282d157223 */ /* 0x040fe20000000015 */
[----:B------:R-:W-:Y:S01]  /*8c80*/  LOP3.LUT R40, R58, 0xffff0000, RZ, 0xc0, !PT ;  /* 0xffff00003a287812 */ /* 0x000fe200078ec0ff */
[----:B------:R-:W-:Y:S01]  /*8c90*/  FFMA R22, R45, R41, R22 ;  /* 0x000000292d167223 */ /* 0x000fe20000000016 */
[----:B------:R-:W-:Y:S01]  /*8ca0*/  F2FP.BF16.F32.PACK_AB R60, R20, R3 ;  /* 0x00000003143c723e */ /* 0x000fe200000010ff */
[----:B------:R-:W-:Y:S01]  /*8cb0*/  FMUL R0, R43, R36 ;  /* 0x000000242b007220 */ /* 0x000fe20000400000 */
[----:B------:R-:W-:Y:S01]  /*8cc0*/  LOP3.LUT R41, R65, 0xffff0000, RZ, 0xc0, !PT ;  /* 0xffff000041297812 */ /* 0x000fe200078ec0ff */
[----:B------:R-:W-:Y:S01]  /*8cd0*/  FMUL R2, R43, R37 ;  /* 0x000000252b027220 */ /* 0x000fe20000400000 */
[----:B------:R-:W-:Y:S01]  /*8ce0*/  F2FP.BF16.F32.PACK_AB R61, R22, R21 ;  /* 0x00000015163d723e */ /* 0x000fe200000010ff */
[----:B------:R-:W-:Y:S01]  /*8cf0*/  FFMA R0, R45, R23, R0 ;  /* 0x000000172d007223 */ /* 0x000fe20000000000 */
[----:B------:R-:W-:Y:S01]  /*8d00*/  SHF.L.U32 R22, R59, 0x10, RZ ;  /* 0x000000103b167819 */ /* 0x000fe200000006ff */
[----:B------:R-:W-:Y:S01]  /*8d10*/  FFMA R2, R45, R40, R2 ;  /* 0x000000282d027223 */ /* 0x000fe20000000002 */
[----:B------:R-:W-:Y:S01]  /*8d20*/  LOP3.LUT R23, R59, 0xffff0000, RZ, 0xc0, !PT ;  /* 0xffff00003b177812 */ /* 0x000fe200078ec0ff */
[C---:B------:R-:W-:Y:S01]  /*8d30*/  FMUL R3, R43.reuse, R38 ;  /* 0x000000262b037220 */ /* 0x040fe20000400000 */
[----:B------:R-:W-:Y:S01]  /*8d40*/  SHF.L.U32 R40, R64, 0x10, RZ ;  /* 0x0000001040287819 */ /* 0x000fe200000006ff */
[C---:B------:R-:W-:Y:S01]  /*8d50*/  FMUL R20, R43.reuse, R39 ;  /* 0x000000272b147220 */ /* 0x040fe20000400000 */
[----:B------:R-:W-:Y:S01]  /*8d60*/  FMUL R21, R43, R4 ;  /* 0x000000042b157220 */ /* 0x000fe20000400000 */
[C---:B------:R-:W-:Y:S01]  /*8d70*/  FFMA R3, R45.reuse, R22, R3 ;  /* 0x000000162d037223 */ /* 0x040fe20000000003 */
[----:B------:R-:W-:Y:S01]  /*8d80*/  F2FP.BF16.F32.PACK_AB R62, R2, R0 ;  /* 0x00000000023e723e */ /* 0x000fe200000010ff */
[C---:B------:R-:W-:Y:S01]  /*8d90*/  FFMA R20, R45.reuse, R23, R20 ;  /* 0x000000172d147223 */ /* 0x040fe20000000014 */
[----:B------:R-:W-:Y:S01]  /*8da0*/  FFMA R21, R45, R40, R21 ;  /* 0x000000282d157223 */ /* 0x000fe20000000015 */
[----:B------:R-:W-:Y:S01]  /*8db0*/  LOP3.LUT R23, R64, 0xffff0000, RZ, 0xc0, !PT ;  /* 0xffff000040177812 */ /* 0x000fe200078ec0ff */
[----:B------:R-:W-:Y:S01]  /*8dc0*/  FMUL R0, R43, R5 ;  /* 0x000000052b007220 */ /* 0x000fe20000400000 */
[----:B------:R-:W-:Y:S01]  /*8dd0*/  SHF.L.U32 R40, R65, 0x10, RZ ;  /* 0x0000001041287819 */ /* 0x000fe200000006ff */
[C---:B------:R-:W-:Y:S01]  /*8de0*/  FMUL R2, R43.reuse, R6 ;  /* 0x000000062b027220 */ /* 0x040fe20000400000 */
[----:B------:R-:W-:Y:S01]  /*8df0*/  FMUL R22, R43, R7 ;  /* 0x000000072b167220 */ /* 0x000fe20000400000 */
[C---:B------:R-:W-:Y:S01]  /*8e00*/  FFMA R0, R45.reuse, R23, R0 ;  /* 0x000000172d007223 */ /* 0x040fe20000000000 */
[----:B------:R-:W-:Y:S01]  /*8e10*/  F2FP.BF16.F32.PACK_AB R63, R20, R3 ;  /* 0x00000003143f723e */ /* 0x000fe200000010ff */
[C---:B------:R-:W-:Y:S01]  /*8e20*/  FFMA R2, R45.reuse, R40, R2 ;  /* 0x000000282d027223 */ /* 0x040fe20000000002 */
[----:B------:R-:W-:Y:S01]  /*8e30*/  FFMA R22, R45, R41, R22 ;  /* 0x000000292d167223 */ /* 0x000fe20000000016 */
[----:B------:R-:W-:Y:S01]  /*8e40*/  SHF.L.U32 R41, R66, 0x10, RZ ;  /* 0x0000001042297819 */ /* 0x000fe200000006ff */
[C---:B------:R-:W-:Y:S01]  /*8e50*/  FMUL R3, R43.reuse, R8 ;  /* 0x000000082b037220 */ /* 0x040fe20000400000 */
[C---:B------:R-:W-:Y:S01]  /*8e60*/  FMUL R20, R43.reuse, R9 ;  /* 0x000000092b147220 */ /* 0x040fe20000400000 */
[C---:B------:R-:W-:Y:S01]  /*8e70*/  FMUL R23, R43.reuse, R10 ;  /* 0x0000000a2b177220 */ /* 0x040fe20000400000 */
[----:B------:R-:W-:Y:S01]  /*8e80*/  FMUL R40, R43, R11 ;  /* 0x0000000b2b287220 */ /* 0x000fe20000400000 */
[C---:B------:R-:W-:Y:S01]  /*8e90*/  FFMA R3, R45.reuse, R41, R3 ;  /* 0x000000292d037223 */ /* 0x040fe20000000003 */
[C---:B------:R-:W-:Y:S01]  /*8ea0*/  FFMA R20, R45.reuse, R42, R20 ;  /* 0x0000002a2d147223 */ /* 0x040fe20000000014 */
[C---:B------:R-:W-:Y:S01]  /*8eb0*/  FFMA R23, R45.reuse, R44, R23 ;  /* 0x0000002c2d177223 */ /* 0x040fe20000000017 */
[----:B------:R-:W-:Y:S01]  /*8ec0*/  FFMA R40, R45, R46, R40 ;  /* 0x0000002e2d287223 */ /* 0x000fe20000000028 */
[----:B------:R-:W-:Y:S01]  /*8ed0*/  F2FP.BF16.F32.PACK_AB R100, R0, R21 ;  /* 0x000000150064723e */ /* 0x000fe200000010ff */
[----:B------:R-:W1:Y:S01]  /*8ee0*/  S2R R46, SR_CgaCtaId ;  /* 0x00000000002e7919 */ /* 0x000e620000008800 */
[----:B------:R-:W-:Y:S01]  /*8ef0*/  SHF.L.U32 R42, R68, 0x10, RZ ;  /* 0x00000010442a7819 */ /* 0x000fe200000006ff */
[C---:B------:R-:W-:Y:S01]  /*8f00*/  FMUL R41, R43.reuse, R12 ;  /* 0x0000000c2b297220 */ /* 0x040fe20000400000 */
[----:B------:R-:W-:Y:S01]  /*8f10*/  F2FP.BF16.F32.PACK_AB R101, R22, R2 ;  /* 0x000000021665723e */ /* 0x000fe200000010ff */
[C---:B------:R-:W-:Y:S01]  /*8f20*/  FMUL R0, R43.reuse, R13 ;  /* 0x0000000d2b007220 */ /* 0x040fe20000400000 */
[----:B------:R-:W-:Y:S01]  /*8f30*/  LOP3.LUT R21, R68, 0xffff0000, RZ, 0xc0, !PT ;  /* 0xffff000044157812 */ /* 0x000fe200078ec0ff */
[----:B------:R-:W-:Y:S01]  /*8f40*/  FMUL R2, R43, R14 ;  /* 0x0000000e2b027220 */ /* 0x000fe20000400000 */
[----:B------:R-:W-:Y:S01]  /*8f50*/  F2FP.BF16.F32.PACK_AB R103, R40, R23 ;  /* 0x000000172867723e */ /* 0x000fe200000010ff */
[----:B------:R-:W-:Y:S01]  /*8f60*/  FFMA R41, R45, R42, R41 ;  /* 0x0000002a2d297223 */ /* 0x000fe20000000029 */
[----:B------:R-:W-:Y:S01]  /*8f70*/  SHF.L.U32 R22, R69, 0x10, RZ ;  /* 0x0000001045167819 */ /* 0x000fe200000006ff */
[----:B------:R-:W-:Y:S01]  /*8f80*/  FFMA R0, R45, R21, R0 ;  /* 0x000000152d007223 */ /* 0x000fe20000000000 */
[----:B------:R-:W-:Y:S01]  /*8f90*/  F2FP.BF16.F32.PACK_AB R102, R20, R3 ;  /* 0x000000031466723e */ /* 0x000fe200000010ff */
[----:B------:R-:W-:Y:S01]  /*8fa0*/  FMUL R3, R43, R15 ;  /* 0x0000000f2b037220 */ /* 0x000fe20000400000 */
[----:B------:R-:W-:Y:S01]  /*8fb0*/  LOP3.LUT R23, R69, 0xffff0000, RZ, 0xc0, !PT ;  /* 0xffff000045177812 */ /* 0x000fe200078ec0ff */
[----:B------:R-:W-:Y:S01]  /*8fc0*/  FMUL R20, R43, R16 ;  /* 0x000000102b147220 */ /* 0x000fe20000400000 */
[C---:B------:R-:W-:Y:S01]  /*8fd0*/  SHF.L.U32 R40, R70.reuse, 0x10, RZ ;  /* 0x0000001046287819 */ /* 0x040fe200000006ff */
[----:B------:R-:W-:Y:S01]  /*8fe0*/  FFMA R2, R45, R22, R2 ;  /* 0x000000162d027223 */ /* 0x000fe20000000002 */
[----:B------:R-:W-:Y:S01]  /*8ff0*/  FMUL R21, R43, R17 ;  /* 0x000000112b157220 */ /* 0x000fe20000400000 */
[----:B------:R-:W-:Y:S01]  /*9000*/  FFMA R3, R45, R23, R3 ;  /* 0x000000172d037223 */ /* 0x000fe20000000003 */
[----:B------:R-:W-:Y:S01]  /*9010*/  @!P1 LEA R47, R47, R99, 0xc ;  /* 0x000000632f2f9211 */ /* 0x000fe200078e60ff */
[----:B------:R-:W-:Y:S01]  /*9020*/  FFMA R20, R45, R40, R20 ;  /* 0x000000282d147223 */ /* 0x000fe20000000014 */
[----:B------:R-:W-:Y:S01]  /*9030*/  LOP3.LUT R40, R70, 0xffff0000, RZ, 0xc0, !PT ;  /* 0xffff000046287812 */ /* 0x000fe200078ec0ff */
[----:B------:R-:W-:Y:S01]  /*9040*/  FMUL R22, R43, R18 ;  /* 0x000000122b167220 */ /* 0x000fe20000400000 */
[----:B------:R-:W-:Y:S01]  /*9050*/  F2FP.BF16.F32.PACK_AB R108, R0, R41 ;  /* 0x00000029006c723e */ /* 0x000fe200000010ff */
[----:B------:R2:W-:Y:S01]  /*9060*/  @!P1 STS.128 [R47+UR44+0x200], R48 ;  /* 0x000200302f009988 */ /* 0x0005e20008000c2c */
[----:B------:R-:W-:Y:S01]  /*9070*/  SHF.L.U32 R42, R71, 0x10, RZ ;  /* 0x00000010472a7819 */ /* 0x000fe200000006ff */
[----:B------:R-:W-:Y:S01]  /*9080*/  FFMA R21, R45, R40, R21 ;  /* 0x000000282d157223 */ /* 0x000fe20000000015 */
[----:B------:R-:W-:Y:S01]  /*9090*/  @!P1 IADD3 R40, PT, PT, R47, UR44, RZ ;  /* 0x0000002c2f289c10 */ /* 0x000fe2000fffe0ff */
[----:B------:R-:W-:Y:S01]  /*90a0*/  FMUL R23, R43, R19 ;  /* 0x000000132b177220 */ /* 0x000fe20000400000 */
[----:B------:R-:W-:Y:S01]  /*90b0*/  LOP3.LUT R44, R71, 0xffff0000, RZ, 0xc0, !PT ;  /* 0xffff0000472c7812 */ /* 0x000fe200078ec0ff */
[----:B------:R-:W-:Y:S01]  /*90c0*/  FFMA R22, R45, R42, R22 ;  /* 0x0000002a2d167223 */ /* 0x000fe20000000016 */
[----:B------:R-:W-:Y:S02]  /*90d0*/  @!P1 IADD3 R40, PT, PT, R98, R40, RZ ;  /* 0x0000002862289210 */ /* 0x000fe40007ffe0ff */
[----:B------:R-:W-:Y:S01]  /*90e0*/  F2FP.BF16.F32.PACK_AB R109, R3, R2 ;  /* 0x00000002036d723e */ /* 0x000fe200000010ff */
[----:B------:R-:W-:Y:S01]  /*90f0*/  FFMA R23, R45, R44, R23 ;  /* 0x0000002c2d177223 */ /* 0x000fe20000000017 */
[----:B------:R-:W-:Y:S01]  /*9100*/  F2FP.BF16.F32.PACK_AB R110, R21, R20 ;  /* 0x00000014156e723e */ /* 0x000fe200000010ff */
[----:B------:R2:W-:Y:S03]  /*9110*/  @!P1 STS.128 [R40+0x200], R60 ;  /* 0x0002003c28009388 */ /* 0x0005e60000000c00 */
[----:B------:R-:W-:Y:S05]  /*9120*/  F2FP.BF16.F32.PACK_AB R111, R23, R22 ;  /* 0x00000016176f723e */ /* 0x000fea00000010ff */
[----:B------:R2:W-:Y:S08]  /*9130*/  @!P1 STS.128 [R47+UR44+0xa00], R100 ;  /* 0x000a00642f009988 */ /* 0x0005f00008000c2c */
[----:B------:R2:W-:Y:S01]  /*9140*/  @!P1 STS.128 [R40+0xa00], R108 ;  /* 0x000a006c28009388 */ /* 0x0005e20000000c00 */
[----:B------:R-:W-:Y:S01]  /*9150*/  @!PT LDS RZ, [RZ] ;  /* 0x00000000fffff984 */ /* 0x000fe20000000800 */
[----:B------:R-:W-:Y:S01]  /*9160*/  @!PT LDS RZ, [RZ] ;  /* 0x00000000fffff984 */ /* 0x000fe20000000800 */
[----:B------:R-:W-:Y:S01]  /*9170*/  @!PT LDS RZ, [RZ] ;  /* 0x00000000fffff984 */ /* 0x000fe20000000800 */
[----:B------:R-:W-:Y:S01]  /*9180*/  @!PT LDS RZ, [RZ] ;  /* 0x00000000fffff984 */ /* 0x000fe20000000800 */
[----:B------:R3:W-:Y:S07]  /*9190*/  MEMBAR.ALL.CTA ;  /* 0x0000000000007992 */ /* 0x0007ee0000008000 */
[----:B---3--:R-:W3:Y:S01]  /*91a0*/  FENCE.VIEW.ASYNC.S ;  /* 0x00000000000073c6 */ /* 0x008ee20000000000 */
[----:B------:R-:W-:Y:S05]  /*91b0*/  WARPSYNC.ALL ;  /* 0x0000000000007948 */ /* 0x000fea0003800000 */
[----:B------:R-:W-:Y:S01]  /*91c0*/  BSSY.RECONVERGENT B0, `(.L_x_125) ;  /* 0x0000012000007945 */ /* 0x000fe20003800200 */
[----:B---3--:R-:W-:Y:S06]  /*91d0*/  BAR.SYNC.DEFER_BLOCKING 0x1, 0x80 ;  /* 0x0042000000007b1d */ /* 0x008fec0000010000 */
[----:B-1----:R-:W-:Y:S05]  /*91e0*/  @P0 BRA `(.L_x_126) ;  /* 0x00000000003c0947 */ /* 0x002fea0003800000 */
[----:B------:R-:W1:Y:S01]  /*91f0*/  LDCU.64 UR6, c[0x0][0x348] ;  /* 0x00006900ff0677ac */ /* 0x000e620008000a00 */
[----:B------:R-:W-:Y:S02]  /*9200*/  ULEA UR5, UR46, UR44, 0xc ;  /* 0x0000002c2e057291 */ /* 0x000fe4000f8e60ff */
[----:B------:R-:W-:Y:S02]  /*9210*/  UIADD3 UR10, UPT, UPT, UR50, 0x40, URZ ;  /* 0x00000040320a7890 */ /* 0x000fe4000fffe0ff */
[----:B------:R-:W-:Y:S02]  /*9220*/  UIADD3 UR8, UPT, UPT, UR5, 0x200, URZ ;  /* 0x0000020005087890 */ /* 0x000fe4000fffe0ff */
[----:B------:R-:W-:Y:S01]  /*9230*/  UIADD3 UR12, UPT, UPT, UR5, 0xa00, URZ ;  /* 0x00000a00050c7890 */ /* 0x000fe2000fffe0ff */
[----:B------:R-:W-:Y:S01]  /*9240*/  UMOV UR9, UR49 ;  /* 0x0000003100097c82 */ /* 0x000fe20008000000 */
[----:B------:R-:W-:Y:S01]  /*9250*/  UMOV UR11, UR36 ;  /* 0x00000024000b7c82 */ /* 0x000fe20008000000 */
[----:B------:R-:W-:Y:S01]  /*9260*/  UIADD3 UR13, UPT, UPT, UR49, 0x20, URZ ;  /* 0x00000020310d7890 */ /* 0x000fe2000fffe0ff */
[----:B------:R-:W-:Y:S01]  /*9270*/  UMOV UR15, UR36 ;  /* 0x00000024000f7c82 */ /* 0x000fe20008000000 */
[----:B------:R-:W-:Y:S01]  /*9280*/  UMOV UR14, UR10 ;  /* 0x0000000a000e7c82 */ /* 0x000fe20008000000 */
[----:B-1----:R-:W-:Y:S04]  /*9290*/  UIADD3 UR4, UP0, UPT, UR6, 0xa80, URZ ;  /* 0x00000a8006047890 */ /* 0x002fe8000ff1e0ff */
[----:B------:R-:W-:Y:S09]  /*92a0*/  UIADD3.X UR5, UPT, UPT, URZ, UR7, URZ, UP0, !UPT ;  /* 0x00000007ff057290 */ /* 0x000ff200087fe4ff */
[----:B------:R1:W-:Y:S01]  /*92b0*/  UTMASTG.3D [UR8], [UR4] ;  /* 0x00000008040073b5 */ /* 0x0003e20008010000 */
[----:B------:R1:W-:Y:S02]  /*92c0*/  UTMASTG.3D [UR12], [UR4] ;  /* 0x0000000c040073b5 */ /* 0x0003e40008010000 */
[----:B-1----:R0:W-:Y:S02]  /*92d0*/  UTMACMDFLUSH ;  /* 0x00000000000079b7 */ /* 0x0021e40000000000 */
.L_x_126:
[----:B------:R-:W-:Y:S05]  /*92e0*/  BSYNC.RECONVERGENT B0 ;  /* 0x0000000000007941 */ /* 0x000fea0003800200 */
.L_x_125:
[----:B------:R-:W-:Y:S01]  /*92f0*/  UIADD3 UR4, UPT, UPT, UR46, 0x1, URZ ;  /* 0x000000012e047890 */ /* 0x000fe2000fffe0ff */
[----:B------:R-:W-:Y:S03]  /*9300*/  BSSY.RECONVERGENT B0, `(.L_x_127) ;  /* 0x0000007000007945 */ /* 0x000fe60003800200 */
[----:B------:R-:W-:Y:S04]  /*9310*/  UISETP.NE.AND UP0, UPT, UR4, 0x3, UPT ;  /* 0x000000030400788c */ /* 0x000fe8000bf05270 */
[----:B------:R-:W-:Y:S02]  /*9320*/  USEL UR45, UR4, URZ, UP0 ;  /* 0x000000ff042d7287 */ /* 0x000fe40008000000 */
[----:B------:R-:W-:Y:S04]  /*9330*/  UISETP.EQ.XOR UP0, UPT, UR47, 0x3, !UP0 ;  /* 0x000000032f00788c */ /* 0x000fe8000c702a70 */
[----:B------:R-:W-:Y:S01]  /*9340*/  UP2UR UR51, UPR, URZ, 0x1 ;  /* 0x00000001ff337883 */ /* 0x000fe20008000000 */
[----:B------:R-:W-:Y:S11]  /*9350*/  @P0 BRA `(.L_x_128) ;  /* 0x0000000000040947 */ /* 0x000ff60003800000 */
[----:B------:R-:W-:Y:S04]  /*9360*/  DEPBAR.LE SB0, 0x1 ;  /* 0x000080400000791a */ /* 0x000fe80000000000 */
.L_x_128:
[----:B------:R-:W-:Y:S05]  /*9370*/  BSYNC.RECONVERGENT B0 ;  /* 0x0000000000007941 */ /* 0x000fea0003800200 */
.L_x_127:
[----:B------:R-:W1:Y:S08]  /*9380*/  S2UR UR4, SR_CgaCtaId ;  /* 0x00000000000479c3 */ /* 0x000e700000008800 */
[----:B------:R-:W-:Y:S01]  /*9390*/  BAR.SYNC.DEFER_BLOCKING 0x1, 0x80 ;  /* 0x0042000000007b1d */ /* 0x000fe20000010000 */
[----:B------:R-:W-:Y:S01]  /*93a0*/  ISETP.NE.AND P1, PT, R97, RZ, PT ;  /* 0x000000ff6100720c */ /* 0x000fe20003f25270 */
[----:B------:R-:W-:Y:S01]  /*93b0*/  IMAD.U32 R0, RZ, RZ, UR52 ;  /* 0x00000034ff007e24 */ /* 0x000fe2000f8e00ff */
[----:B------:R-:W-:Y:S11]  /*93c0*/  UIADD3 UR53, UPT, UPT, UR49, 0x10, URZ ;  /* 0x0000001031357890 */ /* 0x000ff6000fffe0ff */
[----:B------:R-:W-:Y:S05]  /*93d0*/  @P1 LEA R0, R0, UR44, 0x3 ;  /* 0x0000002c00001c11 */ /* 0x000fea000f8e18ff */
[----:B------:R-:W-:Y:S01]  /*93e0*/  @P1 VIADD R2, R0, 0x88 ;  /* 0x0000008800021836 */ /* 0x000fe20000000000 */
[----:B------:R-:W-:Y:S04]  /*93f0*/  @P1 SHF.L.U32 R0, R112, 0x1f, RZ ;  /* 0x0000001f70001819 */ /* 0x000fe800000006ff */
[----:B------:R-:W-:Y:S01]  /*9400*/  @P1 PRMT R46, R46, 0x654, R2 ;  /* 0x000006542e2e1816 */ /* 0x000fe20000000002 */
[----:B------:R-:W-:Y:S01]  /*9410*/  UMOV UR44, 0x400 ;  /* 0x00000400002c7882 */ /* 0x000fe20000000000 */
[----:B------:R-:W-:Y:S01]  /*9420*/  BSSY B1, `(.L_x_129) ;  /* 0x0000021000017945 */ /* 0x000fe20003800000 */
[----:B-1----:R-:W-:Y:S01]  /*9430*/  ULEA UR44, UR4, UR44, 0x18 ;  /* 0x0000002c042c7291 */ /* 0x002fe2000f8ec0ff */
[----:B------:R-:W-:Y:S01]  /*9440*/  @P1 SYNCS.ARRIVE.TRANS64.RED.A1T0 RZ, [R46+URZ], RZ ;  /* 0x000000ff2eff19a7 */ /* 0x000fe200081004ff */
[----:B------:R-:W-:Y:S04]  /*9450*/  UIADD3 UR4, UPT, UPT, UR52, 0x1, URZ ;  /* 0x0000000134047890 */ /* 0x000fe8000fffe0ff */
[----:B------:R-:W-:Y:S01]  /*9460*/  LEA R21, R106, UR44, 0x3 ;  /* 0x0000002c6a157c11 */ /* 0x000fe2000f8e18ff */
[----:B------:R-:W-:Y:S03]  /*9470*/  UISETP.NE.AND UP0, UPT, UR4, 0x3, UPT ;  /* 0x000000030400788c */ /* 0x000fe6000bf05270 */
[----:B------:R1:W3:Y:S01]  /*9480*/  @P1 SYNCS.PHASECHK.TRANS64.TRYWAIT P0, [R21+URZ+0x70], R0 ;  /* 0x00007000150015a7 */ /* 0x0002e200080011ff */
[----:B------:R-:W-:Y:S01]  /*9490*/  USEL UR48, UR4, URZ, UP0 ;  /* 0x000000ff04307287 */ /* 0x000fe20008000000 */
[----:B-1----:R-:W-:Y:S01]  /*94a0*/  VIADD R0, R105, 0x10 ;  /* 0x0000001069007836 */ /* 0x002fe20000000000 */
[----:B---3--:R-:W-:Y:S01]  /*94b0*/  @P1 SEL R107, RZ, 0x1, !P0 ;  /* 0x00000001ff6b1807 */ /* 0x008fe20004000000 */
[----:B------:R-:W-:Y:S09]  /*94c0*/  @!P1 BRA `(.L_x_130) ;  /* 0x0000000000589947 */ /* 0x000ff20003800000 */
[----:B------:R-:W-:Y:S01]  /*94d0*/  ISETP.NE.AND P1, PT, R113, RZ, PT ;  /* 0x000000ff7100720c */ /* 0x000fe20003f25270 */
[----:B------:R-:W-:Y:S01]  /*94e0*/  BSSY B0, `(.L_x_131) ;  /* 0x0000009000007945 */ /* 0x000fe20003800000 */
[----:B------:R-:W-:Y:S11]  /*94f0*/  ISETP.NE.AND P0, PT, R107, RZ, PT ;  /* 0x000000ff6b00720c */ /* 0x000ff60003f05270 */
[----:B------:R-:W-:Y:S05]  /*9500*/  @P1 IMAD R3, R106, 0x1000, R99 ;  /* 0x000010006a031824 */ /* 0x000fea00078e0263 */
[----:B------:R-:W-:Y:S05]  /*9510*/  @P1 IADD3 R2, PT, PT, R3, UR44, RZ ;  /* 0x0000002c03021c10 */ /* 0x000fea000fffe0ff */
[----:B------:R-:W-:Y:S01]  /*9520*/  @P1 IMAD.IADD R2, R98, 0x1, R2 ;  /* 0x0000000162021824 */ /* 0x000fe200078e0202 */
[----:B------:R-:W-:Y:S06]  /*9530*/  @P0 BRA `(.L_x_132) ;  /* 0x00000000000c0947 */ /* 0x000fec0003800000 */
[----:B------:R-:W-:Y:S04]  /*9540*/  SHF.L.U32 R20, R112, 0x1f, RZ ;  /* 0x0000001f70147819 */ /* 0x000fe800000006ff */
[----:B------:R-:W1:Y:S02]  /*9550*/  SYNCS.PHASECHK.TRANS64.TRYWAIT P0, [R21+URZ+0x70], R20 ;  /* 0x00007014150075a7 */ /* 0x000e6400080011ff */
[----:B-1----:R-:W-:Y:S05]  /*9560*/  @!P0 BRA `(.L_x_133) ;  /* 0x0000002c001c8947 */ /* 0x002fea0003800000 */
.L_x_132:
[----:B------:R-:W-:Y:S05]  /*9570*/  BSYNC B0 ;  /* 0x0000000000007941 */ /* 0x000fea0003800000 */
.L_x_131:
[----:B------:R-:W-:Y:S01]  /*9580*/  ISETP.NE.AND P0, PT, R113, RZ, PT ;  /* 0x000000ff7100720c */ /* 0x000fe20003f05270 */
[----:B------:R-:W-:Y:S11]  /*9590*/  VIADD R106, R106, 0x1 ;  /* 0x000000016a6a7836 */ /* 0x000ff60000000000 */
[----:B------:R-:W-:Y:S01]  /*95a0*/  @!UPT UIADD3 URZ, UPT, UPT, URZ, URZ, URZ ;  /* 0x000000fffffff290 */ /* 0x000fe2000fffe0ff */
[----:B------:R-:W3:Y:S04]  /*95b0*/  @P0 LDS.128 R52, [R3+UR44+0x200] ;  /* 0x0002002c03340984 */ /* 0x000ee80008000c00 */
[----:B------:R-:W4:Y:S04]  /*95c0*/  @P0 LDS.128 R64, [R3+UR44+0xa00] ;  /* 0x000a002c03400984 */ /* 0x000f280008000c00 */
[----:B------:R-:W1:Y:S04]  /*95d0*/  @P0 LDS.128 R56, [R2+0x200] ;  /* 0x0002000002380984 */ /* 0x000e680000000c00 */
[----:B------:R5:W1:Y:S01]  /*95e0*/  @P0 LDS.128 R68, [R2+0xa00] ;  /* 0x000a000002440984 */ /* 0x000a620000000c00 */
[C---:B------:R-:W-:Y:S04]  /*95f0*/  ISETP.NE.AND P0, PT, R106.reuse, 0x3, PT ;  /* 0x000000036a00780c */ /* 0x040fe80003f05270 */
[----:B------:R-:W-:Y:S02]  /*9600*/  SEL R106, R106, RZ, P0 ;  /* 0x000000ff6a6a7207 */ /* 0x000fe40000000000 */
[----:B-----5:R-:W-:Y:S04]  /*9610*/  SEL R2, RZ, 0x1, P0 ;  /* 0x00000001ff027807 */ /* 0x020fe80000000000 */
[----:B------:R-:W-:Y:S02]  /*9620*/  LOP3.LUT R112, R112, R2, RZ, 0x3c, !PT ;  /* 0x0000000270707212 */ /* 0x000fe400078e3cff */
.L_x_130:
[----:B------:R-:W-:Y:S05]  /*9630*/  BSYNC B1 ;  /* 0x0000000000017941 */ /* 0x000fea0003800000 */
.L_x_129:
[----:B------:R-:W-:Y:S04]  /*9640*/  SHF.R.U32.HI R3, RZ, 0x15, R0 ;  /* 0x00000015ff037819 */ /* 0x000fe80000011600 */
[----:B------:R-:W-:Y:S04]  /*9650*/  LOP3.LUT R2, R3, 0x3, RZ, 0xc0, !PT ;  /* 0x0000000303027812 */ /* 0x000fe800078ec0ff */
[----:B------:R-:W-:Y:S11]  /*9660*/  ISETP.NE.AND P0, PT, R84, R2, PT ;  /* 0x000000025400720c */ /* 0x000ff60003f05270 */
[----:B------:R-:W-:Y:S02]  /*9670*/  @!UPT UIADD3 URZ, UPT, UPT, URZ, URZ, URZ ;  /* 0x000000fffffff290 */ /* 0x000fe4000fffe0ff */
[----:B------:R-:W-:Y:S05]  /*9680*/  @P0 BRA `(.L_x_134) ;  /* 0x0000000000bc0947 */ /* 0x000fea0003800000 */
[----:B------:R-:W-:Y:S02]  /*9690*/  LOP3.LUT P0, RZ, R3, 0x3, R86, 0x48, !PT ;  /* 0x0000000303ff7812 */ /* 0x000fe40007804856 */
[----:B------:R-:W-:Y:S11]  /*96a0*/  MOV R16, R0 ;  /* 0x0000000000107202 */ /* 0x000ff60000000f00 */
[----:B------:R-:W-:Y:S05]  /*96b0*/  @!P0 BRA `(.L_x_135) ;  /* 0x0000000000408947 */ /* 0x000fea0003800000 */
[----:B------:R-:W5:Y:S01]  /*96c0*/  LDCU.64 UR8, c[0x4][0x70] ;  /* 0x01000e00ff0877ac */ /* 0x000f620008000a00 */
[----:B------:R-:W-:Y:S01]  /*96d0*/  MOV R15, 0x0 ;  /* 0x00000000000f7802 */ /* 0x000fe20000000f00 */
[----:B------:R-:W-:Y:S02]  /*96e0*/  HFMA2 R12, -RZ, RZ, 0, 5.9604644775390625e-08 ;  /* 0x00000001ff0c7431 */ /* 0x000fe400000001ff */
[----:B------:R-:W-:Y:S02]  /*96f0*/  IMAD.MOV.U32 R8, RZ, RZ, 0x192 ;  /* 0x00000192ff087424 */ /* 0x000fe400078e00ff */
[----:B------:R-:W-:Y:S01]  /*9700*/  IMAD.MOV.U32 R13, RZ, RZ, RZ ;  /* 0x000000ffff0d7224 */ /* 0x000fe200078e00ff */
[----:B------:R-:W1:Y:S01]  /*9710*/  LDCU.64 UR6, c[0x4][0x78] ;  /* 0x01000f00ff0677ac */ /* 0x000e620008000a00 */
[----:B------:R-:W2:Y:S01]  /*9720*/  LDC.64 R14, c[0x4][R15] ;  /* 0x010000000f0e7b82 */ /* 0x000ea20000000a00 */
[----:B------:R-:W3:Y:S01]  /*9730*/  LDCU.64 UR4, c[0x4][0x10] ;  /* 0x01000200ff0477ac */ /* 0x000ee20008000a00 */
[----:B-----5:R-:W-:Y:S01]  /*9740*/  MOV R5, UR9 ;  /* 0x0000000900057c02 */ /* 0x020fe20008000f00 */
[----:B------:R-:W-:Y:S01]  /*9750*/  IMAD.U32 R4, RZ, RZ, UR8 ;  /* 0x00000008ff047e24 */ /* 0x000fe2000f8e00ff */
[----:B-1----:R-:W-:Y:S01]  /*9760*/  MOV R7, UR7 ;  /* 0x0000000700077c02 */ /* 0x002fe20008000f00 */
[----:B------:R-:W-:Y:S01]  /*9770*/  IMAD.U32 R6, RZ, RZ, UR6 ;  /* 0x00000006ff067e24 */ /* 0x000fe2000f8e00ff */
[----:B---3--:R-:W-:Y:S01]  /*9780*/  MOV R11, UR5 ;  /* 0x00000005000b7c02 */ /* 0x008fe20008000f00 */
[----:B------:R-:W-:Y:S02]  /*9790*/  IMAD.U32 R10, RZ, RZ, UR4 ;  /* 0x00000004ff0a7e24 */ /* 0x000fe4000f8e00ff */
[----:B------:R-:W-:Y:S07]  /*97a0*/  LEPC R20, `(.L_x_135) ;  /* 0x000000001014794e */ /* 0x000fee0000000000 */
[----:B--2-4-:R-:W-:Y:S05]  /*97b0*/  CALL.ABS.NOINC R14 ;  /* 0x000000000e007343 */ /* 0x014fea0003c00000 */
.L_x_135:
        /* <DEDUP_REMOVED lines=12> */
[----:B------:R-:W5:Y:S01]  /*9880*/  LDCU.64 UR6, c[0x4][0x78] ;  /* 0x01000f00ff0677ac */ /* 0x000f620008000a00 */
[----:B------:R-:W2:Y:S01]  /*9890*/  LDC.64 R14, c[0x4][R15] ;  /* 0x010000000f0e7b82 */ /* 0x000ea20000000a00 */
[----:B------:R-:W3:Y:S01]  /*98a0*/  LDCU.64 UR4, c[0x4][0x10] ;  /* 0x01000200ff0477ac */ /* 0x000ee20008000a00 */
[----:B-1----:R-:W-:Y:S01]  /*98b0*/  MOV R5, UR9 ;  /* 0x0000000900057c02 */ /* 0x002fe20008000f00 */
[----:B------:R-:W-:Y:S01]  /*98c0*/  IMAD.U32 R4, RZ, RZ, UR8 ;  /* 0x00000008ff047e24 */ /* 0x000fe2000f8e00ff */
[----:B-----5:R-:W-:Y:S01]  /*98d0*/  MOV R7, UR7 ;  /* 0x0000000700077c02 */ /* 0x020fe20008000f00 */
[----:B------:R-:W-:Y:S01]  /*98e0*/  IMAD.U32 R6, RZ, RZ, UR6 ;  /* 0x00000006ff067e24 */ /* 0x000fe2000f8e00ff */
[----:B---3--:R-:W-:Y:S01]  /*98f0*/  MOV R11, UR5 ;  /* 0x00000005000b7c02 */ /* 0x008fe20008000f00 */
[----:B------:R-:W-:Y:S02]  /*9900*/  IMAD.U32 R10, RZ, RZ, UR4 ;  /* 0x00000004ff0a7e24 */ /* 0x000fe4000f8e00ff */
[----:B------:R-:W-:Y:S07]  /*9910*/  LEPC R20, `(.L_x_136) ;  /* 0x000000001014794e */ /* 0x000fee0000000000 */
[----:B--2-4-:R-:W-:Y:S05]  /*9920*/  CALL.ABS.NOINC R14 ;  /* 0x000000000e007343 */ /* 0x014fea0003c00000 */
.L_x_136:
[----:B------:R-:W-:Y:S05]  /*9930*/  WARPSYNC.ALL ;  /* 0x0000000000007948 */ /* 0x000fea0003800000 */
[----:B------:R-:W-:Y:S11]  /*9940*/  R2UR UR4, R16 ;  /* 0x00000000100472ca */ /* 0x000ff600000e0000 */
[----:B------:R-:W-:Y:S02]  /*9950*/  @!UPT UIADD3 URZ, UPT, UPT, URZ, URZ, URZ ;  /* 0x000000fffffff290 */ /* 0x000fe4000fffe0ff */
[----:B------:R-:W1:Y:S02]  /*9960*/  LDTM.x16 R4, tmem[UR4+0x20] ;  /* 0x00002004000479ee */ /* 0x000e640008240000 */
[----:B-1----:R-:W-:Y:S01]  /*9970*/  NOP ;  /* 0x0000000000007918 */ /* 0x002fe20000000000 */
.L_x_134:
[----:B---3--:R-:W-:Y:S01]  /*9980*/  SHF.L.U32 R3, R52, 0x10, RZ ;  /* 0x0000001034037819 */ /* 0x008fe200000006ff */
[C---:B------:R-:W-:Y:S01]  /*9990*/  FMUL R0, R43.reuse, R24 ;  /* 0x000000182b007220 */ /* 0x040fe20000400000 */
[----:B------:R-:W-:Y:S01]  /*99a0*/  ISETP.NE.AND P1, PT, R84, R2, PT ;  /* 0x000000025400720c */ /* 0x000fe20003f25270 */
[----:B------:R-:W-:Y:S01]  /*99b0*/  FMUL R2, R43, R25 ;  /* 0x000000192b027220 */ /* 0x000fe20000400000 */
[----:B-1----:R-:W-:Y:S01]  /*99c0*/  LOP3.LUT R21, R52, 0xffff0000, RZ, 0xc0, !PT ;  /* 0xffff000034157812 */ /* 0x002fe200078ec0ff */
[----:B------:R-:W-:Y:S01]  /*99d0*/  FFMA R0, R45, R3, R0 ;  /* 0x000000032d007223 */ /* 0x000fe20000000000 */
[----:B------:R-:W-:Y:S01]  /*99e0*/  SHF.L.U32 R22, R53, 0x10, RZ ;  /* 0x0000001035167819 */ /* 0x000fe200000006ff */
[----:B------:R-:W-:Y:S01]  /*99f0*/  FMUL R3, R43, R26 ;  /* 0x0000001a2b037220 */ /* 0x000fe20000400000 */
[----:B------:R-:W-:Y:S01]  /*9a00*/  LOP3.LUT R23, R53, 0xffff0000, RZ, 0xc0, !PT ;  /* 0xffff000035177812 */ /* 0x000fe200078ec0ff */
[----:B------:R-:W-:Y:S01]  /*9a10*/  FMUL R20, R43, R27 ;  /* 0x0000001b2b147220 */ /* 0x000fe20000400000 */
[----:B--2---:R-:W-:Y:S01]  /*9a20*/  SHF.L.U32 R40, R54, 0x10, RZ ;  /* 0x0000001036287819 */ /* 0x004fe200000006ff */
[----:B------:R-:W-:Y:S01]  /*9a30*/  FFMA R2, R45, R21, R2 ;  /* 0x000000152d027223 */ /* 0x000fe20000000002 */
[----:B------:R-:W-:Y:S01]  /*9a40*/  LOP3.LUT R41, R57, 0xffff0000, RZ, 0xc0, !PT ;  /* 0xffff000039297812 */ /* 0x000fe200078ec0ff */
[C---:B------:R-:W-:Y:S01]  /*9a50*/  FFMA R3, R45.reuse, R22, R3 ;  /* 0x000000162d037223 */ /* 0x040fe20000000003 */
[----:B----4-:R-:W-:Y:S01]  /*9a60*/  LOP3.LUT R42, R66, 0xffff0000, RZ, 0xc0, !PT ;  /* 0xffff0000422a7812 */ /* 0x010fe200078ec0ff */
[----:B------:R-:W-:Y:S01]  /*9a70*/  FFMA R20, R45, R23, R20 ;  /* 0x000000172d147223 */ /* 0x000fe20000000014 */
[----:B------:R-:W-:Y:S01]  /*9a80*/  LOP3.LUT R23, R54, 0xffff0000, RZ, 0xc0, !PT ;  /* 0xffff000036177812 */ /* 0x000fe200078ec0ff */
[C---:B------:R-:W-:Y:S01]  /*9a90*/  FMUL R21, R43.reuse, R28 ;  /* 0x0000001c2b157220 */ /* 0x040fe20000400000 */
[----:B------:R-:W-:Y:S01]  /*9aa0*/  F2FP.BF16.F32.PACK_AB R48, R2, R0 ;  /* 0x000000000230723e */ /* 0x000fe200000010ff */
        /* <DEDUP_REMOVED lines=115> */
[----:B------:R-:W-:Y:S01]  /*a1e0*/  ULEA UR5, UR45, UR44, 0xc ;  /* 0x0000002c2d057291 */ /* 0x000fe2000f8e60ff */
[----:B------:R-:W-:Y:S01]  /*a1f0*/  UMOV UR54, UR50 ;  /* 0x0000003200367c82 */ /* 0x000fe20008000000 */
[----:B------:R-:W-:Y:S02]  /*a200*/  UMOV UR55, UR36 ;  /* 0x0000002400377c82 */ /* 0x000fe40008000000 */
[----:B------:R-:W-:Y:S02]  /*a210*/  UIADD3 UR52, UPT, UPT, UR5, 0x200, URZ ;  /* 0x0000020005347890 */ /* 0x000fe4000fffe0ff */
[----:B------:R-:W-:Y:S02]  /*a220*/  UIADD3 UR8, UPT, UPT, UR5, 0xa00, URZ ;  /* 0x00000a0005087890 */ /* 0x000fe4000fffe0ff */
        /* <DEDUP_REMOVED lines=8> */
.L_x_138:
[----:B------:R-:W-:Y:S05]  /*a2b0*/  BSYNC.RECONVERGENT B0 ;  /* 0x0000000000007941 */ /* 0x000fea0003800200 */
.L_x_137:
[----:B------:R-:W-:Y:S01]  /*a2c0*/  UISETP.NE.AND UP1, UPT, UR51, URZ, UPT ;  /* 0x000000ff3300728c */ /* 0x000fe2000bf25270 */
[----:B------:R-:W-:Y:S01]  /*a2d0*/  BSSY.RECONVERGENT B0, `(.L_x_139) ;  /* 0x0000008000007945 */ /* 0x000fe20003800200 */
[----:B------:R-:W-:Y:S04]  /*a2e0*/  UIADD3 UR4, UPT, UPT, UR45, 0x1, URZ ;  /* 0x000000012d047890 */ /* 0x000fe8000fffe0ff */
[----:B------:R-:W-:Y:S02]  /*a2f0*/  UISETP.NE.AND UP0, UPT, UR4, 0x3, UPT ;  /* 0x000000030400788c */ /* 0x000fe4000bf05270 */
[----:B------:R-:W-:Y:S02]  /*a300*/  UISETP.EQ.XOR UP1, UPT, UR4, 0x3, UP1 ;  /* 0x000000030400788c */ /* 0x000fe40008f22a70 */
[----:B------:R-:W-:Y:S02]  /*a310*/  USEL UR46, UR4, URZ, UP0 ;  /* 0x000000ff042e7287 */ /* 0x000fe40008000000 */
[----:B------:R-:W-:Y:S01]  /*a320*/  UP2UR UR47, UPR, URZ, 0x2 ;  /* 0x00000002ff2f7883 */ /* 0x000fe20008000000 */
[----:B------:R-:W-:Y:S11]  /*a330*/  @P0 BRA `(.L_x_140) ;  /* 0x0000000000040947 */ /* 0x000ff60003800000 */
[----:B------:R-:W-:Y:S04]  /*a340*/  DEPBAR.LE SB0, 0x1 ;  /* 0x000080400000791a */ /* 0x000fe80000000000 */
.L_x_140:
[----:B------:R-:W-:Y:S05]  /*a350*/  BSYNC.RECONVERGENT B0 ;  /* 0x0000000000007941 */ /* 0x000fea0003800200 */
.L_x_139:
[----:B------:R-:W1:Y:S08]  /*a360*/  S2UR UR54, SR_CgaCtaId ;  /* 0x00000000003679c3 */ /* 0x000e700000008800 */
[----:B------:R-:W-:Y:S01]  /*a370*/  BAR.SYNC.DEFER_BLOCKING 0x1, 0x80 ;  /* 0x0042000000007b1d */ /* 0x000fe20000010000 */
[----:B------:R-:W-:Y:S01]  /*a380*/  ISETP.NE.AND P1, PT, R97, RZ, PT ;  /* 0x000000ff6100720c */ /* 0x000fe20003f25270 */
[----:B------:R-:W-:Y:S01]  /*a390*/  IMAD.U32 R0, RZ, RZ, UR48 ;  /* 0x00000030ff007e24 */ /* 0x000fe2000f8e00ff */
[----:B------:R-:W-:Y:S04]  /*a3a0*/  UIADD3 UR4, UPT, UPT, UR48, 0x1, URZ ;  /* 0x0000000130047890 */ /* 0x000fe8000fffe0ff */
[----:B------:R-:W-:Y:S04]  /*a3b0*/  UISETP.NE.AND UP0, UPT, UR4, 0x3, UPT ;  /* 0x000000030400788c */ /* 0x000fe8000bf05270 */
[----:B------:R-:W-:Y:S03]  /*a3c0*/  USEL UR52, UR4, URZ, UP0 ;  /* 0x000000ff04347287 */ /* 0x000fe60008000000 */
[----:B------:R-:W-:Y:S05]  /*a3d0*/  @P1 LEA R0, R0, UR44, 0x3 ;  /* 0x0000002c00001c11 */ /* 0x000fea000f8e18ff */
[----:B------:R-:W-:Y:S01]  /*a3e0*/  @P1 VIADD R2, R0, 0x88 ;  /* 0x0000008800021836 */ /* 0x000fe20000000000 */
[----:B------:R-:W-:Y:S04]  /*a3f0*/  @P1 SHF.L.U32 R0, R112, 0x1f, RZ ;  /* 0x0000001f70001819 */ /* 0x000fe800000006ff */
[----:B------:R-:W-:Y:S01]  /*a400*/  @P1 PRMT R46, R46, 0x654, R2 ;  /* 0x000006542e2e1816 */ /* 0x000fe20000000002 */
[----:B------:R-:W-:Y:S01]  /*a410*/  UMOV UR44, 0x400 ;  /* 0x00000400002c7882 */ /* 0x000fe20000000000 */
[----:B------:R-:W-:Y:S01]  /*a420*/  BSSY B1, `(.L_x_141) ;  /* 0x0000018000017945 */ /* 0x000fe20003800000 */
[----:B-1----:R-:W-:Y:S01]  /*a430*/  ULEA UR44, UR54, UR44, 0x18 ;  /* 0x0000002c362c7291 */ /* 0x002fe2000f8ec0ff */
[----:B------:R1:W-:Y:S05]  /*a440*/  @P1 SYNCS.ARRIVE.TRANS64.RED.A1T0 RZ, [R46+URZ], RZ ;  /* 0x000000ff2eff19a7 */ /* 0x0003ea00081004ff */
[----:B------:R-:W-:Y:S04]  /*a450*/  LEA R2, R106, UR44, 0x3 ;  /* 0x0000002c6a027c11 */ /* 0x000fe8000f8e18ff */
[----:B------:R-:W3:Y:S02]  /*a460*/  @P1 SYNCS.PHASECHK.TRANS64.TRYWAIT P0, [R2+URZ+0x70], R0 ;  /* 0x00007000020015a7 */ /* 0x000ee400080011ff */
[----:B---3--:R-:W-:Y:S01]  /*a470*/  @P1 SEL R107, RZ, 0x1, !P0 ;  /* 0x00000001ff6b1807 */ /* 0x008fe20004000000 */
[----:B-1----:R-:W-:Y:S06]  /*a480*/  @!P1 BRA `(.L_x_142) ;  /* 0x0000000000449947 */ /* 0x002fec0003800000 */
        /* <DEDUP_REMOVED lines=10> */
.L_x_144:
[----:B------:R-:W-:Y:S05]  /*a530*/  BSYNC B0 ;  /* 0x0000000000007941 */ /* 0x000fea0003800000 */
.L_x_143:
[----:B------:R-:W-:Y:S11]  /*a540*/  ISETP.NE.AND P0, PT, R113, RZ, PT ;  /* 0x000000ff7100720c */ /* 0x000ff60003f05270 */
[----:B------:R-:W-:Y:S02]  /*a550*/  @!UPT UIADD3 URZ, UPT, UPT, URZ, URZ, URZ ;  /* 0x000000fffffff290 */ /* 0x000fe4000fffe0ff */
[----:B------:R3:W4:Y:S04]  /*a560*/  @P0 LDS.128 R52, [R106+UR44+0x200] ;  /* 0x0002002c6a340984 */ /* 0x0007280008000c00 */
[----:B------:R3:W1:Y:S04]  /*a570*/  @P0 LDS.128 R64, [R106+UR44+0xa00] ;  /* 0x000a002c6a400984 */ /* 0x0006680008000c00 */
[----:B------:R3:W1:Y:S04]  /*a580*/  @P0 LDS.128 R56, [R0+0x200] ;  /* 0x0002000000380984 */ /* 0x0006680000000c00 */
[----:B------:R3:W1:Y:S02]  /*a590*/  @P0 LDS.128 R68, [R0+0xa00] ;  /* 0x000a000000440984 */ /* 0x0006640000000c00 */
.L_x_142:
[----:B------:R-:W-:Y:S05]  /*a5a0*/  BSYNC B1 ;  /* 0x0000000000017941 */ /* 0x000fea0003800000 */
.L_x_141:
[----:B------:R-:W-:Y:S05]  /*a5b0*/  VIADD R105, R105, 0x400010 ;  /* 0x0040001069697836 */ /* 0x000fea0000000000 */
[----:B---3--:R-:W-:Y:S04]  /*a5c0*/  SHF.R.U32.HI R0, RZ, 0x15, R105 ;  /* 0x00000015ff007819 */ /* 0x008fe80000011669 */
[----:B-1----:R-:W-:Y:S04]  /*a5d0*/  LOP3.LUT R2, R0, 0x3, RZ, 0xc0, !PT ;  /* 0x0000000300027812 */ /* 0x002fe800078ec0ff */
        /* <DEDUP_REMOVED lines=11> */
[----:B------:R-:W3:Y:S01]  /*a690*/  LDCU.64 UR6, c[0x4][0x78] ;  /* 0x01000f00ff0677ac */ /* 0x000ee20008000a00 */
[----:B------:R-:W2:Y:S01]  /*a6a0*/  LDC.64 R14, c[0x4][R15] ;  /* 0x010000000f0e7b82 */ /* 0x000ea20000000a00 */
[----:B------:R-:W5:Y:S01]  /*a6b0*/  LDCU.64 UR4, c[0x4][0x10] ;  /* 0x01000200ff0477ac */ /* 0x000f620008000a00 */
[----:B-1----:R-:W-:Y:S01]  /*a6c0*/  MOV R5, UR9 ;  /* 0x0000000900057c02 */ /* 0x002fe20008000f00 */
[----:B------:R-:W-:Y:S01]  /*a6d0*/  IMAD.U32 R4, RZ, RZ, UR8 ;  /* 0x00000008ff047e24 */ /* 0x000fe2000f8e00ff */
[----:B---3--:R-:W-:Y:S01]  /*a6e0*/  MOV R7, UR7 ;  /* 0x0000000700077c02 */ /* 0x008fe20008000f00 */
[----:B------:R-:W-:Y:S01]  /*a6f0*/  IMAD.U32 R6, RZ, RZ, UR6 ;  /* 0x00000006ff067e24 */ /* 0x000fe2000f8e00ff */
[----:B-----5:R-:W-:Y:S01]  /*a700*/  MOV R11, UR5 ;  /* 0x00000005000b7c02 */ /* 0x020fe20008000f00 */
[----:B------:R-:W-:Y:S02]  /*a710*/  IMAD.U32 R10, RZ, RZ, UR4 ;  /* 0x00000004ff0a7e24 */ /* 0x000fe4000f8e00ff */
[----:B------:R-:W-:Y:S07]  /*a720*/  LEPC R20, `(.L_x_147) ;  /* 0x000000001014794e */ /* 0x000fee0000000000 */
[----:B--2-4-:R-:W-:Y:S05]  /*a730*/  CALL.ABS.NOINC R14 ;  /* 0x000000000e007343 */ /* 0x014fea0003c00000 */
.L_x_147:
        /* <DEDUP_REMOVED lines=23> */
.L_x_148:
[----:B------:R-:W-:Y:S05]  /*a8b0*/  WARPSYNC.ALL ;  /* 0x0000000000007948 */ /* 0x000fea0003800000 */
[----:B------:R-:W-:Y:S11]  /*a8c0*/  R2UR UR4, R16 ;  /* 0x00000000100472ca */ /* 0x000ff600000e0000 */
[----:B------:R-:W-:Y:S02]  /*a8d0*/  @!UPT UIADD3 URZ, UPT, UPT, URZ, URZ, URZ ;  /* 0x000000fffffff290 */ /* 0x000fe4000fffe0ff */
[----:B------:R-:W1:Y:S02]  /*a8e0*/  LDTM.x16 R4, tmem[UR4+0x20] ;  /* 0x00002004000479ee */ /* 0x000e640008240000 */
[----:B-1----:R-:W-:Y:S01]  /*a8f0*/  NOP ;  /* 0x0000000000007918 */ /* 0x002fe20000000000 */
.L_x_146:
[----:B------:R-:W-:Y:S01]  /*a900*/  ISETP.NE.AND P1, PT, R84, R2, PT ;  /* 0x000000025400720c */ /* 0x000fe20003f25270 */
[----:B------:R-:W-:Y:S05]  /*a910*/  WARPSYNC.ALL ;  /* 0x0000000000007948 */ /* 0x000fea0003800000 */
[C---:B----4-:R-:W-:Y:S01]  /*a920*/  SHF.L.U32 R3, R52.reuse, 0x10, RZ ;  /* 0x0000001034037819 */ /* 0x050fe200000006ff */
[----:B------:R-:W-:Y:S01]  /*a930*/  NOP ;  /* 0x0000000000007918 */ /* 0x000fe20000000000 */
[----:B--2---:R-:W-:Y:S01]  /*a940*/  LOP3.LUT R40, R52, 0xffff0000, RZ, 0xc0, !PT ;  /* 0xffff000034287812 */ /* 0x004fe200078ec0ff */
[----:B------:R-:W-:Y:S01]  /*a950*/  FMUL R0, R43, R24 ;  /* 0x000000182b007220 */ /* 0x000fe20000400000 */
[----:B------:R-:W-:Y:S01]  /*a960*/  SHF.L.U32 R41, R53, 0x10, RZ ;  /* 0x0000001035297819 */ /* 0x000fe200000006ff */
[C---:B------:R-:W-:Y:S01]  /*a970*/  FMUL R20, R43.reuse, R4 ;  /* 0x000000042b147220 */ /* 0x040fe20000400000 */
[----:B------:R-:W-:Y:S01]  /*a980*/  MOV R4, UR46 ;  /* 0x0000002e00047c02 */ /* 0x000fe20008000f00 */
[----:B------:R-:W-:Y:S01]  /*a990*/  FMUL R2, R43, R25 ;  /* 0x000000192b027220 */ /* 0x000fe20000400000 */
[----:B------:R-:W-:Y:S01]  /*a9a0*/  LOP3.LUT R42, R53, 0xffff0000, RZ, 0xc0, !PT ;  /* 0xffff0000352a7812 */ /* 0x000fe200078ec0ff */
[C---:B------:R-:W-:Y:S01]  /*a9b0*/  FFMA R0, R45.reuse, R3, R0 ;  /* 0x000000032d007223 */ /* 0x040fe20000000000 */
[----:B------:R-:W-:Y:S01]  /*a9c0*/  @!P1 LEA R99, R4, R99, 0xc ;  /* 0x0000006304639211 */ /* 0x000fe200078e60ff */
[----:B------:R-:W-:Y:S01]  /*a9d0*/  FFMA R2, R45, R40, R2 ;  /* 0x000000282d027223 */ /* 0x000fe20000000002 */
[----:B------:R-:W-:Y:S01]  /*a9e0*/  R2UR UR4, R104 ;  /* 0x00000000680472ca */ /* 0x000fe200000e0000 */
[C---:B------:R-:W-:Y:S01]  /*a9f0*/  FMUL R3, R43.reuse, R26 ;  /* 0x0000001a2b037220 */ /* 0x040fe20000400000 */
[----:B------:R-:W-:Y:S01]  /*aa00*/  SHF.L.U32 R44, R54, 0x10, RZ ;  /* 0x00000010362c7819 */ /* 0x000fe200000006ff */
[C---:B------:R-:W-:Y:S01]  /*aa10*/  FMUL R4, R43.reuse, R27 ;  /* 0x0000001b2b047220 */ /* 0x040fe20000400000 */
[----:B------:R-:W-:Y:S01]  /*aa20*/  F2FP.BF16.F32.PACK_AB R100, R2, R0 ;  /* 0x000000000264723e */ /* 0x000fe200000010ff */
[----:B------:R-:W-:Y:S01]  /*aa30*/  FMUL R21, R43, R5 ;  /* 0x000000052b157220 */ /* 0x000fe20000400000 */
[----:B------:R-:W-:Y:S01]  /*aa40*/  @!P1 IADD3 R5, PT, PT, R99, UR44, RZ ;  /* 0x0000002c63059c10 */ /* 0x000fe2000fffe0ff */
[C---:B------:R-:W-:Y:S01]  /*aa50*/  FFMA R3, R45.reuse, R41, R3 ;  /* 0x000000292d037223 */ /* 0x040fe20000000003 */
[----:B------:R-:W-:Y:S01]  /*aa60*/  LOP3.LUT R46, R54, 0xffff0000, RZ, 0xc0, !PT ;  /* 0xffff0000362e7812 */ /* 0x000fe200078ec0ff */
[----:B------:R-:W-:Y:S01]  /*aa70*/  FFMA R4, R45, R42, R4 ;  /* 0x0000002a2d047223 */ /* 0x000fe20000000004 */
[----:B------:R-:W-:Y:S01]  /*aa80*/  SHF.L.U32 R47, R55, 0x10, RZ ;  /* 0x00000010372f7819 */ /* 0x000fe200000006ff */
[C---:B------:R-:W-:Y:S01]  /*aa90*/  FMUL R0, R43.reuse, R28 ;  /* 0x0000001c2b007220 */ /* 0x040fe20000400000 */
[----:B------:R-:W-:Y:S01]  /*aaa0*/  @!P1 IADD3 R98, PT, PT, R98, R5, RZ ;  /* 0x0000000562629210 */ /* 0x000fe20007ffe0ff */
[----:B------:R-:W-:Y:S01]  /*aab0*/  FMUL R2, R43, R29 ;  /* 0x0000001d2b027220 */ /* 0x000fe20000400000 */
[----:B------:R-:W-:Y:S01]  /*aac0*/  LOP3.LUT R48, R55, 0xffff0000, RZ, 0xc0, !PT ;  /* 0xffff000037307812 */ /* 0x000fe200078ec0ff */
[C---:B------:R-:W-:Y:S01]  /*aad0*/  FMUL R5, R43.reuse, R30 ;  /* 0x0000001e2b057220 */ /* 0x040fe20000400000 */
[C---:B------:R-:W-:Y:S01]  /*aae0*/  SHF.L.U32 R49, R56.reuse, 0x10, RZ ;  /* 0x0000001038317819 */ /* 0x040fe200000006ff */
[C---:B------:R-:W-:Y:S01]  /*aaf0*/  FMUL R22, R43.reuse, R6 ;  /* 0x000000062b167220 */ /* 0x040fe20000400000 */
[----:B------:R-:W-:Y:S01]  /*ab00*/  LOP3.LUT R50, R56, 0xffff0000, RZ, 0xc0, !PT ;  /* 0xffff000038327812 */ /* 0x000fe200078ec0ff */
[----:B------:R-:W-:Y:S01]  /*ab10*/  FMUL R6, R43, R31 ;  /* 0x0000001f2b067220 */ /* 0x000fe20000400000 */
[----:B------:R-:W-:Y:S01]  /*ab20*/  F2FP.BF16.F32.PACK_AB R101, R4, R3 ;  /* 0x000000030465723e */ /* 0x000fe200000010ff */
[----:B------:R-:W-:Y:S01]  /*ab30*/  FFMA R0, R45, R44, R0 ;  /* 0x0000002c2d007223 */ /* 0x000fe20000000000 */
[----:B------:R-:W-:Y:S01]  /*ab40*/  SHF.L.U32 R51, R57, 0x10, RZ ;  /* 0x0000001039337819 */ /* 0x000fe200000006ff */
[----:B------:R-:W-:Y:S01]  /*ab50*/  FMUL R23, R43, R7 ;  /* 0x000000072b177220 */ /* 0x000fe20000400000 */
[----:B------:R-:W-:Y:S01]  /*ab60*/  LOP3.LUT R52, R57, 0xffff0000, RZ, 0xc0, !PT ;  /* 0xffff000039347812 */ /* 0x000fe200078ec0ff */
[----:B------:R-:W-:Y:S01]  /*ab70*/  FFMA R2, R45, R46, R2 ;  /* 0x0000002e2d027223 */ /* 0x000fe20000000002 */
[C---:B------:R-:W-:Y:S01]  /*ab80*/  SHF.L.U32 R53, R58.reuse, 0x10, RZ ;  /* 0x000000103a357819 */ /* 0x040fe200000006ff */
[C---:B------:R-:W-:Y:S01]  /*ab90*/  FMUL R7, R43.reuse, R32 ;  /* 0x000000202b077220 */ /* 0x040fe20000400000 */
[----:B------:R-:W-:Y:S01]  /*aba0*/  LOP3.LUT R54, R58, 0xffff0000, RZ, 0xc0, !PT ;  /* 0xffff00003a367812 */ /* 0x000fe200078ec0ff */
[----:B------:R-:W-:Y:S01]  /*abb0*/  FMUL R3, R43, R33 ;  /* 0x000000212b037220 */ /* 0x000fe20000400000 */
[----:B------:R-:W-:Y:S01]  /*abc0*/  F2FP.BF16.F32.PACK_AB R102, R2, R0 ;  /* 0x000000000266723e */ /* 0x000fe200000010ff */
[----:B------:R-:W-:Y:S01]  /*abd0*/  FFMA R5, R45, R47, R5 ;  /* 0x0000002f2d057223 */ /* 0x000fe20000000005 */
[----:B------:R-:W-:Y:S01]  /*abe0*/  SHF.L.U32 R55, R59, 0x10, RZ ;  /* 0x000000103b377819 */ /* 0x000fe200000006ff */
[----:B------:R-:W-:Y:S01]  /*abf0*/  FFMA R6, R45, R48, R6 ;  /* 0x000000302d067223 */ /* 0x000fe20000000006 */
[----:B------:R-:W-:Y:S01]  /*ac00*/  LOP3.LUT R56, R59, 0xffff0000, RZ, 0xc0, !PT ;  /* 0xffff00003b387812 */ /* 0x000fe200078ec0ff */
[C---:B------:R-:W-:Y:S01]  /*ac10*/  FFMA R7, R45.reuse, R49, R7 ;  /* 0x000000312d077223 */ /* 0x040fe20000000007 */
[----:B------:R-:W-:Y:S01]  /*ac20*/  SHF.L.U32 R57, R64, 0x10, RZ ;  /* 0x0000001040397819 */ /* 0x000fe200000006ff */
[----:B------:R-:W-:Y:S01]  /*ac30*/  UIADD3 UR4, UPT, UPT, UR4, 0xe0, URZ ;  /* 0x000000e004047890 */ /* 0x000fe2000fffe0ff */
[----:B------:R-:W-:Y:S01]  /*ac40*/  F2FP.BF16.F32.PACK_AB R103, R6, R5 ;  /* 0x000000050667723e */ /* 0x000fe200000010ff */
[----:B------:R-:W-:Y:S01]  /*ac50*/  FFMA R3, R45, R50, R3 ;  /* 0x000000322d037223 */ /* 0x000fe20000000003 */
[----:B------:R-:W-:Y:S01]  /*ac60*/  LOP3.LUT R58, R64, 0xffff0000, RZ, 0xc0, !PT ;  /* 0xffff0000403a7812 */ /* 0x000fe200078ec0ff */
[----:B------:R-:W-:Y:S01]  /*ac70*/  FMUL R0, R43, R34 ;  /* 0x000000222b007220 */ /* 0x000fe20000400000 */
[----:B------:R-:W-:Y:S01]  /*ac80*/  SHF.L.U32 R59, R65, 0x10, RZ ;  /* 0x00000010413b7819 */ /* 0x000fe200000006ff */
[----:B------:R-:W-:Y:S01]  /*ac90*/  FMUL R2, R43, R35 ;  /* 0x000000232b027220 */ /* 0x000fe20000400000 */
[----:B------:R-:W-:Y:S01]  /*aca0*/  F2FP.BF16.F32.PACK_AB R28, R3, R7 ;  /* 0x00000007031c723e */ /* 0x000fe200000010ff */
[----:B------:R-:W-:Y:S01]  /*acb0*/  UPRMT UR4, UR54, 0x654, UR4 ;  /* 0x0000065436047896 */ /* 0x000fe20008000004 */
[----:B------:R-:W-:Y:S01]  /*acc0*/  LOP3.LUT R60, R65, 0xffff0000, RZ, 0xc0, !PT ;  /* 0xffff0000413c7812 */ /* 0x000fe200078ec0ff */
[C---:B------:R-:W-:Y:S01]  /*acd0*/  FMUL R4, R43.reuse, R36 ;  /* 0x000000242b047220 */ /* 0x040fe20000400000 */
[C---:B------:R-:W-:Y:S01]  /*ace0*/  SHF.L.U32 R61, R66.reuse, 0x10, RZ ;  /* 0x00000010423d7819 */ /* 0x040fe200000006ff */
[----:B------:R-:W-:Y:S01]  /*acf0*/  FMUL R5, R43, R37 ;  /* 0x000000252b057220 */ /* 0x000fe20000400000 */
[----:B------:R-:W-:Y:S01]  /*ad00*/  LOP3.LUT R62, R66, 0xffff0000, RZ, 0xc0, !PT ;  /* 0xffff0000423e7812 */ /* 0x000fe200078ec0ff */
[----:B------:R-:W-:Y:S01]  /*ad10*/  FFMA R0, R45, R51, R0 ;  /* 0x000000332d007223 */ /* 0x000fe20000000000 */
[----:B------:R-:W-:Y:S01]  /*ad20*/  FMUL R6, R43, R38 ;  /* 0x000000262b067220 */ /* 0x000fe20000400000 */
[----:B------:R-:W-:Y:S01]  /*ad30*/  FFMA R2, R45, R52, R2 ;  /* 0x000000342d027223 */ /* 0x000fe20000000002 */
[----:B------:R-:W-:Y:S01]  /*ad40*/  FMUL R3, R43, R39 ;  /* 0x000000272b037220 */ /* 0x000fe20000400000 */
[C---:B------:R-:W-:Y:S01]  /*ad50*/  FFMA R4, R45.reuse, R53, R4 ;  /* 0x000000352d047223 */ /* 0x040fe20000000004 */
[C---:B------:R-:W-:Y:S01]  /*ad60*/  FFMA R5, R45.reuse, R54, R5 ;  /* 0x000000362d057223 */ /* 0x040fe20000000005 */
[C---:B------:R-:W-:Y:S01]  /*ad70*/  FFMA R6, R45.reuse, R55, R6 ;  /* 0x000000372d067223 */ /* 0x040fe20000000006 */
[C---:B------:R-:W-:Y:S01]  /*ad80*/  FFMA R3, R45.reuse, R56, R3 ;  /* 0x000000382d037223 */ /* 0x040fe20000000003 */
[----:B------:R-:W-:Y:S01]  /*ad90*/  FFMA R20, R45, R57, R20 ;  /* 0x000000392d147223 */ /* 0x000fe20000000014 */
[----:B------:R-:W-:Y:S01]  /*ada0*/  FMUL R8, R43, R8 ;  /* 0x000000082b087220 */ /* 0x000fe20000400000 */
[----:B------:R-:W-:Y:S01]  /*adb0*/  SYNCS.ARRIVE.TRANS64.RED.A1T0 RZ, [UR4], RZ ;  /* 0x000000ffffff79a7 */ /* 0x000fe20008100404 */
[----:B------:R1:W-:Y:S01]  /*adc0*/  @!P1 STS.128 [R99+UR44+0x200], R100 ;  /* 0x0002006463009988 */ /* 0x0003e20008000c2c */
[----:B------:R-:W-:Y:S01]  /*add0*/  SHF.L.U32 R63, R67, 0x10, RZ ;  /* 0x00000010433f7819 */ /* 0x000fe200000006ff */
[----:B------:R-:W-:Y:S01]  /*ade0*/  FFMA R21, R45, R58, R21 ;  /* 0x0000003a2d157223 */ /* 0x000fe20000000015 */
[----:B------:R-:W-:Y:S01]  /*adf0*/  LOP3.LUT R64, R67, 0xffff0000, RZ, 0xc0, !PT ;  /* 0xffff000043407812 */ /* 0x000fe200078ec0ff */
[----:B------:R-:W-:Y:S01]  /*ae00*/  FMUL R9, R43, R9 ;  /* 0x000000092b097220 */ /* 0x000fe20000400000 */
[C---:B------:R-:W-:Y:S01]  /*ae10*/  SHF.L.U32 R24, R68.reuse, 0x10, RZ ;  /* 0x0000001044187819 */ /* 0x040fe200000006ff */
[----:B------:R-:W-:Y:S01]  /*ae20*/  FFMA R22, R45, R59, R22 ;  /* 0x0000003b2d167223 */ /* 0x000fe20000000016 */
[----:B------:R-:W-:Y:S01]  /*ae30*/  LOP3.LUT R25, R68, 0xffff0000, RZ, 0xc0, !PT ;  /* 0xffff000044197812 */ /* 0x000fe200078ec0ff */
[----:B------:R-:W-:Y:S01]  /*ae40*/  FMUL R10, R43, R10 ;  /* 0x0000000a2b0a7220 */ /* 0x000fe20000400000 */
[----:B------:R-:W-:Y:S01]  /*ae50*/  FFMA R23, R45, R60, R23 ;  /* 0x0000003c2d177223 */ /* 0x000fe20000000017 */
[----:B------:R-:W-:Y:S01]  /*ae60*/  FMUL R11, R43, R11 ;  /* 0x0000000b2b0b7220 */ /* 0x000fe20000400000 */
[----:B------:R-:W-:Y:S01]  /*ae70*/  F2FP.BF16.F32.PACK_AB R29, R2, R0 ;  /* 0x00000000021d723e */ /* 0x000fe200000010ff */
[----:B------:R-:W-:Y:S01]  /*ae80*/  FFMA R8, R45, R61, R8 ;  /* 0x0000003d2d087223 */ /* 0x000fe20000000008 */
[----:B------:R-:W-:Y:S01]  /*ae90*/  F2FP.BF16.F32.PACK_AB R30, R5, R4 ;  /* 0x00000004051e723e */ /* 0x000fe200000010ff */
[----:B------:R-:W-:Y:S01]  /*aea0*/  FMUL R12, R43, R12 ;  /* 0x0000000c2b0c7220 */ /* 0x000fe20000400000 */
[----:B------:R-:W-:Y:S01]  /*aeb0*/  F2FP.BF16.F32.PACK_AB R31, R3, R6 ;  /* 0x00000006031f723e */ /* 0x000fe200000010ff */
[----:B------:R-:W-:Y:S01]  /*aec0*/  FFMA R9, R45, R62, R9 ;  /* 0x0000003e2d097223 */ /* 0x000fe20000000009 */
[----:B------:R-:W-:Y:S01]  /*aed0*/  FMUL R13, R43, R13 ;  /* 0x0000000d2b0d7220 */ /* 0x000fe20000400000 */
[----:B------:R-:W-:Y:S01]  /*aee0*/  SHF.L.U32 R26, R69, 0x10, RZ ;  /* 0x00000010451a7819 */ /* 0x000fe200000006ff */
[----:B------:R-:W-:Y:S01]  /*aef0*/  FFMA R10, R45, R63, R10 ;  /* 0x0000003f2d0a7223 */ /* 0x000fe2000000000a */
[----:B------:R1:W-:Y:S01]  /*af00*/  @!P1 STS.128 [R98+0x200], R28 ;  /* 0x0002001c62009388 */ /* 0x0003e20000000c00 */
[----:B------:R-:W-:Y:S01]  /*af10*/  FMUL R14, R43, R14 ;  /* 0x0000000e2b0e7220 */ /* 0x000fe20000400000 */
[----:B------:R-:W-:Y:S01]  /*af20*/  LOP3.LUT R40, R69, 0xffff0000, RZ, 0xc0, !PT ;  /* 0xffff000045287812 */ /* 0x000fe200078ec0ff */
[----:B------:R-:W-:Y:S01]  /*af30*/  FFMA R11, R45, R64, R11 ;  /* 0x000000402d0b7223 */ /* 0x000fe2000000000b */
[----:B------:R-:W-:Y:S01]  /*af40*/  FMUL R15, R43, R15 ;  /* 0x0000000f2b0f7220 */ /* 0x000fe20000400000 */
[C---:B------:R-:W-:Y:S01]  /*af50*/  SHF.L.U32 R65, R70.reuse, 0x10, RZ ;  /* 0x0000001046417819 */ /* 0x040fe200000006ff */
[----:B------:R-:W-:Y:S01]  /*af60*/  FFMA R12, R45, R24, R12 ;  /* 0x000000182d0c7223 */ /* 0x000fe2000000000c */
[----:B------:R-:W-:Y:S01]  /*af70*/  FMUL R16, R43, R16 ;  /* 0x000000102b107220 */ /* 0x000fe20000400000 */
[----:B------:R-:W-:Y:S01]  /*af80*/  LOP3.LUT R66, R70, 0xffff0000, RZ, 0xc0, !PT ;  /* 0xffff000046427812 */ /* 0x000fe200078ec0ff */
[----:B------:R-:W-:Y:S01]  /*af90*/  FFMA R13, R45, R25, R13 ;  /* 0x000000192d0d7223 */ /* 0x000fe2000000000d */
[----:B------:R-:W-:Y:S01]  /*afa0*/  FMUL R17, R43, R17 ;  /* 0x000000112b117220 */ /* 0x000fe20000400000 */
[----:B------:R-:W-:Y:S01]  /*afb0*/  SHF.L.U32 R67, R71, 0x10, RZ ;  /* 0x0000001047437819 */ /* 0x000fe200000006ff */
[----:B------:R-:W-:Y:S01]  /*afc0*/  FFMA R14, R45, R26, R14 ;  /* 0x0000001a2d0e7223 */ /* 0x000fe2000000000e */
[----:B------:R-:W-:Y:S01]  /*afd0*/  F2FP.BF16.F32.PACK_AB R20, R21, R20 ;  /* 0x000000141514723e */ /* 0x000fe200000010ff */
[----:B------:R-:W-:Y:S01]  /*afe0*/  FMUL R18, R43, R18 ;  /* 0x000000122b127220 */ /* 0x000fe20000400000 */
[----:B------:R-:W-:Y:S01]  /*aff0*/  LOP3.LUT R68, R71, 0xffff0000, RZ, 0xc0, !PT ;  /* 0xffff000047447812 */ /* 0x000fe200078ec0ff */
[----:B------:R-:W-:Y:S01]  /*b000*/  FFMA R15, R45, R40, R15 ;  /* 0x000000282d0f7223 */ /* 0x000fe2000000000f */
[----:B------:R-:W-:Y:S01]  /*b010*/  F2FP.BF16.F32.PACK_AB R21, R23, R22 ;  /* 0x000000161715723e */ /* 0x000fe200000010ff */
[----:B------:R-:W-:Y:S01]  /*b020*/  FMUL R19, R43, R19 ;  /* 0x000000132b137220 */ /* 0x000fe20000400000 */
[----:B------:R-:W-:Y:S01]  /*b030*/  F2FP.BF16.F32.PACK_AB R22, R9, R8 ;  /* 0x000000080916723e */ /* 0x000fe200000010ff */
[----:B------:R-:W-:Y:S01]  /*b040*/  FFMA R16, R45, R65, R16 ;  /* 0x000000412d107223 */ /* 0x000fe20000000010 */
[----:B------:R-:W-:Y:S01]  /*b050*/  F2FP.BF16.F32.PACK_AB R23, R11, R10 ;  /* 0x0000000a0b17723e */ /* 0x000fe200000010ff */
[C---:B------:R-:W-:Y:S01]  /*b060*/  FFMA R17, R45.reuse, R66, R17 ;  /* 0x000000422d117223 */ /* 0x040fe20000000011 */
[C---:B------:R-:W-:Y:S01]  /*b070*/  FFMA R18, R45.reuse, R67, R18 ;  /* 0x000000432d127223 */ /* 0x040fe20000000012 */
[----:B------:R-:W-:Y:S01]  /*b080*/  FFMA R19, R45, R68, R19 ;  /* 0x000000442d137223 */ /* 0x000fe20000000013 */
[----:B------:R-:W-:Y:S01]  /*b090*/  F2FP.BF16.F32.PACK_AB R12, R13, R12 ;  /* 0x0000000c0d0c723e */ /* 0x000fe200000010ff */
[----:B------:R1:W-:Y:S01]  /*b0a0*/  @!P1 STS.128 [R99+UR44+0xa00], R20 ;  /* 0x000a001463009988 */ /* 0x0003e20008000c2c */
[----:B------:R-:W-:Y:S01]  /*b0b0*/  F2FP.BF16.F32.PACK_AB R13, R15, R14 ;  /* 0x0000000e0f0d723e */ /* 0x000fe200000010ff */
[----:B------:R-:W-:Y:S01]  /*b0c0*/  BSSY.RECONVERGENT B0, `(.L_x_149) ;  /* 0x000001c000007945 */ /* 0x000fe20003800200 */
[----:B------:R-:W-:Y:S02]  /*b0d0*/  F2FP.BF16.F32.PACK_AB R14, R17, R16 ;  /* 0x00000010110e723e */ /* 0x000fe400000010ff */
[----:B------:R-:W-:Y:S02]  /*b0e0*/  F2FP.BF16.F32.PACK_AB R15, R19, R18 ;  /* 0x00000012130f723e */ /* 0x000fe400000010ff */
[----:B------:R-:W-:Y:S03]  /*b0f0*/  ISETP.NE.AND P0, PT, R84, RZ, PT ;  /* 0x000000ff5400720c */ /* 0x000fe60003f05270 */
[----:B------:R1:W-:Y:S01]  /*b100*/  @!P1 STS.128 [R98+0xa00], R12 ;  /* 0x000a000c62009388 */ /* 0x0003e20000000c00 */
[----:B------:R-:W-:Y:S01]  /*b110*/  @!PT LDS RZ, [RZ] ;  /* 0x00000000fffff984 */ /* 0x000fe20000000800 */
[----:B------:R-:W-:Y:S01]  /*b120*/  @!PT LDS RZ, [RZ] ;  /* 0x00000000fffff984 */ /* 0x000fe20000000800 */
[----:B------:R-:W-:Y:S01]  /*b130*/  @!PT LDS RZ, [RZ] ;  /* 0x00000000fffff984 */ /* 0x000fe20000000800 */
[----:B------:R-:W-:Y:S01]  /*b140*/  @!PT LDS RZ, [RZ] ;  /* 0x00000000fffff984 */ /* 0x000fe20000000800 */
[----:B------:R2:W-:Y:S07]  /*b150*/  MEMBAR.ALL.CTA ;  /* 0x0000000000007992 */ /* 0x0005ee0000008000 */
[----:B--2---:R-:W2:Y:S02]  /*b160*/  FENCE.VIEW.ASYNC.S ;  /* 0x00000000000073c6 */ /* 0x004ea40000000000 */
[----:B--2---:R-:W-:Y:S06]  /*b170*/  BAR.SYNC.DEFER_BLOCKING 0x1, 0x80 ;  /* 0x0042000000007b1d */ /* 0x004fec0000010000 */
[----:B------:R-:W-:Y:S05]  /*b180*/  @P0 BRA `(.L_x_150) ;  /* 0x00000000003c0947 */ /* 0x000fea0003800000 */
[----:B------:R-:W2:Y:S01]  /*b190*/  LDCU.64 UR6, c[0x0][0x348] ;  /* 0x00006900ff0677ac */ /* 0x000ea20008000a00 */
        /* <DEDUP_REMOVED lines=9> */
[----:B--2---:R-:W-:Y:S04]  /*b230*/  UIADD3 UR4, UP0, UPT, UR6, 0xa80, URZ ;  /* 0x00000a8006047890 */ /* 0x004fe8000ff1e0ff */
[----:B------:R-:W-:Y:S09]  /*b240*/  UIADD3.X UR5, UPT, UPT, URZ, UR7, URZ, UP0, !UPT ;  /* 0x00000007ff057290 */ /* 0x000ff200087fe4ff */
[----:B------:R2:W-:Y:S01]  /*b250*/  UTMASTG.3D [UR8], [UR4] ;  /* 0x00000008040073b5 */ /* 0x0005e20008010000 */
[----:B------:R2:W-:Y:S02]  /*b260*/  UTMASTG.3D [UR12], [UR4] ;  /* 0x0000000c040073b5 */ /* 0x0005e40008010000 */
[----:B--2---:R0:W-:Y:S02]  /*b270*/  UTMACMDFLUSH ;  /* 0x00000000000079b7 */ /* 0x0041e40000000000 */
.L_x_150:
[----:B------:R-:W-:Y:S05]  /*b280*/  BSYNC.RECONVERGENT B0 ;  /* 0x0000000000007941 */ /* 0x000fea0003800200 */
.L_x_149:
[----:B------:R-:W-:Y:S01]  /*b290*/  UISETP.NE.AND UP0, UPT, UR47, URZ, UPT ;  /* 0x000000ff2f00728c */ /* 0x000fe2000bf05270 */
[----:B------:R-:W-:Y:S01]  /*b2a0*/  BSSY.RECONVERGENT B0, `(.L_x_151) ;  /* 0x0000009000007945 */ /* 0x000fe20003800200 */
[----:B------:R-:W-:Y:S04]  /*b2b0*/  UIADD3 UR4, UPT, UPT, UR46, 0x1, URZ ;  /* 0x000000012e047890 */ /* 0x000fe8000fffe0ff */
[----:B------:R-:W-:Y:S02]  /*b2c0*/  UISETP.EQ.XOR UP1, UPT, UR4, 0x3, UP0 ;  /* 0x000000030400788c */ /* 0x000fe40008722a70 */
[----:B------:R-:W-:Y:S02]  /*b2d0*/  UISETP.NE.AND UP0, UPT, UR4, 0x3, UPT ;  /* 0x000000030400788c */ /* 0x000fe4000bf05270 */
[----:B------:R-:W-:Y:S02]  /*b2e0*/  USEL UR5, URZ, 0x1, !UP1 ;  /* 0x00000001ff057887 */ /* 0x000fe4000c800000 */
[----:B------:R-:W-:Y:S02]  /*b2f0*/  USEL UR45, UR4, URZ, UP0 ;  /* 0x000000ff042d7287 */ /* 0x000fe40008000000 */
[----:B------:R-:W-:Y:S01]  /*b300*/  ULOP3.LUT UR57, UR57, UR5, URZ, 0x3c, !UPT ;  /* 0x0000000539397292 */ /* 0x000fe2000f8e3cff */
[----:B------:R-:W-:Y:S11]  /*b310*/  @P0 BRA `(.L_x_152) ;  /* 0x0000000000040947 */ /* 0x000ff60003800000 */
[----:B------:R-:W-:Y:S04]  /*b320*/  DEPBAR.LE SB0, 0x1 ;  /* 0x000080400000791a */ /* 0x000fe80000000000 */
.L_x_152:
[----:B------:R-:W-:Y:S05]  /*b330*/  BSYNC.RECONVERGENT B0 ;  /* 0x0000000000007941 */ /* 0x000fea0003800200 */
.L_x_151:
[----:B------:R-:W-:Y:S01]  /*b340*/  BAR.SYNC.DEFER_BLOCKING 0x1, 0x80 ;  /* 0x0042000000007b1d */ /* 0x000fe20000010000 */
[----:B------:R-:W-:Y:S01]  /*b350*/  UISETP.NE.AND UP0, UPT, UR56, -0x4, UPT ;  /* 0xfffffffc3800788c */ /* 0x000fe2000bf05270 */
[----:B------:R-:W-:Y:S08]  /*b360*/  IADD3 R80, PT, PT, R80, 0x1, RZ ;  /* 0x0000000150507810 */ /* 0x000ff00007ffe0ff */
[----:B------:R-:W-:Y:S05]  /*b370*/  BRA.U !UP0, `(.L_x_153) ;  /* 0x0000000108287547 */ /* 0x000fea000b800000 */
[----:B------:R-:W2:Y:S01]  /*b380*/  S2R R0, SR_CgaCtaId ;  /* 0x0000000000007919 */ /* 0x000ea20000008800 */
[----:B------:R-:W-:Y:S01]  /*b390*/  ISETP.NE.AND P0, PT, R97, RZ, PT ;  /* 0x000000ff6100720c */ /* 0x000fe20003f05270 */
[----:B------:R-:W-:Y:S01]  /*b3a0*/  IMAD.U32 R2, RZ, RZ, UR52 ;  /* 0x00000034ff027e24 */ /* 0x000fe2000f8e00ff */
[----:B------:R-:W-:Y:S04]  /*b3b0*/  UIADD3 UR4, UPT, UPT, UR52, 0x1, URZ ;  /* 0x0000000134047890 */ /* 0x000fe8000fffe0ff */
[----:B------:R-:W-:Y:S04]  /*b3c0*/  UISETP.NE.AND UP0, UPT, UR4, 0x3, UPT ;  /* 0x000000030400788c */ /* 0x000fe8000bf05270 */
[----:B------:R-:W-:Y:S03]  /*b3d0*/  USEL UR52, UR4, URZ, UP0 ;  /* 0x000000ff04347287 */ /* 0x000fe60008000000 */
[----:B------:R-:W-:Y:S05]  /*b3e0*/  @P0 LEA R2, R2, UR44, 0x3 ;  /* 0x0000002c02020c11 */ /* 0x000fea000f8e18ff */
[----:B------:R-:W-:Y:S05]  /*b3f0*/  @P0 VIADD R2, R2, 0x88 ;  /* 0x0000008802020836 */ /* 0x000fea0000000000 */
[----:B--2---:R-:W-:Y:S04]  /*b400*/  @P0 PRMT R0, R0, 0x654, R2 ;  /* 0x0000065400000816 */ /* 0x004fe80000000002 */
[----:B------:R2:W-:Y:S03]  /*b410*/  @P0 SYNCS.ARRIVE.TRANS64.RED.A1T0 RZ, [R0+URZ], RZ ;  /* 0x000000ff00ff09a7 */ /* 0x0005e600081004ff */
.L_x_153:
[----:B------:R-:W-:Y:S01]  /*b420*/  R2UR UR6, R95 ;  /* 0x000000005f0672ca */ /* 0x000fe200000e0000 */
[----:B------:R-:W-:Y:S01]  /*b430*/  UIADD3 UR56, UPT, UPT, UR56, 0x4, URZ ;  /* 0x0000000438387890 */ /* 0x000fe2000fffe0ff */
[----:B------:R-:W-:Y:S02]  /*b440*/  R2UR UR5, R91 ;  /* 0x000000005b0572ca */ /* 0x000fe400000e0000 */
[----:B------:R-:W-:Y:S02]  /*b450*/  R2UR UR4, R92 ;  /* 0x000000005c0472ca */ /* 0x000fe400000e0000 */
[----:B------:R-:W-:Y:S02]  /*b460*/  R2UR UR36, R93 ;  /* 0x000000005d2472ca */ /* 0x000fe400000e0000 */
[----:B------:R-:W-:Y:S02]  /*b470*/  ISETP.NE.AND P0, PT, R77, 0x2, PT ;  /* 0x000000024d00780c */ /* 0x000fe40003f05270 */
[----:B------:R-:W-:Y:S02]  /*b480*/  ISETP.NE.AND P1, PT, R80, 0x2, PT ;  /* 0x000000025000780c */ /* 0x000fe40003f25270 */
[----:B------:R-:W-:Y:S01]  /*b490*/  SEL R2, RZ, 0x1, P0 ;  /* 0x00000001ff027807 */ /* 0x000fe20000000000 */
[----:B------:R-:W-:Y:S01]  /*b4a0*/  UISETP.NE.AND UP0, UPT, UR6, URZ, UPT ;  /* 0x000000ff0600728c */ /* 0x000fe2000bf05270 */
[----:B--2---:R-:W-:Y:S01]  /*b4b0*/  SEL R0, RZ, 0x1, P1 ;  /* 0x00000001ff007807 */ /* 0x004fe20000800000 */
[----:B------:R-:W-:Y:S01]  /*b4c0*/  UIADD3 UR21, UPT, UPT, UR37, UR5, URZ ;  /* 0x0000000525157290 */ /* 0x000fe2000fffe0ff */
[----:B------:R-:W-:Y:S01]  /*b4d0*/  LOP3.LUT R78, R78, R2, RZ, 0x3c, !PT ;  /* 0x000000024e4e7212 */ /* 0x000fe200078e3cff */
[----:B------:R-:W-:Y:S01]  /*b4e0*/  UIADD3 UR20, UPT, UPT, UR38, UR4, URZ ;  /* 0x0000000426147290 */ /* 0x000fe2000fffe0ff */
[----:B------:R-:W-:Y:S02]  /*b4f0*/  LOP3.LUT R79, R79, R0, RZ, 0x3c, !PT ;  /* 0x000000004f4f7212 */ /* 0x000fe400078e3cff */
[----:B------:R-:W-:Y:S02]  /*b500*/  SEL R77, R77, RZ, P0 ;  /* 0x000000ff4d4d7207 */ /* 0x000fe40000000000 */
[----:B------:R-:W-:Y:S01]  /*b510*/  SEL R80, R80, RZ, P1 ;  /* 0x000000ff50507207 */ /* 0x000fe20000800000 */
[----:B------:R-:W-:Y:S06]  /*b520*/  BRA.U UP0, `(.L_x_154) ;  /* 0xffffffb100147547 */ /* 0x000fec000b83ffff */
[----:B------:R-:W-:-:S13]  /*b530*/  R2UR UR4, R96 ;  /* 0x00000000600472ca */ /* 0x000fda00000e0000 */
[----:B------:R-:W-:-:S09]  /*b540*/  UISETP.NE.AND UP0, UPT, UR4, URZ, UPT ;  /* 0x000000ff0400728c */ /* 0x000fd2000bf05270 */
[----:B------:R-:W-:Y:S05]  /*b550*/  BRA.U !UP0, `(.L_x_155) ;  /* 0x0000000108487547 */ /* 0x000fea000b800000 */
[----:B------:R-:W2:Y:S02]  /*b560*/  LDCU.64 UR4, c[0x0][0xc90] ;  /* 0x00019200ff0477ac */ /* 0x000ea40008000a00 */
[----:B--2---:R-:W-:-:S04]  /*b570*/  UISETP.NE.U32.AND UP0, UPT, UR4, URZ, UPT ;  /* 0x000000ff0400728c */ /* 0x004fc8000bf05070 */
[----:B------:R-:W-:-:S09]  /*b580*/  UISETP.NE.AND.EX UP0, UPT, UR5, URZ, UPT, UP0 ;  /* 0x000000ff0500728c */ /* 0x000fd2000bf05300 */
[----:B------:R-:W-:Y:S05]  /*b590*/  BRA.U UP0, `(.L_x_156) ;  /* 0x00000001000c7547 */ /* 0x000fea000b800000 */
[----:B------:R-:W-:-:S13]  /*b5a0*/  FSETP.NEU.AND P0, PT, R45, RZ, PT ;  /* 0x000000ff2d00720b */ /* 0x000fda0003f0d000 */
[----:B------:R-:W-:Y:S05]  /*b5b0*/  @!P0 EXIT ;  /* 0x000000000000894d */ /* 0x000fea0003800000 */
[----:B------:R-:W-:Y:S05]  /*b5c0*/  BRA `(.L_x_155) ;  /* 0x00000000002c7947 */ /* 0x000fea0003800000 */
.L_x_156:
[----:B------:R-:W-:Y:S01]  /*b5d0*/  ISETP.NE.AND P0, PT, R76, RZ, PT ;  /* 0x000000ff4c00720c */ /* 0x000fe20003f05270 */
[----:B------:R-:W-:-:S12]  /*b5e0*/  BSSY.RECONVERGENT B0, `(.L_x_155) ;  /* 0x0000009000007945 */ /* 0x000fd80003800200 */
[----:B------:R-:W-:Y:S05]  /*b5f0*/  @P0 BRA `(.L_x_157) ;  /* 0x0000000000140947 */ /* 0x000fea0003800000 */
[----:B------:R-:W2:Y:S02]  /*b600*/  LDCU.64 UR4, c[0x0][0xc88] ;  /* 0x00019100ff0477ac */ /* 0x000ea40008000a00 */
[----:B--2---:R-:W-:-:S04]  /*b610*/  ISETP.NE.U32.AND P0, PT, RZ, UR4, PT ;  /* 0x00000004ff007c0c */ /* 0x004fc8000bf05070 */
[----:B------:R-:W-:-:S13]  /*b620*/  ISETP.NE.AND.EX P0, PT, RZ, UR5, PT, P0 ;  /* 0x00000005ff007c0c */ /* 0x000fda000bf05300 */
[----:B------:R-:W-:Y:S05]  /*b630*/  @!P0 EXIT ;  /* 0x000000000000894d */ /* 0x000fea0003800000 */
[----:B------:R-:W-:Y:S05]  /*b640*/  BRA `(.L_x_158) ;  /* 0x0000000000087947 */ /* 0x000fea0003800000 */
.L_x_157:
[----:B------:R-:W-:-:S13]  /*b650*/  FSETP.NEU.AND P0, PT, R45, RZ, PT ;  /* 0x000000ff2d00720b */ /* 0x000fda0003f0d000 */
[----:B------:R-:W-:Y:S05]  /*b660*/  @!P0 EXIT ;  /* 0x000000000000894d */ /* 0x000fea0003800000 */
.L_x_158:
[----:B------:R-:W-:Y:S05]  /*b670*/  BSYNC.RECONVERGENT B0 ;  /* 0x0000000000007941 */ /* 0x000fea0003800200 */
.L_x_155:
[----:B------:R-:W-:Y:S01]  /*b680*/  ULEA UR4, UR52, UR44, 0x3 ;  /* 0x0000002c34047291 */ /* 0x000fe2000f8e18ff */
[----:B------:R-:W-:-:S04]  /*b690*/  DEPBAR.LE SB0, 0x0 ;  /* 0x000080000000791a */ /* 0x000fc80000000000 */
[----:B------:R-:W-:-:S04]  /*b6a0*/  UIADD3 UR4, UPT, UPT, UR4, 0x88, URZ ;  /* 0x0000008804047890 */ /* 0x000fc8000fffe0ff */
[----:B------:R-:W-:-:S09]  /*b6b0*/  UPRMT UR4, UR54, 0x654, UR4 ;  /* 0x0000065436047896 */ /* 0x000fd20008000004 */
[----:B------:R-:W-:Y:S01]  /*b6c0*/  SYNCS.ARRIVE.TRANS64.RED.A1T0 RZ, [UR4], RZ ;  /* 0x000000ffffff79a7 */ /* 0x000fe20008100404 */
[----:B------:R-:W-:Y:S05]  /*b6d0*/  EXIT ;  /* 0x000000000000794d */ /* 0x000fea0003800000 */
.L_x_24:
[----:B--2---:R2:W3:Y:S02]  /*b6e0*/  SYNCS.PHASECHK.TRANS64.TRYWAIT P0, [R0+URZ+0x100], R2 ;  /* 0x00010002000075a7 */ /* 0x0044e400080011ff */
[----:B---3--:R-:W-:Y:S05]  /*b6f0*/  @!P0 NANOSLEEP.SYNCS 0x989680 ;  /* 0x009896800000895d */ /* 0x008fea0003900000 */
[----:B------:R-:W3:Y:S02]  /*b700*/  @!P0 SYNCS.PHASECHK.TRANS64 P0, [R0+URZ+0x100], R2 ;  /* 0x00010002000085a7 */ /* 0x000ee400080010ff */
[----:B---3--:R-:W-:Y:S05]  /*b710*/  @!P0 BRA `(.L_x_24) ;  /* 0xfffffffc00f08947 */ /* 0x008fea000383ffff */
[----:B------:R-:W-:Y:S05]  /*b720*/  BRA `(.L_x_159) ;  /* 0xffffff6000dc7947 */ /* 0x000fea000383ffff */
.L_x_27:
[----:B-1----:R-:W-:-:S07]  /*b730*/  MOV R0, UR33 ;  /* 0x0000002100007c02 */ /* 0x002fce0008000f00 */
.L_x_160:
[----:B-1----:R1:W2:Y:S02]  /*b740*/  SYNCS.PHASECHK.TRANS64.TRYWAIT P0, [R0+URZ+0x38], R3 ;  /* 0x00003803000075a7 */ /* 0x0022a400080011ff */
[----:B--2---:R-:W-:Y:S05]  /*b750*/  @!P0 NANOSLEEP.SYNCS 0x989680 ;  /* 0x009896800000895d */ /* 0x004fea0003900000 */
[----:B------:R-:W2:Y:S02]  /*b760*/  @!P0 SYNCS.PHASECHK.TRANS64 P0, [R0+URZ+0x38], R3 ;  /* 0x00003803000085a7 */ /* 0x000ea400080010ff */
[----:B--2---:R-:W-:Y:S05]  /*b770*/  @!P0 BRA `(.L_x_160) ;  /* 0xfffffffc00f08947 */ /* 0x004fea000383ffff */
[----:B------:R-:W-:Y:S05]  /*b780*/  BRA `(.L_x_26) ;  /* 0xffffff6400307947 */ /* 0x000fea000383ffff */
.L_x_36:
[----:B-1----:R-:W-:-:S07]  /*b790*/  MOV R0, UR33 ;  /* 0x0000002100007c02 */ /* 0x002fce0008000f00 */
.L_x_161:
[----:B-1----:R1:W2:Y:S02]  /*b7a0*/  SYNCS.PHASECHK.TRANS64.TRYWAIT P0, [R0+URZ+0x38], R3 ;  /* 0x00003803000075a7 */ /* 0x0022a400080011ff */
[----:B--2---:R-:W-:Y:S05]  /*b7b0*/  @!P0 NANOSLEEP.SYNCS 0x989680 ;  /* 0x009896800000895d */ /* 0x004fea0003900000 */
[----:B------:R-:W2:Y:S02]  /*b7c0*/  @!P0 SYNCS.PHASECHK.TRANS64 P0, [R0+URZ+0x38], R3 ;  /* 0x00003803000085a7 */ /* 0x000ea400080010ff */
[----:B--2---:R-:W-:Y:S05]  /*b7d0*/  @!P0 BRA `(.L_x_161) ;  /* 0xfffffffc00f08947 */ /* 0x004fea000383ffff */
[----:B------:R-:W-:Y:S05]  /*b7e0*/  BRA `(.L_x_35) ;  /* 0xffffff6800547947 */ /* 0x000fea000383ffff */
.L_x_43:
[----:B-1----:R1:W4:Y:S02]  /*b7f0*/  SYNCS.PHASECHK.TRANS64.TRYWAIT P0, [R3+URZ+0xb0], R0 ;  /* 0x0000b000030075a7 */ /* 0x00232400080011ff */
[----:B----4-:R-:W-:Y:S05]  /*b800*/  @!P0 NANOSLEEP.SYNCS 0x989680 ;  /* 0x009896800000895d */ /* 0x010fea0003900000 */
[----:B------:R-:W4:Y:S02]  /*b810*/  @!P0 SYNCS.PHASECHK.TRANS64 P0, [R3+URZ+0xb0], R0 ;  /* 0x0000b000030085a7 */ /* 0x000f2400080010ff */
[----:B----4-:R-:W-:Y:S05]  /*b820*/  @!P0 BRA `(.L_x_43) ;  /* 0xfffffffc00f08947 */ /* 0x010fea000383ffff */
[----:B------:R-:W-:Y:S05]  /*b830*/  BRA `(.L_x_162) ;  /* 0xffffff6c00587947 */ /* 0x000fea000383ffff */
.L_x_47:
[----:B------:R-:W-:-:S07]  /*b840*/  MOV R0, UR4 ;  /* 0x0000000400007c02 */ /* 0x000fce0008000f00 */
.L_x_163:
[----:B-1----:R1:W2:Y:S02]  /*b850*/  SYNCS.PHASECHK.TRANS64.TRYWAIT P0, [R0+URZ], R2 ;  /* 0x00000002000075a7 */ /* 0x0022a400080011ff */
[----:B--2---:R-:W-:Y:S05]  /*b860*/  @!P0 NANOSLEEP.SYNCS 0x989680 ;  /* 0x009896800000895d */ /* 0x004fea0003900000 */
[----:B------:R-:W2:Y:S02]  /*b870*/  @!P0 SYNCS.PHASECHK.TRANS64 P0, [R0+URZ], R2 ;  /* 0x00000002000085a7 */ /* 0x000ea400080010ff */
[----:B--2---:R-:W-:Y:S05]  /*b880*/  @!P0 BRA `(.L_x_163) ;  /* 0xfffffffc00f08947 */ /* 0x004fea000383ffff */
[----:B------:R-:W-:Y:S05]  /*b890*/  BRA `(.L_x_164) ;  /* 0xffffff7400047947 */ /* 0x000fea000383ffff */
.L_x_48:
[----:B------:R-:W-:-:S07]  /*b8a0*/  MOV R0, UR5 ;  /* 0x0000000500007c02 */ /* 0x000fce0008000f00 */
.L_x_165:
[----:B-1----:R1:W2:Y:S02]  /*b8b0*/  SYNCS.PHASECHK.TRANS64.TRYWAIT P0, [R0+URZ], R3 ;  /* 0x00000003000075a7 */ /* 0x0022a400080011ff */
[----:B--2---:R-:W-:Y:S05]  /*b8c0*/  @!P0 NANOSLEEP.SYNCS 0x989680 ;  /* 0x009896800000895d */ /* 0x004fea0003900000 */
[----:B------:R-:W2:Y:S02]  /*b8d0*/  @!P0 SYNCS.PHASECHK.TRANS64 P0, [R0+URZ], R3 ;  /* 0x00000003000085a7 */ /* 0x000ea400080010ff */
[----:B--2---:R-:W-:Y:S05]  /*b8e0*/  @!P0 BRA `(.L_x_165) ;  /* 0xfffffffc00f08947 */ /* 0x004fea000383ffff */
[----:B------:R-:W-:Y:S05]  /*b8f0*/  BRA `(.L_x_166) ;  /* 0xffffff7400107947 */ /* 0x000fea000383ffff */
.L_x_49:
[----:B------:R-:W-:-:S07]  /*b900*/  MOV R0, UR5 ;  /* 0x0000000500007c02 */ /* 0x000fce0008000f00 */
.L_x_167:
[----:B-1----:R1:W2:Y:S02]  /*b910*/  SYNCS.PHASECHK.TRANS64.TRYWAIT P0, [R0+URZ], R3 ;  /* 0x00000003000075a7 */ /* 0x0022a400080011ff */
[----:B--2---:R-:W-:Y:S05]  /*b920*/  @!P0 NANOSLEEP.SYNCS 0x989680 ;  /* 0x009896800000895d */ /* 0x004fea0003900000 */
[----:B------:R-:W2:Y:S02]  /*b930*/  @!P0 SYNCS.PHASECHK.TRANS64 P0, [R0+URZ], R3 ;  /* 0x00000003000085a7 */ /* 0x000ea400080010ff */
[----:B--2---:R-:W-:Y:S05]  /*b940*/  @!P0 BRA `(.L_x_167) ;  /* 0xfffffffc00f08947 */ /* 0x004fea000383ffff */
[----:B------:R-:W-:Y:S05]  /*b950*/  BRA `(.L_x_168) ;  /* 0xffffff74001c7947 */ /* 0x000fea000383ffff */
.L_x_50:
[----:B------:R-:W-:-:S07]  /*b960*/  MOV R0, UR5 ;  /* 0x0000000500007c02 */ /* 0x000fce0008000f00 */
.L_x_169:
[----:B-1----:R1:W2:Y:S02]  /*b970*/  SYNCS.PHASECHK.TRANS64.TRYWAIT P0, [R0+URZ], R3 ;  /* 0x00000003000075a7 */ /* 0x0022a400080011ff */
[----:B--2---:R-:W-:Y:S05]  /*b980*/  @!P0 NANOSLEEP.SYNCS 0x989680 ;  /* 0x009896800000895d */ /* 0x004fea0003900000 */
[----:B------:R-:W2:Y:S02]  /*b990*/  @!P0 SYNCS.PHASECHK.TRANS64 P0, [R0+URZ], R3 ;  /* 0x00000003000085a7 */ /* 0x000ea400080010ff */
[----:B--2---:R-:W-:Y:S05]  /*b9a0*/  @!P0 BRA `(.L_x_169) ;  /* 0xfffffffc00f08947 */ /* 0x004fea000383ffff */
[----:B------:R-:W-:Y:S05]  /*b9b0*/  BRA `(.L_x_170) ;  /* 0xffffff7400287947 */ /* 0x000fea000383ffff */
.L_x_51:
[----:B------:R-:W-:-:S07]  /*b9c0*/  MOV R0, UR5 ;  /* 0x0000000500007c02 */ /* 0x000fce0008000f00 */
.L_x_171:
[----:B-1----:R1:W2:Y:S02]  /*b9d0*/  SYNCS.PHASECHK.TRANS64.TRYWAIT P0, [R0+URZ], R3 ;  /* 0x00000003000075a7 */ /* 0x0022a400080011ff */
[----:B--2---:R-:W-:Y:S05]  /*b9e0*/  @!P0 NANOSLEEP.SYNCS 0x989680 ;  /* 0x009896800000895d */ /* 0x004fea0003900000 */
[----:B------:R-:W2:Y:S02]  /*b9f0*/  @!P0 SYNCS.PHASECHK.TRANS64 P0, [R0+URZ], R3 ;  /* 0x00000003000085a7 */ /* 0x000ea400080010ff */
[----:B--2---:R-:W-:Y:S05]  /*ba00*/  @!P0 BRA `(.L_x_171) ;  /* 0xfffffffc00f08947 */ /* 0x004fea000383ffff */
[----:B------:R-:W-:Y:S05]  /*ba10*/  BRA `(.L_x_172) ;  /* 0xffffff7400347947 */ /* 0x000fea000383ffff */
.L_x_52:
[----:B------:R-:W-:-:S07]  /*ba20*/  MOV R0, UR5 ;  /* 0x0000000500007c02 */ /* 0x000fce0008000f00 */
.L_x_173:
[----:B-1----:R1:W2:Y:S02]  /*ba30*/  SYNCS.PHASECHK.TRANS64.TRYWAIT P0, [R0+URZ], R3 ;  /* 0x00000003000075a7 */ /* 0x0022a400080011ff */
[----:B--2---:R-:W-:Y:S05]  /*ba40*/  @!P0 NANOSLEEP.SYNCS 0x989680 ;  /* 0x009896800000895d */ /* 0x004fea0003900000 */
[----:B------:R-:W2:Y:S02]  /*ba50*/  @!P0 SYNCS.PHASECHK.TRANS64 P0, [R0+URZ], R3 ;  /* 0x00000003000085a7 */ /* 0x000ea400080010ff */
[----:B--2---:R-:W-:Y:S05]  /*ba60*/  @!P0 BRA `(.L_x_173) ;  /* 0xfffffffc00f08947 */ /* 0x004fea000383ffff */
[----:B------:R-:W-:Y:S05]  /*ba70*/  BRA `(.L_x_174) ;  /* 0xffffff7400407947 */ /* 0x000fea000383ffff */
.L_x_55:
[----:B--2---:R2:W3:Y:S02]  /*ba80*/  SYNCS.PHASECHK.TRANS64.TRYWAIT P0, [R2+URZ+0xf0], R4 ;  /* 0x0000f004020075a7 */ /* 0x0044e400080011ff */
[----:B---3--:R-:W-:Y:S05]  /*ba90*/  @!P0 NANOSLEEP.SYNCS 0x989680 ;  /* 0x009896800000895d */ /* 0x008fea0003900000 */
[----:B------:R-:W3:Y:S02]  /*baa0*/  @!P0 SYNCS.PHASECHK.TRANS64 P0, [R2+URZ+0xf0], R4 ;  /* 0x0000f004020085a7 */ /* 0x000ee400080010ff */
[----:B---3--:R-:W-:Y:S05]  /*bab0*/  @!P0 BRA `(.L_x_55) ;  /* 0xfffffffc00f08947 */ /* 0x008fea000383ffff */
[----:B------:R-:W-:Y:S05]  /*bac0*/  BRA `(.L_x_175) ;  /* 0xffffff74009c7947 */ /* 0x000fea000383ffff */
.L_x_56:
[----:B------:R-:W-:-:S07]  /*bad0*/  MOV R2, UR4 ;  /* 0x0000000400027c02 */ /* 0x000fce0008000f00 */
.L_x_176:
[----:B--2---:R2:W3:Y:S02]  /*bae0*/  SYNCS.PHASECHK.TRANS64.TRYWAIT P0, [R2+URZ+0xc0], R5 ;  /* 0x0000c005020075a7 */ /* 0x0044e400080011ff */
[----:B---3--:R-:W-:Y:S05]  /*baf0*/  @!P0 NANOSLEEP.SYNCS 0x989680 ;  /* 0x009896800000895d */ /* 0x008fea0003900000 */
[----:B------:R-:W3:Y:S02]  /*bb00*/  @!P0 SYNCS.PHASECHK.TRANS64 P0, [R2+URZ+0xc0], R5 ;  /* 0x0000c005020085a7 */ /* 0x000ee400080010ff */
[----:B---3--:R-:W-:Y:S05]  /*bb10*/  @!P0 BRA `(.L_x_176) ;  /* 0xfffffffc00f08947 */ /* 0x008fea000383ffff */
[----:B------:R-:W-:Y:S05]  /*bb20*/  BRA `(.L_x_177) ;  /* 0xffffff7400ac7947 */ /* 0x000fea000383ffff */
.L_x_57:
[----:B--2---:R2:W3:Y:S02]  /*bb30*/  SYNCS.PHASECHK.TRANS64.TRYWAIT P1, [R2+URZ+0xb0], R4 ;  /* 0x0000b004020075a7 */ /* 0x0044e400080211ff */
[----:B---3--:R-:W-:Y:S05]  /*bb40*/  @!P1 NANOSLEEP.SYNCS 0x989680 ;  /* 0x009896800000995d */ /* 0x008fea0003900000 */
[----:B------:R-:W3:Y:S02]  /*bb50*/  @!P1 SYNCS.PHASECHK.TRANS64 P1, [R2+URZ+0xb0], R4 ;  /* 0x0000b004020095a7 */ /* 0x000ee400080210ff */
[----:B---3--:R-:W-:Y:S05]  /*bb60*/  @!P1 BRA `(.L_x_57) ;  /* 0xfffffffc00f09947 */ /* 0x008fea000383ffff */
[----:B------:R-:W-:Y:S05]  /*bb70*/  BRA `(.L_x_178) ;  /* 0xffffff7400dc7947 */ /* 0x000fea000383ffff */
.L_x_60:
[----:B------:R-:W-:-:S07]  /*bb80*/  MOV R0, UR4 ;  /* 0x0000000400007c02 */ /* 0x000fce0008000f00 */
.L_x_179:
[----:B--2---:R2:W3:Y:S02]  /*bb90*/  SYNCS.PHASECHK.TRANS64.TRYWAIT P0, [R0+URZ+0xc0], R2 ;  /* 0x0000c002000075a7 */ /* 0x0044e400080011ff */
[----:B---3--:R-:W-:Y:S05]  /*bba0*/  @!P0 NANOSLEEP.SYNCS 0x989680 ;  /* 0x009896800000895d */ /* 0x008fea0003900000 */
[----:B------:R-:W3:Y:S02]  /*bbb0*/  @!P0 SYNCS.PHASECHK.TRANS64 P0, [R0+URZ+0xc0], R2 ;  /* 0x0000c002000085a7 */ /* 0x000ee400080010ff */
[----:B---3--:R-:W-:Y:S05]  /*bbc0*/  @!P0 BRA `(.L_x_179) ;  /* 0xfffffffc00f08947 */ /* 0x008fea000383ffff */
[----:B------:R-:W-:Y:S05]  /*bbd0*/  BRA `(.L_x_59) ;  /* 0xffffff7800307947 */ /* 0x000fea000383ffff */
.L_x_67:
[----:B-1----:R1:W2:Y:S02]  /*bbe0*/  SYNCS.PHASECHK.TRANS64.TRYWAIT P0, [R2+URZ+0xb0], R0 ;  /* 0x0000b000020075a7 */ /* 0x0022a400080011ff */
[----:B--2---:R-:W-:Y:S05]  /*bbf0*/  @!P0 NANOSLEEP.SYNCS 0x989680 ;  /* 0x009896800000895d */ /* 0x004fea0003900000 */
[----:B------:R-:W2:Y:S02]  /*bc00*/  @!P0 SYNCS.PHASECHK.TRANS64 P0, [R2+URZ+0xb0], R0 ;  /* 0x0000b000020085a7 */ /* 0x000ea400080010ff */
[----:B--2---:R-:W-:Y:S05]  /*bc10*/  @!P0 BRA `(.L_x_67) ;  /* 0xfffffffc00f08947 */ /* 0x004fea000383ffff */
[----:B------:R-:W-:Y:S05]  /*bc20*/  BRA `(.L_x_180) ;  /* 0xffffff7c00ec7947 */ /* 0x000fea000383ffff */
.L_x_70:
[----:B------:R-:W-:-:S07]  /*bc30*/  MOV R0, UR66 ;  /* 0x0000004200007c02 */ /* 0x000fce0008000f00 */
.L_x_181:
[----:B-1----:R1:W2:Y:S02]  /*bc40*/  SYNCS.PHASECHK.TRANS64.TRYWAIT P0, [R0+URZ+0xe0], R2 ;  /* 0x0000e002000075a7 */ /* 0x0022a400080011ff */
[----:B--2---:R-:W-:Y:S05]  /*bc50*/  @!P0 NANOSLEEP.SYNCS 0x989680 ;  /* 0x009896800000895d */ /* 0x004fea0003900000 */
[----:B------:R-:W2:Y:S02]  /*bc60*/  @!P0 SYNCS.PHASECHK.TRANS64 P0, [R0+URZ+0xe0], R2 ;  /* 0x0000e002000085a7 */ /* 0x000ea400080010ff */
[----:B--2---:R-:W-:Y:S05]  /*bc70*/  @!P0 BRA `(.L_x_181) ;  /* 0xfffffffc00f08947 */ /* 0x004fea000383ffff */
[----:B------:R-:W-:Y:S05]  /*bc80*/  BRA `(.L_x_182) ;  /* 0xffffff84007c7947 */ /* 0x000fea000383ffff */
.L_x_73:
[----:B------:R-:W-:Y:S07]  /*bc90*/  MOV R0, UR7 ;  /* 0x0000000700007c02 */ /* 0x000fee0008000f00 */
.L_x_183:
[----:B-1----:R1:W2:Y:S02]  /*bca0*/  SYNCS.PHASECHK.TRANS64.TRYWAIT P0, [R0+URZ], R2 ;  /* 0x00000002000075a7 */ /* 0x0022a400080011ff */
[----:B--2---:R-:W-:Y:S05]  /*bcb0*/  @!P0 NANOSLEEP.SYNCS 0x989680 ;  /* 0x009896800000895d */ /* 0x004fea0003900000 */
[----:B------:R-:W2:Y:S02]  /*bcc0*/  @!P0 SYNCS.PHASECHK.TRANS64 P0, [R0+URZ], R2 ;  /* 0x00000002000085a7 */ /* 0x000ea400080010ff */
[----:B--2---:R-:W-:Y:S05]  /*bcd0*/  @!P0 BRA `(.L_x_183) ;  /* 0xfffffffc00f08947 */ /* 0x004fea000383ffff */
[----:B------:R-:W-:Y:S05]  /*bce0*/  BRA `(.L_x_72) ;  /* 0xffffff8400f47947 */ /* 0x000fea000383ffff */
.L_x_76:
[----:B------:R-:W-:-:S07]  /*bcf0*/  MOV R0, UR4 ;  /* 0x0000000400007c02 */ /* 0x000fce0008000f00 */
.L_x_184:
[----:B--2---:R2:W4:Y:S02]  /*bd00*/  SYNCS.PHASECHK.TRANS64.TRYWAIT P0, [R0+URZ], R2 ;  /* 0x00000002000075a7 */ /* 0x00452400080011ff */
[----:B----4-:R-:W-:Y:S05]  /*bd10*/  @!P0 NANOSLEEP.SYNCS 0x989680 ;  /* 0x009896800000895d */ /* 0x010fea0003900000 */
[----:B------:R-:W4:Y:S02]  /*bd20*/  @!P0 SYNCS.PHASECHK.TRANS64 P0, [R0+URZ], R2 ;  /* 0x00000002000085a7 */ /* 0x000f2400080010ff */
[----:B----4-:R-:W-:Y:S05]  /*bd30*/  @!P0 BRA `(.L_x_184) ;  /* 0xfffffffc00f08947 */ /* 0x010fea000383ffff */
[----:B------:R-:W-:Y:S05]  /*bd40*/  BRA `(.L_x_185) ;  /* 0xffffff8c003c7947 */ /* 0x000fea000383ffff */
.L_x_77:
[----:B------:R-:W-:-:S07]  /*bd50*/  MOV R0, UR4 ;  /* 0x0000000400007c02 */ /* 0x000fce0008000f00 */
.L_x_186:
[----:B-1----:R1:W2:Y:S02]  /*bd60*/  SYNCS.PHASECHK.TRANS64.TRYWAIT P0, [R0+URZ], R2 ;  /* 0x00000002000075a7 */ /* 0x0022a400080011ff */
[----:B--2---:R-:W-:Y:S05]  /*bd70*/  @!P0 NANOSLEEP.SYNCS 0x989680 ;  /* 0x009896800000895d */ /* 0x004fea0003900000 */
[----:B------:R-:W2:Y:S02]  /*bd80*/  @!P0 SYNCS.PHASECHK.TRANS64 P0, [R0+URZ], R2 ;  /* 0x00000002000085a7 */ /* 0x000ea400080010ff */
[----:B--2---:R-:W-:Y:S05]  /*bd90*/  @!P0 BRA `(.L_x_186) ;  /* 0xfffffffc00f08947 */ /* 0x004fea000383ffff */
[----:B------:R-:W-:Y:S05]  /*bda0*/  BRA `(.L_x_187) ;  /* 0xffffff8c00487947 */ /* 0x000fea000383ffff */
.L_x_82:
[----:B---3--:R3:W4:Y:S02]  /*bdb0*/  SYNCS.PHASECHK.TRANS64.TRYWAIT P0, [R12+URZ+0xb0], R0 ;  /* 0x0000b0000c0075a7 */ /* 0x00872400080011ff */
[----:B----4-:R-:W-:Y:S05]  /*bdc0*/  @!P0 NANOSLEEP.SYNCS 0x989680 ;  /* 0x009896800000895d */ /* 0x010fea0003900000 */
[----:B------:R-:W4:Y:S02]  /*bdd0*/  @!P0 SYNCS.PHASECHK.TRANS64 P0, [R12+URZ+0xb0], R0 ;  /* 0x0000b0000c0085a7 */ /* 0x000f2400080010ff */
[----:B----4-:R-:W-:Y:S05]  /*bde0*/  @!P0 BRA `(.L_x_82) ;  /* 0xfffffffc00f08947 */ /* 0x010fea000383ffff */
[----:B------:R-:W-:Y:S05]  /*bdf0*/  BRA `(.L_x_188) ;  /* 0xffffff9000587947 */ /* 0x000fea000383ffff */
.L_x_85:
[----:B-1----:R-:W-:Y:S07]  /*be00*/  MOV R0, UR29 ;  /* 0x0000001d00007c02 */ /* 0x002fee0008000f00 */
.L_x_189:
[----:B-1----:R1:W3:Y:S02]  /*be10*/  SYNCS.PHASECHK.TRANS64.TRYWAIT P2, [R0+URZ+0xa8], R6 ;  /* 0x0000a806000075a7 */ /* 0x0022e400080411ff */
[----:B---3--:R-:W-:Y:S05]  /*be20*/  @!P2 NANOSLEEP.SYNCS 0x989680 ;  /* 0x009896800000a95d */ /* 0x008fea0003900000 */
[----:B------:R-:W3:Y:S02]  /*be30*/  @!P2 SYNCS.PHASECHK.TRANS64 P2, [R0+URZ+0xa8], R6 ;  /* 0x0000a8060000a5a7 */ /* 0x000ee400080410ff */
[----:B---3--:R-:W-:Y:S05]  /*be40*/  @!P2 BRA `(.L_x_189) ;  /* 0xfffffffc00f0a947 */ /* 0x008fea000383ffff */
[----:B------:R-:W-:Y:S05]  /*be50*/  BRA `(.L_x_84) ;  /* 0xffffff9400bc7947 */ /* 0x000fea000383ffff */
.L_x_88:
[----:B------:R-:W-:Y:S07]  /*be60*/  MOV R0, UR4 ;  /* 0x0000000400007c02 */ /* 0x000fee0008000f00 */
.L_x_190:
[----:B-1----:R1:W3:Y:S02]  /*be70*/  SYNCS.PHASECHK.TRANS64.TRYWAIT P0, [R0+URZ+0x88], R9 ;  /* 0x00008809000075a7 */ /* 0x0022e400080011ff */
[----:B---3--:R-:W-:Y:S05]  /*be80*/  @!P0 NANOSLEEP.SYNCS 0x989680 ;  /* 0x009896800000895d */ /* 0x008fea0003900000 */
[----:B------:R-:W3:Y:S02]  /*be90*/  @!P0 SYNCS.PHASECHK.TRANS64 P0, [R0+URZ+0x88], R9 ;  /* 0x00008809000085a7 */ /* 0x000ee400080010ff */
[----:B---3--:R-:W-:Y:S05]  /*bea0*/  @!P0 BRA `(.L_x_190) ;  /* 0xfffffffc00f08947 */ /* 0x008fea000383ffff */
[----:B------:R-:W-:Y:S05]  /*beb0*/  BRA `(.L_x_191) ;  /* 0xffffff98001c7947 */ /* 0x000fea000383ffff */
.L_x_89:
[----:B------:R-:W-:Y:S07]  /*bec0*/  MOV R0, UR7 ;  /* 0x0000000700007c02 */ /* 0x000fee0008000f00 */
.L_x_192:
[----:B-1----:R1:W3:Y:S02]  /*bed0*/  SYNCS.PHASECHK.TRANS64.TRYWAIT P0, [R0+URZ+0x88], R10 ;  /* 0x0000880a000075a7 */ /* 0x0022e400080011ff */
[----:B---3--:R-:W-:Y:S05]  /*bee0*/  @!P0 NANOSLEEP.SYNCS 0x989680 ;  /* 0x009896800000895d */ /* 0x008fea0003900000 */
[----:B------:R-:W3:Y:S02]  /*bef0*/  @!P0 SYNCS.PHASECHK.TRANS64 P0, [R0+URZ+0x88], R10 ;  /* 0x0000880a000085a7 */ /* 0x000ee400080010ff */
[----:B---3--:R-:W-:Y:S05]  /*bf00*/  @!P0 BRA `(.L_x_192) ;  /* 0xfffffffc00f08947 */ /* 0x008fea000383ffff */
[----:B------:R-:W-:Y:S05]  /*bf10*/  BRA `(.L_x_193) ;  /* 0xffffff9800987947 */ /* 0x000fea000383ffff */
.L_x_90:
[----:B------:R-:W-:Y:S07]  /*bf20*/  MOV R0, UR5 ;  /* 0x0000000500007c02 */ /* 0x000fee0008000f00 */
.L_x_194:
[----:B-1----:R1:W3:Y:S02]  /*bf30*/  SYNCS.PHASECHK.TRANS64.TRYWAIT P0, [R0+URZ+0x88], R10 ;  /* 0x0000880a000075a7 */ /* 0x0022e400080011ff */
[----:B---3--:R-:W-:Y:S05]  /*bf40*/  @!P0 NANOSLEEP.SYNCS 0x989680 ;  /* 0x009896800000895d */ /* 0x008fea0003900000 */
[----:B------:R-:W3:Y:S02]  /*bf50*/  @!P0 SYNCS.PHASECHK.TRANS64 P0, [R0+URZ+0x88], R10 ;  /* 0x0000880a000085a7 */ /* 0x000ee400080010ff */
[----:B---3--:R-:W-:Y:S05]  /*bf60*/  @!P0 BRA `(.L_x_194) ;  /* 0xfffffffc00f08947 */ /* 0x008fea000383ffff */
[----:B------:R-:W-:Y:S05]  /*bf70*/  BRA `(.L_x_195) ;  /* 0xffffff9c001c7947 */ /* 0x000fea000383ffff */
.L_x_91:
[----:B------:R-:W-:Y:S07]  /*bf80*/  MOV R0, UR4 ;  /* 0x0000000400007c02 */ /* 0x000fee0008000f00 */
.L_x_196:
[----:B-1----:R1:W3:Y:S02]  /*bf90*/  SYNCS.PHASECHK.TRANS64.TRYWAIT P0, [R0+URZ+0x88], R6 ;  /* 0x00008806000075a7 */ /* 0x0022e400080011ff */
[----:B---3--:R-:W-:Y:S05]  /*bfa0*/  @!P0 NANOSLEEP.SYNCS 0x989680 ;  /* 0x009896800000895d */ /* 0x008fea0003900000 */
[----:B------:R-:W3:Y:S02]  /*bfb0*/  @!P0 SYNCS.PHASECHK.TRANS64 P0, [R0+URZ+0x88], R6 ;  /* 0x00008806000085a7 */ /* 0x000ee400080010ff */
[----:B---3--:R-:W-:Y:S05]  /*bfc0*/  @!P0 BRA `(.L_x_196) ;  /* 0xfffffffc00f08947 */ /* 0x008fea000383ffff */
[----:B------:R-:W-:Y:S05]  /*bfd0*/  BRA `(.L_x_197) ;  /* 0xffffff9c009c7947 */ /* 0x000fea000383ffff */
.L_x_93:
[----:B------:R-:W-:-:S07]  /*bfe0*/  MOV R0, UR4 ;  /* 0x0000000400007c02 */ /* 0x000fce0008000f00 */
.L_x_198:
[----:B-1----:R1:W3:Y:S02]  /*bff0*/  SYNCS.PHASECHK.TRANS64.TRYWAIT P0, [R0+URZ], R2 ;  /* 0x00000002000075a7 */ /* 0x0022e400080011ff */
[----:B---3--:R-:W-:Y:S05]  /*c000*/  @!P0 NANOSLEEP.SYNCS 0x989680 ;  /* 0x009896800000895d */ /* 0x008fea0003900000 */
[----:B------:R-:W3:Y:S02]  /*c010*/  @!P0 SYNCS.PHASECHK.TRANS64 P0, [R0+URZ], R2 ;  /* 0x00000002000085a7 */ /* 0x000ee400080010ff */
[----:B---3--:R-:W-:Y:S05]  /*c020*/  @!P0 BRA `(.L_x_198) ;  /* 0xfffffffc00f08947 */ /* 0x008fea000383ffff */
[----:B------:R-:W-:Y:S05]  /*c030*/  BRA `(.L_x_199) ;  /* 0xffffffa000487947 */ /* 0x000fea000383ffff */
.L_x_94:
[----:B------:R-:W-:-:S07]  /*c040*/  MOV R0, UR5 ;  /* 0x0000000500007c02 */ /* 0x000fce0008000f00 */
.L_x_200:
[----:B-1----:R1:W3:Y:S02]  /*c050*/  SYNCS.PHASECHK.TRANS64.TRYWAIT P0, [R0+URZ], R2 ;  /* 0x00000002000075a7 */ /* 0x0022e400080011ff */
[----:B---3--:R-:W-:Y:S05]  /*c060*/  @!P0 NANOSLEEP.SYNCS 0x989680 ;  /* 0x009896800000895d */ /* 0x008fea0003900000 */
[----:B------:R-:W3:Y:S02]  /*c070*/  @!P0 SYNCS.PHASECHK.TRANS64 P0, [R0+URZ], R2 ;  /* 0x00000002000085a7 */ /* 0x000ee400080010ff */
[----:B---3--:R-:W-:Y:S05]  /*c080*/  @!P0 BRA `(.L_x_200) ;  /* 0xfffffffc00f08947 */ /* 0x008fea000383ffff */
[----:B------:R-:W-:Y:S05]  /*c090*/  BRA `(.L_x_201) ;  /* 0xffffffa000547947 */ /* 0x000fea000383ffff */
.L_x_96:
[----:B-1----:R1:W2:Y:S02]  /*c0a0*/  SYNCS.PHASECHK.TRANS64.TRYWAIT P0, [R0+URZ+0xb0], R2 ;  /* 0x0000b002000075a7 */ /* 0x0022a400080011ff */
[----:B--2---:R-:W-:Y:S05]  /*c0b0*/  @!P0 NANOSLEEP.SYNCS 0x989680 ;  /* 0x009896800000895d */ /* 0x004fea0003900000 */
[----:B------:R-:W2:Y:S02]  /*c0c0*/  @!P0 SYNCS.PHASECHK.TRANS64 P0, [R0+URZ+0xb0], R2 ;  /* 0x0000b002000085a7 */ /* 0x000ea400080010ff */
[----:B--2---:R-:W-:Y:S05]  /*c0d0*/  @!P0 BRA `(.L_x_96) ;  /* 0xfffffffc00f08947 */ /* 0x004fea000383ffff */
[----:B------:R-:W-:Y:S05]  /*c0e0*/  BRA `(.L_x_202) ;  /* 0xffffffa400447947 */ /* 0x000fea000383ffff */
.L_x_106:
[----:B-1----:R1:W3:Y:S02]  /*c0f0*/  SYNCS.PHASECHK.TRANS64.TRYWAIT P1, [R0+URZ+0x70], R3 ;  /* 0x00007003000075a7 */ /* 0x0022e400080211ff */
[----:B---3--:R-:W-:Y:S05]  /*c100*/  @!P1 NANOSLEEP.SYNCS 0x989680 ;  /* 0x009896800000995d */ /* 0x008fea0003900000 */
[----:B------:R-:W3:Y:S02]  /*c110*/  @!P1 SYNCS.PHASECHK.TRANS64 P1, [R0+URZ+0x70], R3 ;  /* 0x00007003000095a7 */ /* 0x000ee400080210ff */
[----:B---3--:R-:W-:Y:S05]  /*c120*/  @!P1 BRA `(.L_x_106) ;  /* 0xfffffffc00f09947 */ /* 0x008fea000383ffff */
[----:B------:R-:W-:Y:S05]  /*c130*/  BRA `(.L_x_105) ;  /* 0xffffffb000f47947 */ /* 0x000fea000383ffff */
.L_x_108:
[----:B-1----:R1:W4:Y:S02]  /*c140*/  SYNCS.PHASECHK.TRANS64.TRYWAIT P0, [R104+URZ+0xd0], R2 ;  /* 0x0000d002680075a7 */ /* 0x00232400080011ff */
[----:B----4-:R-:W-:Y:S05]  /*c150*/  @!P0 NANOSLEEP.SYNCS 0x989680 ;  /* 0x009896800000895d */ /* 0x010fea0003900000 */
[----:B------:R-:W4:Y:S02]  /*c160*/  @!P0 SYNCS.PHASECHK.TRANS64 P0, [R104+URZ+0xd0], R2 ;  /* 0x0000d002680085a7 */ /* 0x000f2400080010ff */
[----:B----4-:R-:W-:Y:S05]  /*c170*/  @!P0 BRA `(.L_x_108) ;  /* 0xfffffffc00f08947 */ /* 0x010fea000383ffff */
[----:B------:R-:W-:Y:S05]  /*c180*/  BRA `(.L_x_107) ;  /* 0xffffffb400287947 */ /* 0x000fea000383ffff */
.L_x_121:
[----:B-1----:R1:W2:Y:S02]  /*c190*/  SYNCS.PHASECHK.TRANS64.TRYWAIT P0, [R20+URZ+0x70], R0 ;  /* 0x00007000140075a7 */ /* 0x0022a400080011ff */
[----:B--2---:R-:W-:Y:S05]  /*c1a0*/  @!P0 NANOSLEEP.SYNCS 0x989680 ;  /* 0x009896800000895d */ /* 0x004fea0003900000 */
[----:B------:R-:W2:Y:S02]  /*c1b0*/  @!P0 SYNCS.PHASECHK.TRANS64 P0, [R20+URZ+0x70], R0 ;  /* 0x00007000140085a7 */ /* 0x000ea400080010ff */
[----:B--2---:R-:W-:Y:S05]  /*c1c0*/  @!P0 BRA `(.L_x_121) ;  /* 0xfffffffc00f08947 */ /* 0x004fea000383ffff */
[----:B------:R-:W-:Y:S05]  /*c1d0*/  BRA `(.L_x_120) ;  /* 0xffffffc000e87947 */ /* 0x000fea000383ffff */
.L_x_133:
[----:B-1----:R1:W3:Y:S02]  /*c1e0*/  SYNCS.PHASECHK.TRANS64.TRYWAIT P0, [R21+URZ+0x70], R20 ;  /* 0x00007014150075a7 */ /* 0x0022e400080011ff */
[----:B---3--:R-:W-:Y:S05]  /*c1f0*/  @!P0 NANOSLEEP.SYNCS 0x989680 ;  /* 0x009896800000895d */ /* 0x008fea0003900000 */
[----:B------:R-:W3:Y:S02]  /*c200*/  @!P0 SYNCS.PHASECHK.TRANS64 P0, [R21+URZ+0x70], R20 ;  /* 0x00007014150085a7 */ /* 0x000ee400080010ff */
[----:B---3--:R-:W-:Y:S05]  /*c210*/  @!P0 BRA `(.L_x_133) ;  /* 0xfffffffc00f08947 */ /* 0x008fea000383ffff */
[----:B------:R-:W-:Y:S05]  /*c220*/  BRA `(.L_x_132) ;  /* 0xffffffd000d07947 */ /* 0x000fea000383ffff */
.L_x_145:
[----:B-1----:R1:W3:Y:S02]  /*c230*/  SYNCS.PHASECHK.TRANS64.TRYWAIT P0, [R2+URZ+0x70], R112 ;  /* 0x00007070020075a7 */ /* 0x0022e400080011ff */
[----:B---3--:R-:W-:Y:S05]  /*c240*/  @!P0 NANOSLEEP.SYNCS 0x989680 ;  /* 0x009896800000895d */ /* 0x008fea0003900000 */
[----:B------:R-:W3:Y:S02]  /*c250*/  @!P0 SYNCS.PHASECHK.TRANS64 P0, [R2+URZ+0x70], R112 ;  /* 0x00007070020085a7 */ /* 0x000ee400080010ff */
[----:B---3--:R-:W-:Y:S05]  /*c260*/  @!P0 BRA `(.L_x_145) ;  /* 0xfffffffc00f08947 */ /* 0x008fea000383ffff */
[----:B------:R-:W-:Y:S05]  /*c270*/  BRA `(.L_x_144) ;  /* 0xffffffe000ac7947 */ /* 0x000fea000383ffff */
        .weak           $__internal_0_$__cuda_sm10x_tcgen05_guardrail_trap_col_being_dealloced_not_returned_by_alloc
        .type           $__internal_0_$__cuda_sm10x_tcgen05_guardrail_trap_col_being_dealloced_not_returned_by_alloc,@function
        .size           $__internal_0_$__cuda_sm10x_tcgen05_guardrail_trap_col_being_dealloced_not_returned_by_alloc,($__internal_1_$__cuda_sm10x_tcgen05_guardrail_trap_phase_invalid_during_alloc - $__internal_0_$__cuda_sm10x_tcgen05_guardrail_trap_col_being_dealloced_not_returned_by_alloc)
$__internal_0_$__cuda_sm10x_tcgen05_guardrail_trap_col_being_dealloced_not_returned_by_alloc:
[----:B------:R-:W-:Y:S05]  /*c280*/  BPT.TRAP 0x1 ;  /* 0x000000040000795c */ /* 0x000fea0000300000 */
[----:B------:R-:W-:-:S04]  /*c290*/  HFMA2 R3, -RZ, RZ, 0, 0 ;  /* 0x00000000ff037431 */ /* 0x000fc800000001ff */
[----:B------:R-:W-:Y:S05]  /*c2a0*/  RET.REL.NODEC R2 `(_ZN7cutlass13device_kernelINS_4gemm6kernel13GemmUniversalIN4cute5tupleIJiiiiEEENS1_10collective13CollectiveMmaINS1_46MainloopSm100TmaUmmaWarpSpecializedBlockScaledILi7ELi2ELi2ENS5_IJNS4_1CILi2EEESB_NSA_ILi1EEEEEEEENS5_IJNSA_ILi128EEENSA_ILi64EEENSA_ILi256EEEEEENS5_IJNS_12float_e2m1_tENS_13float_ue4m3_tEEEENS5_IJNS5_IJlSC_lEEENS4_6LayoutINS5_IJNS5_IJNS5_IJNSA_ILi32EEENSA_ILi4EEEEEEiEEENS5_IJNS5_IJNSA_ILi16EEESP_EEEiEEENS5_IJSC_iEEEEEENS5_IJSU_NS5_IJNS5_IJNSA_ILi0EEESC_EEENSA_ILi512EEEEEENS5_IJSX_iEEEEEEEEEEESL_S14_NS4_8TiledMMAINS4_8MMA_AtomIJNS4_17SM100_MMA_MXF4_SSISJ_SJ_fSK_Li128ELi64ELi16ELNS4_4UMMA5MajorE0ELS19_0ELNS18_7ScaleInE0ELS1A_0EEEEEENSN_INS5_IJSC_SC_SC_EEENS5_IJSX_SX_SX_EEEEENS5_IJNS4_10UnderscoreES1G_S1G_EEEEENS5_IJNS4_23SM90_TMA_LOAD_MULTICASTES1J_EEENS5_IJNS4_14ComposedLayoutINS4_7SwizzleILi3ELi4ELi3EEENS4_18smem_ptr_flag_bitsILi4EEENSN_INS5_IJNSA_ILi8EEESH_EEENS5_IJSH_SC_EEEEEEENSN_INS5_IJNS5_IJNS5_IJSQ_SC_EEEST_EEESC_NS5_IJSC_SP_EEEEEENS5_IJNS5_IJNS5_IJST_SZ_EEESY_EEESX_NS5_IJSP_SZ_EEEEEEEEEEEvNS4_8identityES1K_S24_vS25_EENS_8epilogue10collective18CollectiveEpilogueINS27_23Sm100TmaWarpSpecializedILi3ELi2ELi16ELb1ELb0EEEJNS5_IJSG_SG_SH_EEENS5_IJNSN_ISG_SC_EENSN_INS5_IJSS_SB_EEENS5_IJSC_SO_EEEEEEEENS_10bfloat16_tESM_S2I_SM_NS27_6fusion15FusionCallbacksIS2B_NS2J_17LinearCombinationIS2I_fS2I_fLNS_15FloatRoundStyleE2EEES2C_S2H_JEEENS4_5SM1004TMEM4LOAD26SM100_TMEM_LOAD_32dp32b16xENS4_13SM90_TMA_LOADENS1L_INS1M_ILi1ELi4ELi3EEENS1O_ILi16EEENSN_INS5_IJS1Q_SS_EEENS5_IJSS_SC_EEEEEEENS4_39AutoVectorizingCopyWithAssumedAlignmentILi128EEENS4_14SM90_TMA_STOREES2Z_S31_S31_EEEvvEEEEvNT_6ParamsE) ;  /* 0xffffff3c02547950 */ /* 0x000fea0003c3ffff */
        .weak           $__internal_1_$__cuda_sm10x_tcgen05_guardrail_trap_phase_invalid_during_alloc
        .type           $__internal_1_$__cuda_sm10x_tcgen05_guardrail_trap_phase_invalid_during_alloc,@function
        .size           $__internal_1_$__cuda_sm10x_tcgen05_guardrail_trap_phase_invalid_during_alloc,($__internal_2_$__cuda_sm10x_tcgen05_guardrail_trap_unallocated_columns_being_dealloced - $__internal_1_$__cuda_sm10x_tcgen05_guardrail_trap_phase_invalid_during_alloc)
$__internal_1_$__cuda_sm10x_tcgen05_guardrail_trap_phase_invalid_during_alloc:
[----:B------:R-:W-:Y:S05]  /*c2b0*/  BPT.TRAP 0x1 ;  /* 0x000000040000795c */ /* 0x000fea0000300000 */
[----:B------:R-:W-:-:S04]  /*c2c0*/  MOV R5, 0x0 ;  /* 0x0000000000057802 */ /* 0x000fc80000000f00 */
[----:B------:R-:W-:Y:S05]  /*c2d0*/  RET.REL.NODEC R4 `(_ZN7cutlass13device_kernelINS_4gemm6kernel13GemmUniversalIN4cute5tupleIJiiiiEEENS1_10collective13CollectiveMmaINS1_46MainloopSm100TmaUmmaWarpSpecializedBlockScaledILi7ELi2ELi2ENS5_IJNS4_1CILi2EEESB_NSA_ILi1EEEEEEEENS5_IJNSA_ILi128EEENSA_ILi64EEENSA_ILi256EEEEEENS5_IJNS_12float_e2m1_tENS_13float_ue4m3_tEEEENS5_IJNS5_IJlSC_lEEENS4_6LayoutINS5_IJNS5_IJNS5_IJNSA_ILi32EEENSA_ILi4EEEEEEiEEENS5_IJNS5_IJNSA_ILi16EEESP_EEEiEEENS5_IJSC_iEEEEEENS5_IJSU_NS5_IJNS5_IJNSA_ILi0EEESC_EEENSA_ILi512EEEEEENS5_IJSX_iEEEEEEEEEEESL_S14_NS4_8TiledMMAINS4_8MMA_AtomIJNS4_17SM100_MMA_MXF4_SSISJ_SJ_fSK_Li128ELi64ELi16ELNS4_4UMMA5MajorE0ELS19_0ELNS18_7ScaleInE0ELS1A_0EEEEEENSN_INS5_IJSC_SC_SC_EEENS5_IJSX_SX_SX_EEEEENS5_IJNS4_10UnderscoreES1G_S1G_EEEEENS5_IJNS4_23SM90_TMA_LOAD_MULTICASTES1J_EEENS5_IJNS4_14ComposedLayoutINS4_7SwizzleILi3ELi4ELi3EEENS4_18smem_ptr_flag_bitsILi4EEENSN_INS5_IJNSA_ILi8EEESH_EEENS5_IJSH_SC_EEEEEEENSN_INS5_IJNS5_IJNS5_IJSQ_SC_EEEST_EEESC_NS5_IJSC_SP_EEEEEENS5_IJNS5_IJNS5_IJST_SZ_EEESY_EEESX_NS5_IJSP_SZ_EEEEEEEEEEEvNS4_8identityES1K_S24_vS25_EENS_8epilogue10collective18CollectiveEpilogueINS27_23Sm100TmaWarpSpecializedILi3ELi2ELi16ELb1ELb0EEEJNS5_IJSG_SG_SH_EEENS5_IJNSN_ISG_SC_EENSN_INS5_IJSS_SB_EEENS5_IJSC_SO_EEEEEEEENS_10bfloat16_tESM_S2I_SM_NS27_6fusion15FusionCallbacksIS2B_NS2J_17LinearCombinationIS2I_fS2I_fLNS_15FloatRoundStyleE2EEES2C_S2H_JEEENS4_5SM1004TMEM4LOAD26SM100_TMEM_LOAD_32dp32b16xENS4_13SM90_TMA_LOADENS1L_INS1M_ILi1ELi4ELi3EEENS1O_ILi16EEENSN_INS5_IJS1Q_SS_EEENS5_IJSS_SC_EEEEEEENS4_39AutoVectorizingCopyWithAssumedAlignmentILi128EEENS4_14SM90_TMA_STOREES2Z_S31_S31_EEEvvEEEEvNT_6ParamsE) ;  /* 0xffffff3c04487950 */ /* 0x000fea0003c3ffff */
        .weak           $__internal_2_$__cuda_sm10x_tcgen05_guardrail_trap_unallocated_columns_being_dealloced
        .type           $__internal_2_$__cuda_sm10x_tcgen05_guardrail_trap_unallocated_columns_being_dealloced,@function
        .size           $__internal_2_$__cuda_sm10x_tcgen05_guardrail_trap_unallocated_columns_being_dealloced,(.L_x_204 - $__internal_2_$__cuda_sm10x_tcgen05_guardrail_trap_unallocated_columns_being_dealloced)
$__internal_2_$__cuda_sm10x_tcgen05_guardrail_trap_unallocated_columns_being_dealloced:
[----:B------:R-:W-:Y:S05]  /*c2e0*/  BPT.TRAP 0x1 ;  /* 0x000000040000795c */ /* 0x000fea0000300000 */
[----:B------:R-:W-:-:S04]  /*c2f0*/  HFMA2 R3, -RZ, RZ, 0, 0 ;  /* 0x00000000ff037431 */ /* 0x000fc800000001ff */
[----:B------:R-:W-:Y:S05]  /*c300*/  RET.REL.NODEC R2 `(_ZN7cutlass13device_kernelINS_4gemm6kernel13GemmUniversalIN4cute5tupleIJiiiiEEENS1_10collective13CollectiveMmaINS1_46MainloopSm100TmaUmmaWarpSpecializedBlockScaledILi7ELi2ELi2ENS5_IJNS4_1CILi2EEESB_NSA_ILi1EEEEEEEENS5_IJNSA_ILi128EEENSA_ILi64EEENSA_ILi256EEEEEENS5_IJNS_12float_e2m1_tENS_13float_ue4m3_tEEEENS5_IJNS5_IJlSC_lEEENS4_6LayoutINS5_IJNS5_IJNS5_IJNSA_ILi32EEENSA_ILi4EEEEEEiEEENS5_IJNS5_IJNSA_ILi16EEESP_EEEiEEENS5_IJSC_iEEEEEENS5_IJSU_NS5_IJNS5_IJNSA_ILi0EEESC_EEENSA_ILi512EEEEEENS5_IJSX_iEEEEEEEEEEESL_S14_NS4_8TiledMMAINS4_8MMA_AtomIJNS4_17SM100_MMA_MXF4_SSISJ_SJ_fSK_Li128ELi64ELi16ELNS4_4UMMA5MajorE0ELS19_0ELNS18_7ScaleInE0ELS1A_0EEEEEENSN_INS5_IJSC_SC_SC_EEENS5_IJSX_SX_SX_EEEEENS5_IJNS4_10UnderscoreES1G_S1G_EEEEENS5_IJNS4_23SM90_TMA_LOAD_MULTICASTES1J_EEENS5_IJNS4_14ComposedLayoutINS4_7SwizzleILi3ELi4ELi3EEENS4_18smem_ptr_flag_bitsILi4EEENSN_INS5_IJNSA_ILi8EEESH_EEENS5_IJSH_SC_EEEEEEENSN_INS5_IJNS5_IJNS5_IJSQ_SC_EEEST_EEESC_NS5_IJSC_SP_EEEEEENS5_IJNS5_IJNS5_IJST_SZ_EEESY_EEESX_NS5_IJSP_SZ_EEEEEEEEEEEvNS4_8identityES1K_S24_vS25_EENS_8epilogue10collective18CollectiveEpilogueINS27_23Sm100TmaWarpSpecializedILi3ELi2ELi16ELb1ELb0EEEJNS5_IJSG_SG_SH_EEENS5_IJNSN_ISG_SC_EENSN_INS5_IJSS_SB_EEENS5_IJSC_SO_EEEEEEEENS_10bfloat16_tESM_S2I_SM_NS27_6fusion15FusionCallbacksIS2B_NS2J_17LinearCombinationIS2I_fS2I_fLNS_15FloatRoundStyleE2EEES2C_S2H_JEEENS4_5SM1004TMEM4LOAD26SM100_TMEM_LOAD_32dp32b16xENS4_13SM90_TMA_LOADENS1L_INS1M_ILi1ELi4ELi3EEENS1O_ILi16EEENSN_INS5_IJS1Q_SS_EEENS5_IJSS_SC_EEEEEEENS4_39AutoVectorizingCopyWithAssumedAlignmentILi128EEENS4_14SM90_TMA_STOREES2Z_S31_S31_EEEvvEEEEvNT_6ParamsE) ;  /* 0xffffff3c023c7950 */ /* 0x000fea0003c3ffff */
.L_x_203:
[----:B------:R-:W-:-:S00]  /*c310*/  BRA `(.L_x_203) ;  /* 0xfffffffc00fc7947 */ /* 0x000fc0000383ffff */
[----:B------:R-:W-:-:S00]  /*c320*/  NOP ;  /* 0x0000000000007918 */ /* 0x000fc00000000000 */
        /* <DEDUP_REMOVED lines=13> */
.L_x_204:


//--------------------- .nv.global.init           --------------------------
	.section	.nv.global.init,"aw",@progbits
.nv.global.init:
	.type		$str$29,@object
	.size		$str$29,($str$30 - $str$29)
$str$29:
        /*0000*/ 	.byte	0x28, 0x61, 0x64, 0x64, 0x72, 0x65, 0x73, 0x73, 0x20, 0x26, 0x20, 0x6d, 0x61, 0x73, 0x6b, 0x29
        /*0010*/ 	.byte	0x20, 0x3d, 0x3d, 0x20, 0x30, 0x00
	.type		$str$30,@object
	.size		$str$30,($str$26 - $str$30)
$str$30:
        /*0016*/ 	.byte	0x2f, 0x74, 0x6d, 0x70, 0x2f, 0x63, 0x75, 0x74, 0x6c, 0x61, 0x73, 0x73, 0x5f, 0x73, 0x77, 0x65
        /*0026*/ 	.byte	0x65, 0x70, 0x5f, 0x73, 0x72, 0x63, 0x2f, 0x69, 0x6e, 0x63, 0x6c, 0x75, 0x64, 0x65, 0x2f, 0x63
        /*0036*/ 	.byte	0x75, 0x74, 0x65, 0x2f, 0x70, 0x6f, 0x69, 0x6e, 0x74, 0x65, 0x72, 0x5f, 0x66, 0x6c, 0x61, 0x67
        /*0046*/ 	.byte	0x67, 0x65, 0x64, 0x2e, 0x68, 0x70, 0x70, 0x00
	.type		$str$26,@object
	.size		$str$26,($str$25 - $str$26)
$str$26:
        /*004e*/ 	.byte	0x2f, 0x74, 0x6d, 0x70, 0x2f, 0x63, 0x75, 0x74, 0x6c, 0x61, 0x73, 0x73, 0x5f, 0x73, 0x77, 0x65
        /*005e*/ 	.byte	0x65, 0x70, 0x5f, 0x73, 0x72, 0x63, 0x2f, 0x69, 0x6e, 0x63, 0x6c, 0x75, 0x64, 0x65, 0x2f, 0x63
        /*006e*/ 	.byte	0x75, 0x74, 0x65, 0x2f, 0x61, 0x74, 0x6f, 0x6d, 0x2f, 0x63, 0x6f, 0x70, 0x79, 0x5f, 0x74, 0x72
        /*007e*/ 	.byte	0x61, 0x69, 0x74, 0x73, 0x5f, 0x73, 0x6d, 0x31, 0x30, 0x30, 0x2e, 0x68, 0x70, 0x70, 0x00
	.type		$str$25,@object
	.size		$str$25,(__unnamed_1 - $str$25)
$str$25:
        /*008d*/ 	.byte	0x28, 0x28, 0x75, 0x69, 0x6e, 0x74, 0x33, 0x32, 0x5f, 0x74, 0x28, 0x74, 0x68, 0x72, 0x65, 0x61
        /*009d*/ 	.byte	0x64, 0x49, 0x64, 0x78, 0x2e, 0x78, 0x29, 0x20, 0x2f, 0x20, 0x33, 0x32, 0x29, 0x20, 0x25, 0x20
        /*00ad*/ 	.byte	0x34, 0x29, 0x20, 0x3d, 0x3d, 0x20, 0x28, 0x28, 0x28, 0x74, 0x6d, 0x65, 0x6d, 0x5f, 0x61, 0x64
        /*00bd*/ 	.byte	0x64, 0x72, 0x20, 0x3e, 0x3e, 0x20, 0x31, 0x36, 0x29, 0x20, 0x2f, 0x20, 0x33, 0x32, 0x29, 0x20
        /*00cd*/ 	.byte	0x25, 0x20, 0x34, 0x29, 0x00
	.type		__unnamed_1,@object
	.size		__unnamed_1,(__unnamed_2 - __unnamed_1)
__unnamed_1:
        /*00d2*/ 	.byte	0x61, 0x75, 0x74, 0x6f, 0x20, 0x63, 0x75, 0x74, 0x65, 0x3a, 0x3a, 0x61, 0x73, 0x5f, 0x70, 0x6f
        /* <DEDUP_REMOVED lines=24> */
        /*0262*/ 	.byte	0x43, 0x3c, 0x32, 0x30, 0x34, 0x38, 0x3e, 0x3e, 0x3e, 0x3e, 0x5d, 0x00
	.type		__unnamed_2,@object
	.size		__unnamed_2,(.L_2 - __unnamed_2)
__unnamed_2:
        /* <DEDUP_REMOVED lines=40> */
        /*04ee*/ 	.byte	0x3a, 0x3a, 0x43, 0x3c, 0x30, 0x3e, 0x3e, 0x3e, 0x3e, 0x5d, 0x00
.L_2:


//--------------------- .nv.shared._ZN7cutlass13device_kernelINS_4gemm6kernel13GemmUniversalIN4cute5tupleIJiiiiEEENS1_10collective13CollectiveMmaINS1_46MainloopSm100TmaUmmaWarpSpecializedBlockScaledILi7ELi2ELi2ENS5_IJNS4_1CILi2EEESB_NSA_ILi1EEEEEEEENS5_IJNSA_ILi128EEENSA_ILi64EEENSA_ILi256EEEEEENS5_IJNS_12float_e2m1_tENS_13float_ue4m3_tEEEENS5_IJNS5_IJlSC_lEEENS4_6LayoutINS5_IJNS5_IJNS5_IJNSA_ILi32EEENSA_ILi4EEEEEEiEEENS5_IJNS5_IJNSA_ILi16EEESP_EEEiEEENS5_IJSC_iEEEEEENS5_IJSU_NS5_IJNS5_IJNSA_ILi0EEESC_EEENSA_ILi512EEEEEENS5_IJSX_iEEEEEEEEEEESL_S14_NS4_8TiledMMAINS4_8MMA_AtomIJNS4_17SM100_MMA_MXF4_SSISJ_SJ_fSK_Li128ELi64ELi16ELNS4_4UMMA5MajorE0ELS19_0ELNS18_7ScaleInE0ELS1A_0EEEEEENSN_INS5_IJSC_SC_SC_EEENS5_IJSX_SX_SX_EEEEENS5_IJNS4_10UnderscoreES1G_S1G_EEEEENS5_IJNS4_23SM90_TMA_LOAD_MULTICASTES1J_EEENS5_IJNS4_14ComposedLayoutINS4_7SwizzleILi3ELi4ELi3EEENS4_18smem_ptr_flag_bitsILi4EEENSN_INS5_IJNSA_ILi8EEESH_EEENS5_IJSH_SC_EEEEEEENSN_INS5_IJNS5_IJNS5_IJSQ_SC_EEEST_EEESC_NS5_IJSC_SP_EEEEEENS5_IJNS5_IJNS5_IJST_SZ_EEESY_EEESX_NS5_IJSP_SZ_EEEEEEEEEEEvNS4_8identityES1K_S24_vS25_EENS_8epilogue10collective18CollectiveEpilogueINS27_23Sm100TmaWarpSpecializedILi3ELi2ELi16ELb1ELb0EEEJNS5_IJSG_SG_SH_EEENS5_IJNSN_ISG_SC_EENSN_INS5_IJSS_SB_EEENS5_IJSC_SO_EEEEEEEENS_10bfloat16_tESM_S2I_SM_NS27_6fusion15FusionCallbacksIS2B_NS2J_17LinearCombinationIS2I_fS2I_fLNS_15FloatRoundStyleE2EEES2C_S2H_JEEENS4_5SM1004TMEM4LOAD26SM100_TMEM_LOAD_32dp32b16xENS4_13SM90_TMA_LOADENS1L_INS1M_ILi1ELi4ELi3EEENS1O_ILi16EEENSN_INS5_IJS1Q_SS_EEENS5_IJSS_SC_EEEEEEENS4_39AutoVectorizingCopyWithAssumedAlignmentILi128EEENS4_14SM90_TMA_STOREES2Z_S31_S31_EEEvvEEEEvNT_6ParamsE --------------------------
	.section	.nv.shared._ZN7cutlass13device_kernelINS_4gemm6kernel13GemmUniversalIN4cute5tupleIJiiiiEEENS1_10collective13CollectiveMmaINS1_46MainloopSm100TmaUmmaWarpSpecializedBlockScaledILi7ELi2ELi2ENS5_IJNS4_1CILi2EEESB_NSA_ILi1EEEEEEEENS5_IJNSA_ILi128EEENSA_ILi64EEENSA_ILi256EEEEEENS5_IJNS_12float_e2m1_tENS_13float_ue4m3_tEEEENS5_IJNS5_IJlSC_lEEENS4_6LayoutINS5_IJNS5_IJNS5_IJNSA_ILi32EEENSA_ILi4EEEEEEiEEENS5_IJNS5_IJNSA_ILi16EEESP_EEEiEEENS5_IJSC_iEEEEEENS5_IJSU_NS5_IJNS5_IJNSA_ILi0EEESC_EEENSA_ILi512EEEEEENS5_IJSX_iEEEEEEEEEEESL_S14_NS4_8TiledMMAINS4_8MMA_AtomIJNS4_17SM100_MMA_MXF4_SSISJ_SJ_fSK_Li128ELi64ELi16ELNS4_4UMMA5MajorE0ELS19_0ELNS18_7ScaleInE0ELS1A_0EEEEEENSN_INS5_IJSC_SC_SC_EEENS5_IJSX_SX_SX_EEEEENS5_IJNS4_10UnderscoreES1G_S1G_EEEEENS5_IJNS4_23SM90_TMA_LOAD_MULTICASTES1J_EEENS5_IJNS4_14ComposedLayoutINS4_7SwizzleILi3ELi4ELi3EEENS4_18smem_ptr_flag_bitsILi4EEENSN_INS5_IJNSA_ILi8EEESH_EEENS5_IJSH_SC_EEEEEEENSN_INS5_IJNS5_IJNS5_IJSQ_SC_EEEST_EEESC_NS5_IJSC_SP_EEEEEENS5_IJNS5_IJNS5_IJST_SZ_EEESY_EEESX_NS5_IJSP_SZ_EEEEEEEEEEEvNS4_8identityES1K_S24_vS25_EENS_8epilogue10collective18CollectiveEpilogueINS27_23Sm100TmaWarpSpecializedILi3ELi2ELi16ELb1ELb0EEEJNS5_IJSG_SG_SH_EEENS5_IJNSN_ISG_SC_EENSN_INS5_IJSS_SB_EEENS5_IJSC_SO_EEEEEEEENS_10bfloat16_tESM_S2I_SM_NS27_6fusion15FusionCallbacksIS2B_NS2J_17LinearCombinationIS2I_fS2I_fLNS_15FloatRoundStyleE2EEES2C_S2H_JEEENS4_5SM1004TMEM4LOAD26SM100_TMEM_LOAD_32dp32b16xENS4_13SM90_TMA_LOADENS1L_INS1M_ILi1ELi4ELi3EEENS1O_ILi16EEENSN_INS5_IJS1Q_SS_EEENS5_IJSS_SC_EEEEEEENS4_39AutoVectorizingCopyWithAssumedAlignmentILi128EEENS4_14SM90_TMA_STOREES2Z_S31_S31_EEEvvEEEEvNT_6ParamsE,"aw",@nobits
	.sectionflags	@""
	.align	16
	.zero		1024


//--------------------- .nv.shared.reserved.0     --------------------------
	.section	.nv.shared.reserved.0,"aw",@nobits
	.weak		__nv_reservedSMEM_offset_0_alias
	.size		__nv_reservedSMEM_offset_0_alias, 0, 64
	.other		__nv_reservedSMEM_offset_0_alias,@"STO_CUDA_RESERVED_SHARED STV_DEFAULT"
__nv_reservedSMEM_offset_0_alias:
	.zero		0
.nv.shared.reserved.0:
	.zero		64
	.weak		__nv_reservedSMEM_tcgen05_partition
	.type		__nv_reservedSMEM_tcgen05_partition,@object
	.size		__nv_reservedSMEM_tcgen05_partition,(.L_0 - __nv_reservedSMEM_tcgen05_partition)
__nv_reservedSMEM_tcgen05_partition:
	.zero		32
.L_0:


//--------------------- .nv.global                --------------------------
	.section	.nv.global,"aw",@nobits
.nv.global:
	.type		_ZN40_INTERNAL_9c3297b1_4_k_cu_163ed303_384724cute1_E,@object
	.size		_ZN40_INTERNAL_9c3297b1_4_k_cu_163ed303_384724cute1_E,(_ZN40_INTERNAL_9c3297b1_4_k_cu_163ed303_384724cuda3std3__45__cpo6cbeginE - _ZN40_INTERNAL_9c3297b1_4_k_cu_163ed303_384724cute1_E)
_ZN40_INTERNAL_9c3297b1_4_k_cu_163ed303_384724cute1_E:
	.zero		1
	.type		_ZN40_INTERNAL_9c3297b1_4_k_cu_163ed303_384724cuda3std3__45__cpo6cbeginE,@object
	.size		_ZN40_INTERNAL_9c3297b1_4_k_cu_163ed303_384724cuda3std3__45__cpo6cbeginE,(_ZN40_INTERNAL_9c3297b1_4_k_cu_163ed303_384724cuda3std3__48in_placeE - _ZN40_INTERNAL_9c3297b1_4_k_cu_163ed303_384724cuda3std3__45__cpo6cbeginE)
_ZN40_INTERNAL_9c3297b1_4_k_cu_163ed303_384724cuda3std3__45__cpo6cbeginE:
	.zero		1
	.type		_ZN40_INTERNAL_9c3297b1_4_k_cu_163ed303_384724cuda3std3__48in_placeE,@object
	.size		_ZN40_INTERNAL_9c3297b1_4_k_cu_163ed303_384724cuda3std3__48in_placeE,(_ZN40_INTERNAL_9c3297b1_4_k_cu_163ed303_384724cuda3std6ranges3__45__cpo9iter_moveE - _ZN40_INTERNAL_9c3297b1_4_k_cu_163ed303_384724cuda3std3__48in_placeE)
_ZN40_INTERNAL_9c3297b1_4_k_cu_163ed303_384724cuda3std3__48in_placeE:
	.zero		1
	.type		_ZN40_INTERNAL_9c3297b1_4_k_cu_163ed303_384724cuda3std6ranges3__45__cpo9iter_moveE,@object
	.size		_ZN40_INTERNAL_9c3297b1_4_k_cu_163ed303_384724cuda3std6ranges3__45__cpo9iter_moveE,(_ZN40_INTERNAL_9c3297b1_4_k_cu_163ed303_384724cuda3std3__45__cpo5beginE - _ZN40_INTERNAL_9c3297b1_4_k_cu_163ed303_384724cuda3std6ranges3__45__cpo9iter_moveE)
_ZN40_INTERNAL_9c3297b1_4_k_cu_163ed303_384724cuda3std6ranges3__45__cpo9iter_moveE:
	.zero		1
	.type		_ZN40_INTERNAL_9c3297b1_4_k_cu_163ed303_384724cuda3std3__45__cpo5beginE,@object
	.size		_ZN40_INTERNAL_9c3297b1_4_k_cu_163ed303_384724cuda3std3__45__cpo5beginE,(_ZN40_INTERNAL_9c3297b1_4_k_cu_163ed303_384724cuda3std3__442_GLOBAL__N__9c3297b1_4_k_cu_163ed303_384726ignoreE - _ZN40_INTERNAL_9c3297b1_4_k_cu_163ed303_384724cuda3std3__45__cpo5beginE)
_ZN40_INTERNAL_9c3297b1_4_k_cu_163ed303_384724cuda3std3__45__cpo5beginE:
	.zero		1
	.type		_ZN40_INTERNAL_9c3297b1_4_k_cu_163ed303_384724cuda3std3__442_GLOBAL__N__9c3297b1_4_k_cu_163ed303_384726ignoreE,@object
	.size		_ZN40_INTERNAL_9c3297b1_4_k_cu_163ed303_384724cuda3std3__442_GLOBAL__N__9c3297b1_4_k_cu_163ed303_384726ignoreE,(_ZN40_INTERNAL_9c3297b1_4_k_cu_163ed303_384724cute7productE - _ZN40_INTERNAL_9c3297b1_4_k_cu_163ed303_384724cuda3std3__442_GLOBAL__N__9c3297b1_4_k_cu_163ed303_384726ignoreE)
_ZN40_INTERNAL_9c3297b1_4_k_cu_163ed303_384724cuda3std3__442_GLOBAL__N__9c3297b1_4_k_cu_163ed303_384726ignoreE:
	.zero		1
	.type		_ZN40_INTERNAL_9c3297b1_4_k_cu_163ed303_384724cute7productE,@object
	.size		_ZN40_INTERNAL_9c3297b1_4_k_cu_163ed303_384724cute7productE,(_ZN40_INTERNAL_9c3297b1_4_k_cu_163ed303_384724cuda3std3__45__cpo3endE - _ZN40_INTERNAL_9c3297b1_4_k_cu_163ed303_384724cute7productE)
_ZN40_INTERNAL_9c3297b1_4_k_cu_163ed303_384724cute7productE:
	.zero		1
	.type		_ZN40_INTERNAL_9c3297b1_4_k_cu_163ed303_384724cuda3std3__45__cpo3endE,@object
	.size		_ZN40_INTERNAL_9c3297b1_4_k_cu_163ed303_384724cuda3std3__45__cpo3endE,(_ZN40_INTERNAL_9c3297b1_4_k_cu_163ed303_384724cuda3std3__419piecewise_constructE - _ZN40_INTERNAL_9c3297b1_4_k_cu_163ed303_384724cuda3std3__45__cpo3endE)
_ZN40_INTERNAL_9c3297b1_4_k_cu_163ed303_384724cuda3std3__45__cpo3endE:
	.zero		1
	.type		_ZN40_INTERNAL_9c3297b1_4_k_cu_163ed303_384724cuda3std3__419piecewise_constructE,@object
	.size		_ZN40_INTERNAL_9c3297b1_4_k_cu_163ed303_384724cuda3std3__419piecewise_constructE,(_ZN40_INTERNAL_9c3297b1_4_k_cu_163ed303_384724cuda3std3__45__cpo4cendE - _ZN40_INTERNAL_9c3297b1_4_k_cu_163ed303_384724cuda3std3__419piecewise_constructE)
_ZN40_INTERNAL_9c3297b1_4_k_cu_163ed303_384724cuda3std3__419piecewise_constructE:
	.zero		1
	.type		_ZN40_INTERNAL_9c3297b1_4_k_cu_163ed303_384724cuda3std3__45__cpo4cendE,@object
	.size		_ZN40_INTERNAL_9c3297b1_4_k_cu_163ed303_384724cuda3std3__45__cpo4cendE,(_ZN40_INTERNAL_9c3297b1_4_k_cu_163ed303_384724cuda3std6ranges3__45__cpo4swapE - _ZN40_INTERNAL_9c3297b1_4_k_cu_163ed303_384724cuda3std3__45__cpo4cendE)
_ZN40_INTERNAL_9c3297b1_4_k_cu_163ed303_384724cuda3std3__45__cpo4cendE:
	.zero		1
	.type		_ZN40_INTERNAL_9c3297b1_4_k_cu_163ed303_384724cuda3std6ranges3__45__cpo4swapE,@object
	.size		_ZN40_INTERNAL_9c3297b1_4_k_cu_163ed303_384724cuda3std6ranges3__45__cpo4swapE,(.L_10 - _ZN40_INTERNAL_9c3297b1_4_k_cu_163ed303_384724cuda3std6ranges3__45__cpo4swapE)
_ZN40_INTERNAL_9c3297b1_4_k_cu_163ed303_384724cuda3std6ranges3__45__cpo4swapE:
	.zero		1
.L_10:


//--------------------- .nv.constant0._ZN7cutlass13device_kernelINS_4gemm6kernel13GemmUniversalIN4cute5tupleIJiiiiEEENS1_10collective13CollectiveMmaINS1_46MainloopSm100TmaUmmaWarpSpecializedBlockScaledILi7ELi2ELi2ENS5_IJNS4_1CILi2EEESB_NSA_ILi1EEEEEEEENS5_IJNSA_ILi128EEENSA_ILi64EEENSA_ILi256EEEEEENS5_IJNS_12float_e2m1_tENS_13float_ue4m3_tEEEENS5_IJNS5_IJlSC_lEEENS4_6LayoutINS5_IJNS5_IJNS5_IJNSA_ILi32EEENSA_ILi4EEEEEEiEEENS5_IJNS5_IJNSA_ILi16EEESP_EEEiEEENS5_IJSC_iEEEEEENS5_IJSU_NS5_IJNS5_IJNSA_ILi0EEESC_EEENSA_ILi512EEEEEENS5_IJSX_iEEEEEEEEEEESL_S14_NS4_8TiledMMAINS4_8MMA_AtomIJNS4_17SM100_MMA_MXF4_SSISJ_SJ_fSK_Li128ELi64ELi16ELNS4_4UMMA5MajorE0ELS19_0ELNS18_7ScaleInE0ELS1A_0EEEEEENSN_INS5_IJSC_SC_SC_EEENS5_IJSX_SX_SX_EEEEENS5_IJNS4_10UnderscoreES1G_S1G_EEEEENS5_IJNS4_23SM90_TMA_LOAD_MULTICASTES1J_EEENS5_IJNS4_14ComposedLayoutINS4_7SwizzleILi3ELi4ELi3EEENS4_18smem_ptr_flag_bitsILi4EEENSN_INS5_IJNSA_ILi8EEESH_EEENS5_IJSH_SC_EEEEEEENSN_INS5_IJNS5_IJNS5_IJSQ_SC_EEEST_EEESC_NS5_IJSC_SP_EEEEEENS5_IJNS5_IJNS5_IJST_SZ_EEESY_EEESX_NS5_IJSP_SZ_EEEEEEEEEEEvNS4_8identityES1K_S24_vS25_EENS_8epilogue10collective18CollectiveEpilogueINS27_23Sm100TmaWarpSpecializedILi3ELi2ELi16ELb1ELb0EEEJNS5_IJSG_SG_SH_EEENS5_IJNSN_ISG_SC_EENSN_INS5_IJSS_SB_EEENS5_IJSC_SO_EEEEEEEENS_10bfloat16_tESM_S2I_SM_NS27_6fusion15FusionCallbacksIS2B_NS2J_17LinearCombinationIS2I_fS2I_fLNS_15FloatRoundStyleE2EEES2C_S2H_JEEENS4_5SM1004TMEM4LOAD26SM100_TMEM_LOAD_32dp32b16xENS4_13SM90_TMA_LOADENS1L_INS1M_ILi1ELi4ELi3EEENS1O_ILi16EEENSN_INS5_IJS1Q_SS_EEENS5_IJSS_SC_EEEEEEENS4_39AutoVectorizingCopyWithAssumedAlignmentILi128EEENS4_14SM90_TMA_STOREES2Z_S31_S31_EEEvvEEEEvNT_6ParamsE --------------------------
	.section	.nv.constant0._ZN7cutlass13device_kernelINS_4gemm6kernel13GemmUniversalIN4cute5tupleIJiiiiEEENS1_10collective13CollectiveMmaINS1_46MainloopSm100TmaUmmaWarpSpecializedBlockScaledILi7ELi2ELi2ENS5_IJNS4_1CILi2EEESB_NSA_ILi1EEEEEEEENS5_IJNSA_ILi128EEENSA_ILi64EEENSA_ILi256EEEEEENS5_IJNS_12float_e2m1_tENS_13float_ue4m3_tEEEENS5_IJNS5_IJlSC_lEEENS4_6LayoutINS5_IJNS5_IJNS5_IJNSA_ILi32EEENSA_ILi4EEEEEEiEEENS5_IJNS5_IJNSA_ILi16EEESP_EEEiEEENS5_IJSC_iEEEEEENS5_IJSU_NS5_IJNS5_IJNSA_ILi0EEESC_EEENSA_ILi512EEEEEENS5_IJSX_iEEEEEEEEEEESL_S14_NS4_8TiledMMAINS4_8MMA_AtomIJNS4_17SM100_MMA_MXF4_SSISJ_SJ_fSK_Li128ELi64ELi16ELNS4_4UMMA5MajorE0ELS19_0ELNS18_7ScaleInE0ELS1A_0EEEEEENSN_INS5_IJSC_SC_SC_EEENS5_IJSX_SX_SX_EEEEENS5_IJNS4_10UnderscoreES1G_S1G_EEEEENS5_IJNS4_23SM90_TMA_LOAD_MULTICASTES1J_EEENS5_IJNS4_14ComposedLayoutINS4_7SwizzleILi3ELi4ELi3EEENS4_18smem_ptr_flag_bitsILi4EEENSN_INS5_IJNSA_ILi8EEESH_EEENS5_IJSH_SC_EEEEEEENSN_INS5_IJNS5_IJNS5_IJSQ_SC_EEEST_EEESC_NS5_IJSC_SP_EEEEEENS5_IJNS5_IJNS5_IJST_SZ_EEESY_EEESX_NS5_IJSP_SZ_EEEEEEEEEEEvNS4_8identityES1K_S24_vS25_EENS_8epilogue10collective18CollectiveEpilogueINS27_23Sm100TmaWarpSpecializedILi3ELi2ELi16ELb1ELb0EEEJNS5_IJSG_SG_SH_EEENS5_IJNSN_ISG_SC_EENSN_INS5_IJSS_SB_EEENS5_IJSC_SO_EEEEEEEENS_10bfloat16_tESM_S2I_SM_NS27_6fusion15FusionCallbacksIS2B_NS2J_17LinearCombinationIS2I_fS2I_fLNS_15FloatRoundStyleE2EEES2C_S2H_JEEENS4_5SM1004TMEM4LOAD26SM100_TMEM_LOAD_32dp32b16xENS4_13SM90_TMA_LOADENS1L_INS1M_ILi1ELi4ELi3EEENS1O_ILi16EEENSN_INS5_IJS1Q_SS_EEENS5_IJSS_SC_EEEEEEENS4_39AutoVectorizingCopyWithAssumedAlignmentILi128EEENS4_14SM90_TMA_STOREES2Z_S31_S31_EEEvvEEEEvNT_6ParamsE,"a",@progbits
	.sectionflags	@""
	.align	4
.nv.constant0._ZN7cutlass13device_kernelINS_4gemm6kernel13GemmUniversalIN4cute5tupleIJiiiiEEENS1_10collective13CollectiveMmaINS1_46MainloopSm100TmaUmmaWarpSpecializedBlockScaledILi7ELi2ELi2ENS5_IJNS4_1CILi2EEESB_NSA_ILi1EEEEEEEENS5_IJNSA_ILi128EEENSA_ILi64EEENSA_ILi256EEEEEENS5_IJNS_12float_e2m1_tENS_13float_ue4m3_tEEEENS5_IJNS5_IJlSC_lEEENS4_6LayoutINS5_IJNS5_IJNS5_IJNSA_ILi32EEENSA_ILi4EEEEEEiEEENS5_IJNS5_IJNSA_ILi16EEESP_EEEiEEENS5_IJSC_iEEEEEENS5_IJSU_NS5_IJNS5_IJNSA_ILi0EEESC_EEENSA_ILi512EEEEEENS5_IJSX_iEEEEEEEEEEESL_S14_NS4_8TiledMMAINS4_8MMA_AtomIJNS4_17SM100_MMA_MXF4_SSISJ_SJ_fSK_Li128ELi64ELi16ELNS4_4UMMA5MajorE0ELS19_0ELNS18_7ScaleInE0ELS1A_0EEEEEENSN_INS5_IJSC_SC_SC_EEENS5_IJSX_SX_SX_EEEEENS5_IJNS4_10UnderscoreES1G_S1G_EEEEENS5_IJNS4_23SM90_TMA_LOAD_MULTICASTES1J_EEENS5_IJNS4_14ComposedLayoutINS4_7SwizzleILi3ELi4ELi3EEENS4_18smem_ptr_flag_bitsILi4EEENSN_INS5_IJNSA_ILi8EEESH_EEENS5_IJSH_SC_EEEEEEENSN_INS5_IJNS5_IJNS5_IJSQ_SC_EEEST_EEESC_NS5_IJSC_SP_EEEEEENS5_IJNS5_IJNS5_IJST_SZ_EEESY_EEESX_NS5_IJSP_SZ_EEEEEEEEEEEvNS4_8identityES1K_S24_vS25_EENS_8epilogue10collective18CollectiveEpilogueINS27_23Sm100TmaWarpSpecializedILi3ELi2ELi16ELb1ELb0EEEJNS5_IJSG_SG_SH_EEENS5_IJNSN_ISG_SC_EENSN_INS5_IJSS_SB_EEENS5_IJSC_SO_EEEEEEEENS_10bfloat16_tESM_S2I_SM_NS27_6fusion15FusionCallbacksIS2B_NS2J_17LinearCombinationIS2I_fS2I_fLNS_15FloatRoundStyleE2EEES2C_S2H_JEEENS4_5SM1004TMEM4LOAD26SM100_TMEM_LOAD_32dp32b16xENS4_13SM90_TMA_LOADENS1L_INS1M_ILi1ELi4ELi3EEENS1O_ILi16EEENSN_INS5_IJS1Q_SS_EEENS5_IJSS_SC_EEEEEEENS4_39AutoVectorizingCopyWithAssumedAlignmentILi128EEENS4_14SM90_TMA_STOREES2Z_S31_S31_EEEvvEEEEvNT_6ParamsE:
	.zero		3968


//--------------------- SYMBOLS --------------------------

	.type		.nv.reservedSmem.offset0,@object
	.size		.nv.reservedSmem.offset0,0x4
	.type		.nv.reservedSmem.cap,@object
	.size		.nv.reservedSmem.cap,0x4
	.type		__assertfail,@function
